def matmul_kernel(
    a_ptr,
    b_ptr,
    c_ptr,
    M,
    N,
    K,
    stride_am,
    stride_ak,
    stride_bk,
    stride_bn,
    stride_cm,
    stride_cn,
    BLOCK_M: tl.constexpr,
    BLOCK_N: tl.constexpr,
    BLOCK_K: tl.constexpr,
    GROUP_M: tl.constexpr,
):
    pid = tl.program_id(axis=0)
    num_pid_m = tl.cdiv(M, BLOCK_M)
    num_pid_n = tl.cdiv(N, BLOCK_N)
    num_pid_in_group = GROUP_M * num_pid_n
    group_id = pid // num_pid_in_group
    first_pid_m = group_id * GROUP_M
    group_size_m = min(num_pid_m - first_pid_m, GROUP_M)
    pid_m = first_pid_m + ((pid % num_pid_in_group) % group_size_m)
    pid_n = (pid % num_pid_in_group) // group_size_m

    offs_am = (pid_m * BLOCK_M + tl.arange(0, BLOCK_M)) % M
    offs_bn = (pid_n * BLOCK_N + tl.arange(0, BLOCK_N)) % N
    offs_k = tl.arange(0, BLOCK_K)
    a_ptrs = a_ptr + offs_am[:, None] * stride_am + offs_k[None, :] * stride_ak
    b_ptrs = b_ptr + offs_k[:, None] * stride_bk + offs_bn[None, :] * stride_bn

    acc = tl.zeros((BLOCK_M, BLOCK_N), dtype=tl.float32)
    for kk in range(0, tl.cdiv(K, BLOCK_K)):
        a = tl.load(a_ptrs, mask=offs_k[None, :] < K - kk * BLOCK_K, other=0.0)
        b = tl.load(b_ptrs, mask=offs_k[:, None] < K - kk * BLOCK_K, other=0.0)
        acc = tl.dot(a, b, acc)
        a_ptrs += BLOCK_K * stride_ak
        b_ptrs += BLOCK_K * stride_bk

    c = acc.to(c_ptr.dtype.element_ty)
    offs_cm = pid_m * BLOCK_M + tl.arange(0, BLOCK_M)
    offs_cn = pid_n * BLOCK_N + tl.arange(0, BLOCK_N)
    c_ptrs = c_ptr + offs_cm[:, None] * stride_cm + offs_cn[None, :] * stride_cn
    mask = (offs_cm[:, None] < M) & (offs_cn[None, :] < N)
    tl.store(c_ptrs, c, mask=mask)

# config = {"BLOCK_K": 64, "BLOCK_M": 256, "BLOCK_N": 64, "GROUP_M": 8, "arch": "sm_90", "dtype": "fp8e4m3", "num_ctas": 1, "num_stages": 4, "num_warps": 4}
# arch = sm_90


// ===== COMPILED SASS (sm_90a) =====

	.target	sm_90a

	.elftype	@"ET_EXEC"


//--------------------- .note.nv.tkinfo           --------------------------
	.section	.note.nv.tkinfo,"",@"SHT_NOTE"
	.sectionflags	@"SHF_NOTE_NV_TKINFO"
	.tkinfo
        /*0018*/ 	.word	0x00000002
        /*0030*/ 	.string	""
        /*0030*/ 	.string	"ptxas"
        /*0030*/ 	.string	"Cuda compilation tools, release 13.0, V13.0.88"
        /*0030*/ 	.string	"Build cuda_13.0.r13.0/compiler.36424714_0"
        /*0030*/ 	.string	"-v  -suppress-debug-info  -lineinfo  -arch sm_90a "



//--------------------- .note.nv.cuinfo           --------------------------
	.section	.note.nv.cuinfo,"",@"SHT_NOTE"
	.sectionflags	@"SHF_NOTE_NV_CUINFO"
        /*0018*/ 	.short	0x0002
        /*001a*/ 	.short	0x005a
        /*001c*/ 	.short	0x0082
	.zero		2


//--------------------- .nv.info                  --------------------------
	.section	.nv.info,"",@"SHT_CUDA_INFO"
	.align	4


	//----- nvinfo : EIATTR_REGCOUNT
	.align		4
        /*0000*/ 	.byte	0x04, 0x2f
        /*0002*/ 	.short	(.L_1 - .L_0)
	.align		4
.L_0:
        /*0004*/ 	.word	index@(matmul_kernel)
        /*0008*/ 	.word	0x000000ff


	//----- nvinfo : EIATTR_FRAME_SIZE
	.align		4
.L_1:
        /*000c*/ 	.byte	0x04, 0x11
        /*000e*/ 	.short	(.L_3 - .L_2)
	.align		4
.L_2:
        /*0010*/ 	.word	index@(matmul_kernel)
        /*0014*/ 	.word	0x000005e0


	//----- nvinfo : EIATTR_MIN_STACK_SIZE
	.align		4
.L_3:
        /*0018*/ 	.byte	0x04, 0x12
        /*001a*/ 	.short	(.L_5 - .L_4)
	.align		4
.L_4:
        /*001c*/ 	.word	index@(matmul_kernel)
        /*0020*/ 	.word	0x000005e0
.L_5:


//--------------------- .nv.compat                --------------------------
	.section	.nv.compat,"",@"SHT_CUDA_COMPAT_INFO"
	.align	4
        /*0000*/ 	.byte	0x02, 0x09, 0x01, 0x00, 0x02, 0x02, 0x04, 0x00, 0x02, 0x05, 0x05, 0x00, 0x03, 0x07, 0x01, 0x01
        /*0010*/ 	.byte	0x02, 0x03, 0x00, 0x00, 0x02, 0x06, 0x01, 0x00, 0x04, 0x0b, 0x08, 0x00, 0x00, 0x00, 0x00, 0x00
        /*0020*/ 	.byte	0x00, 0x00, 0x00, 0x00


//--------------------- .nv.info.matmul_kernel    --------------------------
	.section	.nv.info.matmul_kernel,"",@"SHT_CUDA_INFO"
	.sectionflags	@""
	.align	4


	//----- nvinfo : EIATTR_CUDA_API_VERSION
	.align		4
        /*0000*/ 	.byte	0x04, 0x37
        /*0002*/ 	.short	(.L_7 - .L_6)
.L_6:
        /*0004*/ 	.word	0x00000082


	//----- nvinfo : EIATTR_KPARAM_INFO
	.align		4
.L_7:
        /*0008*/ 	.byte	0x04, 0x17
        /*000a*/ 	.short	(.L_9 - .L_8)
.L_8:
        /*000c*/ 	.word	0x00000000
        /*0010*/ 	.short	0x000d
        /*0012*/ 	.short	0x0048
        /*0014*/ 	.byte	0x00, 0xf4, 0x21, 0x00


	//----- nvinfo : EIATTR_KPARAM_INFO
	.align		4
.L_9:
        /*0018*/ 	.byte	0x04, 0x17
        /*001a*/ 	.short	(.L_11 - .L_10)
.L_10:
        /*001c*/ 	.word	0x00000000
        /*0020*/ 	.short	0x000c
        /*0022*/ 	.short	0x0040
        /*0024*/ 	.byte	0x00, 0xf4, 0x21, 0x00


	//----- nvinfo : EIATTR_KPARAM_INFO
	.align		4
.L_11:
        /*0028*/ 	.byte	0x04, 0x17
        /*002a*/ 	.short	(.L_13 - .L_12)
.L_12:
        /*002c*/ 	.word	0x00000000
        /*0030*/ 	.short	0x000b
        /*0032*/ 	.short	0x0038
        /*0034*/ 	.byte	0x00, 0xf0, 0x11, 0x00


	//----- nvinfo : EIATTR_KPARAM_INFO
	.align		4
.L_13:
        /*0038*/ 	.byte	0x04, 0x17
        /*003a*/ 	.short	(.L_15 - .L_14)
.L_14:
        /*003c*/ 	.word	0x00000000
        /*0040*/ 	.short	0x000a
        /*0042*/ 	.short	0x0034
        /*0044*/ 	.byte	0x00, 0xf0, 0x11, 0x00


	//----- nvinfo : EIATTR_KPARAM_INFO
	.align		4
.L_15:
        /*0048*/ 	.byte	0x04, 0x17
        /*004a*/ 	.short	(.L_17 - .L_16)
.L_16:
        /*004c*/ 	.word	0x00000000
        /*0050*/ 	.short	0x0009
        /*0052*/ 	.short	0x0030
        /*0054*/ 	.byte	0x00, 0xf0, 0x11, 0x00


	//----- nvinfo : EIATTR_KPARAM_INFO
	.align		4
.L_17:
        /*0058*/ 	.byte	0x04, 0x17
        /*005a*/ 	.short	(.L_19 - .L_18)
.L_18:
        /*005c*/ 	.word	0x00000000
        /*0060*/ 	.short	0x0008
        /*0062*/ 	.short	0x002c
        /*0064*/ 	.byte	0x00, 0xf0, 0x11, 0x00


	//----- nvinfo : EIATTR_KPARAM_INFO
	.align		4
.L_19:
        /*0068*/ 	.byte	0x04, 0x17
        /*006a*/ 	.short	(.L_21 - .L_20)
.L_20:
        /*006c*/ 	.word	0x00000000
        /*0070*/ 	.short	0x0007
        /*0072*/ 	.short	0x0028
        /*0074*/ 	.byte	0x00, 0xf0, 0x11, 0x00


	//----- nvinfo : EIATTR_KPARAM_INFO
	.align		4
.L_21:
        /*0078*/ 	.byte	0x04, 0x17
        /*007a*/ 	.short	(.L_23 - .L_22)
.L_22:
        /*007c*/ 	.word	0x00000000
        /*0080*/ 	.short	0x0006
        /*0082*/ 	.short	0x0024
        /*0084*/ 	.byte	0x00, 0xf0, 0x11, 0x00


	//----- nvinfo : EIATTR_KPARAM_INFO
	.align		4
.L_23:
        /*0088*/ 	.byte	0x04, 0x17
        /*008a*/ 	.short	(.L_25 - .L_24)
.L_24:
        /*008c*/ 	.word	0x00000000
        /*0090*/ 	.short	0x0005
        /*0092*/ 	.short	0x0020
        /*0094*/ 	.byte	0x00, 0xf0, 0x11, 0x00


	//----- nvinfo : EIATTR_KPARAM_INFO
	.align		4
.L_25:
        /*0098*/ 	.byte	0x04, 0x17
        /*009a*/ 	.short	(.L_27 - .L_26)
.L_26:
        /*009c*/ 	.word	0x00000000
        /*00a0*/ 	.short	0x0004
        /*00a2*/ 	.short	0x001c
        /*00a4*/ 	.byte	0x00, 0xf0, 0x11, 0x00


	//----- nvinfo : EIATTR_KPARAM_INFO
	.align		4
.L_27:
        /*00a8*/ 	.byte	0x04, 0x17
        /*00aa*/ 	.short	(.L_29 - .L_28)
.L_28:
        /*00ac*/ 	.word	0x00000000
        /*00b0*/ 	.short	0x0003
        /*00b2*/ 	.short	0x0018
        /*00b4*/ 	.byte	0x00, 0xf0, 0x11, 0x00


	//----- nvinfo : EIATTR_KPARAM_INFO
	.align		4
.L_29:
        /*00b8*/ 	.byte	0x04, 0x17
        /*00ba*/ 	.short	(.L_31 - .L_30)
.L_30:
        /*00bc*/ 	.word	0x00000000
        /*00c0*/ 	.short	0x0002
        /*00c2*/ 	.short	0x0010
        /*00c4*/ 	.byte	0x00, 0xf4, 0x21, 0x00


	//----- nvinfo : EIATTR_KPARAM_INFO
	.align		4
.L_31:
        /*00c8*/ 	.byte	0x04, 0x17
        /*00ca*/ 	.short	(.L_33 - .L_32)
.L_32:
        /*00cc*/ 	.word	0x00000000
        /*00d0*/ 	.short	0x0001
        /*00d2*/ 	.short	0x0008
        /*00d4*/ 	.byte	0x00, 0xf4, 0x21, 0x00


	//----- nvinfo : EIATTR_KPARAM_INFO
	.align		4
.L_33:
        /*00d8*/ 	.byte	0x04, 0x17
        /*00da*/ 	.short	(.L_35 - .L_34)
.L_34:
        /*00dc*/ 	.word	0x00000000
        /*00e0*/ 	.short	0x0000
        /*00e2*/ 	.short	0x0000
        /*00e4*/ 	.byte	0x00, 0xf4, 0x21, 0x00


	//----- nvinfo : EIATTR_SPARSE_MMA_MASK
	.align		4
.L_35:
        /*00e8*/ 	.byte	0x03, 0x50
        /*00ea*/ 	.short	0x0000


	//----- nvinfo : EIATTR_MAXREG_COUNT
	.align		4
        /*00ec*/ 	.byte	0x03, 0x1b
        /*00ee*/ 	.short	0x00ff


	//----- nvinfo : EIATTR_NUM_BARRIERS
	.align		4
        /*00f0*/ 	.byte	0x02, 0x4c
        /*00f2*/ 	.byte	0x01
	.zero		1


	//----- nvinfo : EIATTR_ANNOTATIONS
	.align		4
        /*00f4*/ 	.byte	0x04, 0x55
        /*00f6*/ 	.short	(.L_37 - .L_36)


	//   ....[0]....
.L_36:
        /*00f8*/ 	.word	0x00000001
        /*00fc*/ 	.byte	0x90, 0x05, 0x00, 0x00, 0x01, 0x00, 0x00, 0x00, 0x30, 0x2a, 0x00, 0x00, 0x01, 0x00, 0x00, 0x00
        /* <DEDUP_REMOVED lines=671> */
        /*2afc*/ 	.byte	0x90, 0xf2, 0x00, 0x00


	//----- nvinfo : EIATTR_MERCURY_ISA_VERSION
	.align		4
.L_37:
        /*2b00*/ 	.byte	0x03, 0x5f
        /*2b02*/ 	.short	0x0101


	//----- nvinfo : EIATTR_EXIT_INSTR_OFFSETS
	.align		4
        /*2b04*/ 	.byte	0x04, 0x1c
        /*2b06*/ 	.short	(.L_39 - .L_38)


	//   ....[0]....
.L_38:
        /*2b08*/ 	.word	0x00015210


	//   ....[1]....
        /*2b0c*/ 	.word	0x00015230


	//----- nvinfo : EIATTR_REQNTID
	.align		4
.L_39:
        /*2b10*/ 	.byte	0x04, 0x10
        /*2b12*/ 	.short	(.L_41 - .L_40)
.L_40:
        /*2b14*/ 	.word	0x00000080
        /*2b18*/ 	.word	0x00000001
        /*2b1c*/ 	.word	0x00000001


	//----- nvinfo : EIATTR_CBANK_PARAM_SIZE
	.align		4
.L_41:
        /*2b20*/ 	.byte	0x03, 0x19
        /*2b22*/ 	.short	0x0050


	//----- nvinfo : EIATTR_PARAM_CBANK
	.align		4
        /*2b24*/ 	.byte	0x04, 0x0a
        /*2b26*/ 	.short	(.L_43 - .L_42)
	.align		4
.L_42:
        /*2b28*/ 	.word	index@(.nv.constant0.matmul_kernel)
        /*2b2c*/ 	.short	0x0210
        /*2b2e*/ 	.short	0x0050


	//----- nvinfo : EIATTR_SW_WAR
	.align		4
.L_43:
        /*2b30*/ 	.byte	0x04, 0x36
        /*2b32*/ 	.short	(.L_45 - .L_44)
.L_44:
        /*2b34*/ 	.word	0x00000008
.L_45:


//--------------------- .nv.callgraph             --------------------------
	.section	.nv.callgraph,"",@"SHT_CUDA_CALLGRAPH"
	.align	4
	.sectionentsize	8
	.align		4
        /*0000*/ 	.word	0x00000000
	.align		4
        /*0004*/ 	.word	0xffffffff
	.align		4
        /*0008*/ 	.word	0x00000000
	.align		4
        /*000c*/ 	.word	0xfffffffe
	.align		4
        /*0010*/ 	.word	0x00000000
	.align		4
        /*0014*/ 	.word	0xfffffffd
	.align		4
        /*0018*/ 	.word	0x00000000
	.align		4
        /*001c*/ 	.word	0xfffffffc


//--------------------- .text.matmul_kernel       --------------------------
	.section	.text.matmul_kernel,"ax",@progbits
	.align	128
        .global         matmul_kernel
        .type           matmul_kernel,@function
        .size           matmul_kernel,(.L_x_4 - matmul_kernel)
        .other          matmul_kernel,@"STO_CUDA_ENTRY STV_DEFAULT"
matmul_kernel:
.text.matmul_kernel:
[----:B------:R-:W0:Y:S08]  /*0000*/  LDC R1, c[0x0][0x28] ;  /* 0x00000a00ff017b82 */ /* 0x000e300000000800 */
[----:B------:R-:W1:Y:S01]  /*0010*/  LDC.64 R4, c[0x0][0x228] ;  /* 0x00008a00ff047b82 */ /* 0x000e620000000a00 */
[----:B------:R-:W2:Y:S01]  /*0020*/  S2R R7, SR_CTAID.X ;  /* 0x0000000000077919 */ /* 0x000ea20000002500 */
[----:B------:R-:W-:Y:S01]  /*0030*/  UMOV UR7, 0x400 ;  /* 0x0000040000077882 */ /* 0x000fe20000000000 */
[----:B------:R-:W-:Y:S01]  /*0040*/  ULDC.64 UR44, c[0x0][0x208] ;  /* 0x00008200002c7ab9 */ /* 0x000fe20000000a00 */
[----:B0-----:R-:W-:-:S04]  /*0050*/  VIADD R1, R1, 0xfffffa20 ;  /* 0xfffffa2001017836 */ /* 0x001fc80000000000 */
[----:B------:R-:W0:Y:S01]  /*0060*/  S2UR UR4, SR_CgaCtaId ;  /* 0x00000000000479c3 */ /* 0x000e220000008800 */
[----:B-1----:R-:W-:-:S05]  /*0070*/  VIADD R0, R5, 0x3f ;  /* 0x0000003f05007836 */ /* 0x002fca0000000000 */
[----:B------:R-:W-:Y:S01]  /*0080*/  SHF.R.S32.HI R3, RZ, 0x1f, R0 ;  /* 0x0000001fff037819 */ /* 0x000fe20000011400 */
[----:B0-----:R-:W-:-:S03]  /*0090*/  ULEA UR7, UR4, UR7, 0x18 ;  /* 0x0000000704077291 */ /* 0x001fc6000f8ec03f */
[----:B------:R-:W-:Y:S02]  /*00a0*/  LEA.HI R3, R3, R0, RZ, 0x6 ;  /* 0x0000000003037211 */ /* 0x000fe400078f30ff */
[----:B--2---:R-:W-:Y:S02]  /*00b0*/  IABS R10, R7 ;  /* 0x00000007000a7213 */ /* 0x004fe40000000000 */
[----:B------:R-:W-:-:S05]  /*00c0*/  SHF.R.S32.HI R3, RZ, 0x6, R3 ;  /* 0x00000006ff037819 */ /* 0x000fca0000011403 */
[----:B------:R-:W-:-:S05]  /*00d0*/  IMAD.SHL.U32 R6, R3, 0x8, RZ ;  /* 0x0000000803067824 */ /* 0x000fca00078e00ff */
[-C--:B------:R-:W-:Y:S02]  /*00e0*/  IABS R9, R6.reuse ;  /* 0x0000000600097213 */ /* 0x080fe40000000000 */
[----:B------:R-:W-:Y:S02]  /*00f0*/  IABS R12, R6 ;  /* 0x00000006000c7213 */ /* 0x000fe40000000000 */
[----:B------:R-:W0:Y:S08]  /*0100*/  I2F.RP R0, R9 ;  /* 0x0000000900007306 */ /* 0x000e300000209400 */
[----:B0-----:R-:W0:Y:S02]  /*0110*/  MUFU.RCP R0, R0 ;  /* 0x0000000000007308 */ /* 0x001e240000001000 */
[----:B0-----:R-:W-:-:S02]  /*0120*/  VIADD R2, R0, 0xffffffe ;  /* 0x0ffffffe00027836 */ /* 0x001fc40000000000 */
[----:B------:R-:W-:-:S04]  /*0130*/  IMAD.MOV R0, RZ, RZ, -R12 ;  /* 0x000000ffff007224 */ /* 0x000fc800078e0a0c */
[----:B------:R0:W1:Y:S02]  /*0140*/  F2I.FTZ.U32.TRUNC.NTZ R3, R2 ;  /* 0x0000000200037305 */ /* 0x000064000021f000 */
[----:B0-----:R-:W-:Y:S02]  /*0150*/  IMAD.MOV.U32 R2, RZ, RZ, RZ ;  /* 0x000000ffff027224 */ /* 0x001fe400078e00ff */
[----:B-1----:R-:W-:-:S04]  /*0160*/  IMAD.MOV R8, RZ, RZ, -R3 ;  /* 0x000000ffff087224 */ /* 0x002fc800078e0a03 */
[----:B------:R-:W-:Y:S02]  /*0170*/  IMAD R11, R8, R9, RZ ;  /* 0x00000009080b7224 */ /* 0x000fe400078e02ff */
[----:B------:R-:W-:Y:S02]  /*0180*/  IMAD.MOV.U32 R8, RZ, RZ, R10 ;  /* 0x000000ffff087224 */ /* 0x000fe400078e000a */
[----:B------:R-:W-:-:S06]  /*0190*/  IMAD.HI.U32 R3, R3, R11, R2 ;  /* 0x0000000b03037227 */ /* 0x000fcc00078e0002 */
[----:B------:R-:W-:-:S04]  /*01a0*/  IMAD.HI.U32 R3, R3, R8, RZ ;  /* 0x0000000803037227 */ /* 0x000fc800078e00ff */
[----:B------:R-:W-:-:S05]  /*01b0*/  IMAD R0, R3, R0, R8 ;  /* 0x0000000003007224 */ /* 0x000fca00078e0208 */
[----:B------:R-:W-:-:S13]  /*01c0*/  ISETP.GT.U32.AND P1, PT, R9, R0, PT ;  /* 0x000000000900720c */ /* 0x000fda0003f24070 */
[----:B------:R-:W-:Y:S02]  /*01d0*/  @!P1 IMAD.IADD R0, R0, 0x1, -R9 ;  /* 0x0000000100009824 */ /* 0x000fe400078e0a09 */
[----:B------:R-:W-:Y:S01]  /*01e0*/  @!P1 VIADD R3, R3, 0x1 ;  /* 0x0000000103039836 */ /* 0x000fe20000000000 */
[----:B------:R-:W-:Y:S02]  /*01f0*/  ISETP.NE.AND P1, PT, R6, RZ, PT ;  /* 0x000000ff0600720c */ /* 0x000fe40003f25270 */
[----:B------:R-:W-:Y:S02]  /*0200*/  ISETP.GE.U32.AND P0, PT, R0, R9, PT ;  /* 0x000000090000720c */ /* 0x000fe40003f06070 */
[----:B------:R-:W-:-:S04]  /*0210*/  LOP3.LUT R0, R7, R6, RZ, 0x3c, !PT ;  /* 0x0000000607007212 */ /* 0x000fc800078e3cff */
[----:B------:R-:W-:Y:S01]  /*0220*/  ISETP.GE.AND P2, PT, R0, RZ, PT ;  /* 0x000000ff0000720c */ /* 0x000fe20003f46270 */
[----:B------:R-:W-:-:S06]  /*0230*/  VIADD R0, R4, 0xff ;  /* 0x000000ff04007836 */ /* 0x000fcc0000000000 */
[----:B------:R-:W-:-:S04]  /*0240*/  @P0 VIADD R3, R3, 0x1 ;  /* 0x0000000103030836 */ /* 0x000fc80000000000 */
[----:B------:R-:W-:Y:S01]  /*0250*/  IMAD.MOV.U32 R2, RZ, RZ, R3 ;  /* 0x000000ffff027224 */ /* 0x000fe200078e0003 */
[----:B------:R-:W-:-:S03]  /*0260*/  SHF.R.S32.HI R3, RZ, 0x1f, R0 ;  /* 0x0000001fff037819 */ /* 0x000fc60000011400 */
[----:B------:R-:W-:Y:S01]  /*0270*/  @!P2 IMAD.MOV R2, RZ, RZ, -R2 ;  /* 0x000000ffff02a224 */ /* 0x000fe200078e0a02 */
[----:B------:R-:W-:Y:S02]  /*0280*/  @!P1 LOP3.LUT R2, RZ, R6, RZ, 0x33, !PT ;  /* 0x00000006ff029212 */ /* 0x000fe400078e33ff */
[----:B------:R-:W-:-:S03]  /*0290*/  LEA.HI R3, R3, R0, RZ, 0x8 ;  /* 0x0000000003037211 */ /* 0x000fc600078f40ff */
[----:B------:R-:W-:Y:S02]  /*02a0*/  IMAD.SHL.U32 R8, R2, 0x8, RZ ;  /* 0x0000000802087824 */ /* 0x000fe400078e00ff */
[----:B------:R-:W-:-:S03]  /*02b0*/  IMAD.MOV R2, RZ, RZ, -R2 ;  /* 0x000000ffff027224 */ /* 0x000fc600078e0a02 */
[----:B------:R-:W-:Y:S01]  /*02c0*/  LEA.HI.SX32 R3, R3, -R8, 0x18 ;  /* 0x8000000803037211 */ /* 0x000fe200078fc2ff */
[----:B------:R-:W-:-:S03]  /*02d0*/  IMAD R6, R6, R2, R7 ;  /* 0x0000000206067224 */ /* 0x000fc600078e0207 */
[----:B------:R-:W-:Y:S02]  /*02e0*/  VIMNMX R13, R3, 0x8, PT ;  /* 0x00000008030d7848 */ /* 0x000fe40003fe0100 */
[----:B------:R-:W-:Y:S02]  /*02f0*/  IABS R11, R6 ;  /* 0x00000006000b7213 */ /* 0x000fe40000000000 */
[----:B------:R-:W-:-:S04]  /*0300*/  IABS R9, R13 ;  /* 0x0000000d00097213 */ /* 0x000fc80000000000 */
[----:B------:R-:W0:Y:S08]  /*0310*/  I2F.RP R0, R9 ;  /* 0x0000000900007306 */ /* 0x000e300000209400 */
[----:B0-----:R-:W0:Y:S02]  /*0320*/  MUFU.RCP R0, R0 ;  /* 0x0000000000007308 */ /* 0x001e240000001000 */
[----:B0-----:R-:W-:-:S06]  /*0330*/  VIADD R3, R0, 0xffffffe ;  /* 0x0ffffffe00037836 */ /* 0x001fcc0000000000 */
[----:B------:R-:W0:Y:S02]  /*0340*/  F2I.FTZ.U32.TRUNC.NTZ R3, R3 ;  /* 0x0000000300037305 */ /* 0x000e24000021f000 */
[----:B0-----:R-:W-:-:S04]  /*0350*/  IMAD.MOV R10, RZ, RZ, -R3 ;  /* 0x000000ffff0a7224 */ /* 0x001fc800078e0a03 */
[----:B------:R-:W-:Y:S01]  /*0360*/  IMAD.MOV.U32 R2, RZ, RZ, R10 ;  /* 0x000000ffff027224 */ /* 0x000fe200078e000a */
[----:B------:R-:W-:-:S03]  /*0370*/  IABS R10, R13 ;  /* 0x0000000d000a7213 */ /* 0x000fc60000000000 */
[----:B------:R-:W-:Y:S02]  /*0380*/  IMAD R7, R2, R9, RZ ;  /* 0x0000000902077224 */ /* 0x000fe400078e02ff */
[----:B------:R-:W-:Y:S02]  /*0390*/  IMAD.MOV.U32 R2, RZ, RZ, RZ ;  /* 0x000000ffff027224 */ /* 0x000fe400078e00ff */
[----:B------:R-:W-:Y:S02]  /*03a0*/  IMAD.MOV R0, RZ, RZ, -R10 ;  /* 0x000000ffff007224 */ /* 0x000fe400078e0a0a */
[----:B------:R-:W-:Y:S02]  /*03b0*/  IMAD.HI.U32 R2, R3, R7, R2 ;  /* 0x0000000703027227 */ /* 0x000fe400078e0002 */
[----:B------:R-:W0:Y:S04]  /*03c0*/  LDC R7, c[0x0][0x230] ;  /* 0x00008c00ff077b82 */ /* 0x000e280000000800 */
[----:B------:R-:W-:-:S04]  /*03d0*/  IMAD.HI.U32 R2, R2, R11, RZ ;  /* 0x0000000b02027227 */ /* 0x000fc800078e00ff */
[----:B------:R-:W-:Y:S02]  /*03e0*/  IMAD R0, R2, R0, R11 ;  /* 0x0000000002007224 */ /* 0x000fe400078e020b */
[----:B------:R-:W1:Y:S03]  /*03f0*/  S2R R11, SR_TID.X ;  /* 0x00000000000b7919 */ /* 0x000e660000002100 */
[----:B------:R-:W-:Y:S01]  /*0400*/  ISETP.GT.U32.AND P1, PT, R9, R0, PT ;  /* 0x000000000900720c */ /* 0x000fe20003f24070 */
[----:B0-----:R-:W-:-:S12]  /*0410*/  VIADD R7, R7, 0x3f ;  /* 0x0000003f07077836 */ /* 0x001fd80000000000 */
[----:B------:R-:W-:Y:S02]  /*0420*/  @!P1 IMAD.IADD R0, R0, 0x1, -R9 ;  /* 0x0000000100009824 */ /* 0x000fe400078e0a09 */
[----:B------:R-:W-:Y:S01]  /*0430*/  @!P1 VIADD R2, R2, 0x1 ;  /* 0x0000000102029836 */ /* 0x000fe20000000000 */
[----:B------:R-:W-:Y:S02]  /*0440*/  ISETP.NE.AND P1, PT, R13, RZ, PT ;  /* 0x000000ff0d00720c */ /* 0x000fe40003f25270 */
[----:B------:R-:W-:Y:S02]  /*0450*/  ISETP.GE.U32.AND P0, PT, R0, R9, PT ;  /* 0x000000090000720c */ /* 0x000fe40003f06070 */
[----:B------:R-:W-:-:S04]  /*0460*/  LOP3.LUT R0, R6, R13, RZ, 0x3c, !PT ;  /* 0x0000000d06007212 */ /* 0x000fc800078e3cff */
[----:B------:R-:W-:Y:S02]  /*0470*/  ISETP.GE.AND P2, PT, R0, RZ, PT ;  /* 0x000000ff0000720c */ /* 0x000fe40003f46270 */
[----:B-1----:R-:W-:-:S05]  /*0480*/  LOP3.LUT R152, R11, 0x7f, RZ, 0xc0, !PT ;  /* 0x0000007f0b987812 */ /* 0x002fca00078ec0ff */
[----:B------:R-:W-:Y:S01]  /*0490*/  @P0 VIADD R2, R2, 0x1 ;  /* 0x0000000102020836 */ /* 0x000fe20000000000 */
[----:B------:R-:W-:-:S05]  /*04a0*/  ISETP.GT.AND P0, PT, R7, 0x3f, PT ;  /* 0x0000003f0700780c */ /* 0x000fca0003f04270 */
[----:B------:R-:W-:Y:S01]  /*04b0*/  @!P2 IMAD.MOV R2, RZ, RZ, -R2 ;  /* 0x000000ffff02a224 */ /* 0x000fe200078e0a02 */
[----:B------:R-:W-:-:S05]  /*04c0*/  @!P1 LOP3.LUT R2, RZ, R13, RZ, 0x33, !PT ;  /* 0x0000000dff029212 */ /* 0x000fca00078e33ff */
[----:B------:R-:W-:Y:S02]  /*04d0*/  IMAD.MOV R0, RZ, RZ, -R2 ;  /* 0x000000ffff007224 */ /* 0x000fe400078e0a02 */
[----:B------:R-:W-:Y:S02]  /*04e0*/  IMAD.SHL.U32 R2, R2, 0x40, RZ ;  /* 0x0000004002027824 */ /* 0x000fe400078e00ff */
[----:B------:R-:W-:-:S04]  /*04f0*/  IMAD R0, R13, R0, R6 ;  /* 0x000000000d007224 */ /* 0x000fc800078e0206 */
[----:B------:R-:W-:-:S04]  /*0500*/  IMAD.IADD R0, R8, 0x1, R0 ;  /* 0x0000000108007824 */ /* 0x000fc800078e0200 */
[----:B------:R-:W-:-:S04]  /*0510*/  IMAD R0, R0, 0x100, R152 ;  /* 0x0000010000007824 */ /* 0x000fc800078e0298 */
[----:B------:R-:W-:Y:S01]  /*0520*/  VIADD R3, R0, 0x80 ;  /* 0x0000008000037836 */ /* 0x000fe20000000000 */
[----:B------:R-:W-:Y:S06]  /*0530*/  @P0 BRA `(.L_x_0) ;  /* 0x00000004000c0947 */ /* 0x000fec0003800000 */
[----:B------:R-:W-:Y:S01]  /*0540*/  IMAD.SHL.U32 R4, R11, 0x8, RZ ;  /* 0x000000080b047824 */ /* 0x000fe200078e00ff */
[----:B------:R-:W-:Y:S02]  /*0550*/  CS2R R120, SRZ ;  /* 0x0000000000787805 */ /* 0x000fe4000001ff00 */
[----:B------:R-:W-:Y:S02]  /*0560*/  CS2R R122, SRZ ;  /* 0x00000000007a7805 */ /* 0x000fe4000001ff00 */
[----:B------:R-:W-:Y:S02]  /*0570*/  CS2R R124, SRZ ;  /* 0x00000000007c7805 */ /* 0x000fe4000001ff00 */
[----:B------:R-:W-:Y:S01]  /*0580*/  CS2R R126, SRZ ;  /* 0x00000000007e7805 */ /* 0x000fe2000001ff00 */
[----:B------:R1:W-:Y:S01]  /*0590*/  STL [R1+0x580], R4 ;  /* 0x0005800401007387 */ /* 0x0003e20000100800 */
[----:B------:R-:W-:Y:S02]  /*05a0*/  CS2R R128, SRZ ;  /* 0x0000000000807805 */ /* 0x000fe4000001ff00 */
[----:B------:R-:W-:-:S02]  /*05b0*/  CS2R R130, SRZ ;  /* 0x0000000000827805 */ /* 0x000fc4000001ff00 */
[----:B------:R-:W-:Y:S02]  /*05c0*/  CS2R R132, SRZ ;  /* 0x0000000000847805 */ /* 0x000fe4000001ff00 */
[----:B------:R-:W-:Y:S02]  /*05d0*/  CS2R R134, SRZ ;  /* 0x0000000000867805 */ /* 0x000fe4000001ff00 */
[----:B------:R-:W-:Y:S02]  /*05e0*/  CS2R R136, SRZ ;  /* 0x0000000000887805 */ /* 0x000fe4000001ff00 */
[----:B------:R-:W-:Y:S02]  /*05f0*/  CS2R R138, SRZ ;  /* 0x00000000008a7805 */ /* 0x000fe4000001ff00 */
        /* <DEDUP_REMOVED lines=53> */
[----:B------:R-:W-:Y:S01]  /*0950*/  CS2R R54, SRZ ;  /* 0x0000000000367805 */ /* 0x000fe2000001ff00 */
[----:B-1----:R-:W-:Y:S06]  /*0960*/  BRA `(.L_x_1) ;  /* 0x000000e800487947 */ /* 0x002fec0003800000 */
.L_x_0:
[----:B------:R-:W-:Y:S01]  /*0970*/  IABS R16, R4 ;  /* 0x0000000400107213 */ /* 0x000fe20000000000 */
[----:B------:R-:W-:Y:S01]  /*0980*/  ULDC UR8, c[0x0][0x23c] ;  /* 0x00008f0000087ab9 */ /* 0x000fe20000000800 */
[----:B------:R-:W-:Y:S01]  /*0990*/  IABS R6, R5 ;  /* 0x0000000500067213 */ /* 0x000fe20000000000 */
[----:B------:R-:W-:Y:S01]  /*09a0*/  ULDC.64 UR4, c[0x0][0x218] ;  /* 0x0000860000047ab9 */ /* 0x000fe20000000a00 */
[----:B------:R-:W0:Y:S01]  /*09b0*/  I2F.RP R10, R16 ;  /* 0x00000010000a7306 */ /* 0x000e220000209400 */
[----:B------:R-:W-:Y:S01]  /*09c0*/  IABS R17, R3 ;  /* 0x0000000300117213 */ /* 0x000fe20000000000 */
[----:B------:R-:W-:Y:S01]  /*09d0*/  ULDC.64 UR10, c[0x0][0x210] ;  /* 0x00008400000a7ab9 */ /* 0x000fe20000000a00 */
[----:B------:R-:W-:Y:S01]  /*09e0*/  ISETP.GE.AND P5, PT, R0, RZ, PT ;  /* 0x000000ff0000720c */ /* 0x000fe20003fa6270 */
[----:B------:R-:W-:Y:S01]  /*09f0*/  UMOV UR38, 0xfffffffe ;  /* 0xfffffffe00267882 */ /* 0x000fe20000000000 */
[----:B------:R-:W-:Y:S01]  /*0a00*/  ISETP.GE.AND P6, PT, R3, RZ, PT ;  /* 0x000000ff0300720c */ /* 0x000fe20003fc6270 */
[----:B------:R-:W-:Y:S01]  /*0a10*/  UMOV UR39, 0x7fffffdf ;  /* 0x7fffffdf00277882 */ /* 0x000fe20000000000 */
[----:B------:R-:W-:Y:S01]  /*0a20*/  LOP3.LUT R153, R11, 0x3f, RZ, 0xc0, !PT ;  /* 0x0000003f0b997812 */ /* 0x000fe200078ec0ff */
[----:B------:R-:W1:Y:S01]  /*0a30*/  I2F.RP R14, R6 ;  /* 0x00000006000e7306 */ /* 0x000e620000209400 */
[----:B------:R-:W-:-:S02]  /*0a40*/  CS2R R120, SRZ ;  /* 0x0000000000787805 */ /* 0x000fc4000001ff00 */
[----:B------:R-:W-:Y:S02]  /*0a50*/  CS2R R122, SRZ ;  /* 0x00000000007a7805 */ /* 0x000fe4000001ff00 */
[----:B------:R-:W-:Y:S02]  /*0a60*/  CS2R R124, SRZ ;  /* 0x00000000007c7805 */ /* 0x000fe4000001ff00 */
[----:B------:R-:W-:Y:S02]  /*0a70*/  CS2R R126, SRZ ;  /* 0x00000000007e7805 */ /* 0x000fe4000001ff00 */
[----:B------:R-:W-:Y:S02]  /*0a80*/  CS2R R128, SRZ ;  /* 0x0000000000807805 */ /* 0x000fe4000001ff00 */
[----:B------:R-:W-:Y:S02]  /*0a90*/  CS2R R130, SRZ ;  /* 0x0000000000827805 */ /* 0x000fe4000001ff00 */
[----:B------:R-:W-:Y:S01]  /*0aa0*/  CS2R R132, SRZ ;  /* 0x0000000000847805 */ /* 0x000fe2000001ff00 */
[----:B0-----:R-:W0:Y:S01]  /*0ab0*/  MUFU.RCP R10, R10 ;  /* 0x0000000a000a7308 */ /* 0x001e220000001000 */
[----:B------:R-:W-:-:S02]  /*0ac0*/  CS2R R134, SRZ ;  /* 0x0000000000867805 */ /* 0x000fc4000001ff00 */
[----:B------:R-:W-:Y:S02]  /*0ad0*/  CS2R R136, SRZ ;  /* 0x0000000000887805 */ /* 0x000fe4000001ff00 */
[----:B------:R-:W-:Y:S02]  /*0ae0*/  CS2R R138, SRZ ;  /* 0x00000000008a7805 */ /* 0x000fe4000001ff00 */
[----:B------:R-:W-:Y:S02]  /*0af0*/  CS2R R140, SRZ ;  /* 0x00000000008c7805 */ /* 0x000fe4000001ff00 */
[----:B------:R-:W-:Y:S02]  /*0b00*/  CS2R R142, SRZ ;  /* 0x00000000008e7805 */ /* 0x000fe4000001ff00 */
[----:B------:R-:W-:Y:S02]  /*0b10*/  CS2R R144, SRZ ;  /* 0x0000000000907805 */ /* 0x000fe4000001ff00 */
[----:B------:R-:W-:Y:S01]  /*0b20*/  CS2R R146, SRZ ;  /* 0x0000000000927805 */ /* 0x000fe2000001ff00 */
[----:B-1----:R-:W1:Y:S01]  /*0b30*/  MUFU.RCP R14, R14 ;  /* 0x0000000e000e7308 */ /* 0x002e620000001000 */
[----:B------:R-:W-:-:S02]  /*0b40*/  CS2R R148, SRZ ;  /* 0x0000000000947805 */ /* 0x000fc4000001ff00 */
[----:B------:R-:W-:Y:S02]  /*0b50*/  CS2R R150, SRZ ;  /* 0x0000000000967805 */ /* 0x000fe4000001ff00 */
[----:B------:R-:W-:Y:S02]  /*0b60*/  CS2R R88, SRZ ;  /* 0x0000000000587805 */ /* 0x000fe4000001ff00 */
[----:B------:R-:W-:Y:S02]  /*0b70*/  CS2R R90, SRZ ;  /* 0x00000000005a7805 */ /* 0x000fe4000001ff00 */
[----:B------:R-:W-:Y:S02]  /*0b80*/  CS2R R92, SRZ ;  /* 0x00000000005c7805 */ /* 0x000fe4000001ff00 */
[----:B------:R-:W-:Y:S02]  /*0b90*/  CS2R R94, SRZ ;  /* 0x00000000005e7805 */ /* 0x000fe4000001ff00 */
[----:B------:R-:W-:-:S02]  /*0ba0*/  CS2R R96, SRZ ;  /* 0x0000000000607805 */ /* 0x000fc4000001ff00 */
[----:B------:R-:W-:Y:S01]  /*0bb0*/  CS2R R98, SRZ ;  /* 0x0000000000627805 */ /* 0x000fe2000001ff00 */
[----:B0-----:R-:W-:Y:S01]  /*0bc0*/  VIADD R8, R10, 0xffffffe ;  /* 0x0ffffffe0a087836 */ /* 0x001fe20000000000 */
[----:B------:R-:W-:Y:S02]  /*0bd0*/  CS2R R100, SRZ ;  /* 0x0000000000647805 */ /* 0x000fe4000001ff00 */
[----:B------:R-:W-:Y:S02]  /*0be0*/  CS2R R102, SRZ ;  /* 0x0000000000667805 */ /* 0x000fe4000001ff00 */
[----:B------:R-:W-:Y:S01]  /*0bf0*/  CS2R R104, SRZ ;  /* 0x0000000000687805 */ /* 0x000fe2000001ff00 */
[----:B------:R0:W2:Y:S01]  /*0c00*/  F2I.FTZ.U32.TRUNC.NTZ R9, R8 ;  /* 0x0000000800097305 */ /* 0x0000a2000021f000 */
[----:B------:R-:W-:Y:S02]  /*0c10*/  CS2R R106, SRZ ;  /* 0x00000000006a7805 */ /* 0x000fe4000001ff00 */
[----:B------:R-:W-:-:S02]  /*0c20*/  CS2R R108, SRZ ;  /* 0x00000000006c7805 */ /* 0x000fc4000001ff00 */
[----:B------:R-:W-:Y:S01]  /*0c30*/  CS2R R110, SRZ ;  /* 0x00000000006e7805 */ /* 0x000fe2000001ff00 */
[----:B-1----:R-:W-:Y:S01]  /*0c40*/  VIADD R12, R14, 0xffffffe ;  /* 0x0ffffffe0e0c7836 */ /* 0x002fe20000000000 */
[----:B------:R-:W-:Y:S02]  /*0c50*/  IABS R14, R0 ;  /* 0x00000000000e7213 */ /* 0x000fe40000000000 */
[----:B------:R-:W-:Y:S02]  /*0c60*/  CS2R R112, SRZ ;  /* 0x0000000000707805 */ /* 0x000fe4000001ff00 */
[----:B------:R-:W-:Y:S01]  /*0c70*/  CS2R R114, SRZ ;  /* 0x0000000000727805 */ /* 0x000fe2000001ff00 */
[----:B------:R1:W3:Y:S01]  /*0c80*/  F2I.FTZ.U32.TRUNC.NTZ R13, R12 ;  /* 0x0000000c000d7305 */ /* 0x0002e2000021f000 */
[----:B0-----:R-:W-:Y:S01]  /*0c90*/  IMAD.MOV.U32 R8, RZ, RZ, RZ ;  /* 0x000000ffff087224 */ /* 0x001fe200078e00ff */
[----:B------:R-:W-:Y:S02]  /*0ca0*/  CS2R R116, SRZ ;  /* 0x0000000000747805 */ /* 0x000fe4000001ff00 */
[----:B------:R-:W-:-:S02]  /*0cb0*/  CS2R R118, SRZ ;  /* 0x0000000000767805 */ /* 0x000fc4000001ff00 */
[----:B------:R-:W-:Y:S02]  /*0cc0*/  CS2R R76, SRZ ;  /* 0x00000000004c7805 */ /* 0x000fe4000001ff00 */
[----:B------:R-:W-:Y:S02]  /*0cd0*/  CS2R R78, SRZ ;  /* 0x00000000004e7805 */ /* 0x000fe4000001ff00 */
[----:B------:R-:W-:Y:S01]  /*0ce0*/  CS2R R80, SRZ ;  /* 0x0000000000507805 */ /* 0x000fe2000001ff00 */
[----:B--2---:R-:W-:Y:S01]  /*0cf0*/  IMAD.MOV R15, RZ, RZ, -R9 ;  /* 0x000000ffff0f7224 */ /* 0x004fe200078e0a09 */
[----:B------:R-:W-:Y:S02]  /*0d00*/  CS2R R82, SRZ ;  /* 0x0000000000527805 */ /* 0x000fe4000001ff00 */
[----:B-1----:R-:W-:Y:S02]  /*0d10*/  SHF.R.S32.HI R12, RZ, 0x1f, R7 ;  /* 0x0000001fff0c7819 */ /* 0x002fe40000011407 */
[----:B------:R-:W-:Y:S01]  /*0d20*/  CS2R R84, SRZ ;  /* 0x0000000000547805 */ /* 0x000fe2000001ff00 */
[----:B------:R-:W-:Y:S01]  /*0d30*/  IMAD R15, R15, R16, RZ ;  /* 0x000000100f0f7224 */ /* 0x000fe200078e02ff */
[----:B------:R-:W-:-:S03]  /*0d40*/  CS2R R86, SRZ ;  /* 0x0000000000567805 */ /* 0x000fc6000001ff00 */
[----:B------:R-:W-:Y:S01]  /*0d50*/  IMAD.HI.U32 R9, R9, R15, R8 ;  /* 0x0000000f09097227 */ /* 0x000fe200078e0008 */
[----:B------:R-:W-:-:S03]  /*0d60*/  SHF.R.U32.HI R15, RZ, 0x6, R11 ;  /* 0x00000006ff0f7819 */ /* 0x000fc6000001160b */
[----:B---3--:R-:W-:Y:S02]  /*0d70*/  IMAD.MOV R19, RZ, RZ, -R13 ;  /* 0x000000ffff137224 */ /* 0x008fe400078e0a0d */
[----:B------:R-:W-:-:S04]  /*0d80*/  IMAD.HI.U32 R8, R9, R14, RZ ;  /* 0x0000000e09087227 */ /* 0x000fc800078e00ff */
[----:B------:R-:W-:Y:S01]  /*0d90*/  IMAD.HI.U32 R10, R9, R17, RZ ;  /* 0x00000011090a7227 */ /* 0x000fe200078e00ff */
[----:B------:R-:W-:Y:S02]  /*0da0*/  LEA.HI R9, R12, R7, RZ, 0x6 ;  /* 0x000000070c097211 */ /* 0x000fe400078f30ff */
[----:B------:R-:W-:Y:S01]  /*0db0*/  SGXT.U32 R7, R15, 0x1 ;  /* 0x000000010f07781a */ /* 0x000fe20000000000 */
[----:B------:R-:W-:Y:S02]  /*0dc0*/  IMAD.MOV R15, RZ, RZ, -R8 ;  /* 0x000000ffff0f7224 */ /* 0x000fe400078e0a08 */
[----:B------:R-:W-:Y:S01]  /*0dd0*/  IMAD.MOV R10, RZ, RZ, -R10 ;  /* 0x000000ffff0a7224 */ /* 0x000fe200078e0a0a */
[----:B------:R-:W-:Y:S01]  /*0de0*/  LOP3.LUT R18, R2, R7, RZ, 0xfc, !PT ;  /* 0x0000000702127212 */ /* 0x000fe200078efcff */
[C---:B------:R-:W-:Y:S02]  /*0df0*/  IMAD R7, R16.reuse, R15, R14 ;  /* 0x0000000f10077224 */ /* 0x040fe400078e020e */
[----:B------:R-:W-:Y:S01]  /*0e00*/  IMAD R8, R16, R10, R17 ;  /* 0x0000000a10087224 */ /* 0x000fe200078e0211 */
[----:B------:R-:W-:Y:S01]  /*0e10*/  LOP3.LUT R22, R18, 0x38, RZ, 0xfc, !PT ;  /* 0x0000003812167812 */ /* 0x000fe200078efcff */
[----:B------:R-:W-:Y:S01]  /*0e20*/  IMAD R19, R19, R6, RZ ;  /* 0x0000000613137224 */ /* 0x000fe200078e02ff */
[C---:B------:R-:W-:Y:S01]  /*0e30*/  ISETP.GT.U32.AND P0, PT, R16.reuse, R7, PT ;  /* 0x000000071000720c */ /* 0x040fe20003f04070 */
[----:B------:R-:W-:Y:S01]  /*0e40*/  IMAD.MOV.U32 R12, RZ, RZ, RZ ;  /* 0x000000ffff0c7224 */ /* 0x000fe200078e00ff */
[----:B------:R-:W-:-:S02]  /*0e50*/  ISETP.GT.U32.AND P1, PT, R16, R8, PT ;  /* 0x000000081000720c */ /* 0x000fc40003f24070 */
[C---:B------:R-:W-:Y:S01]  /*0e60*/  LOP3.LUT R10, R18.reuse, 0x3c, RZ, 0xfc, !PT ;  /* 0x0000003c120a7812 */ /* 0x040fe200078efcff */
[----:B------:R-:W-:Y:S01]  /*0e70*/  IMAD.HI.U32 R12, R13, R19, R12 ;  /* 0x000000130d0c7227 */ /* 0x000fe200078e000c */
[----:B------:R-:W-:Y:S02]  /*0e80*/  IABS R19, R22 ;  /* 0x0000001600137213 */ /* 0x000fe40000000000 */
[----:B------:R-:W-:Y:S02]  /*0e90*/  IABS R15, R10 ;  /* 0x0000000a000f7213 */ /* 0x000fe40000000000 */
[----:B------:R-:W-:Y:S01]  /*0ea0*/  LOP3.LUT R20, R18, 0x3a, RZ, 0xfc, !PT ;  /* 0x0000003a12147812 */ /* 0x000fe200078efcff */
[----:B------:R-:W-:Y:S01]  /*0eb0*/  IMAD.HI.U32 R14, R12, R19, RZ ;  /* 0x000000130c0e7227 */ /* 0x000fe200078e00ff */
[----:B------:R-:W-:Y:S02]  /*0ec0*/  ISETP.GE.AND P3, PT, R10, RZ, PT ;  /* 0x000000ff0a00720c */ /* 0x000fe40003f66270 */
[----:B------:R-:W-:Y:S01]  /*0ed0*/  LOP3.LUT R24, R18, 0x36, RZ, 0xfc, !PT ;  /* 0x0000003612187812 */ /* 0x000fe200078efcff */
[--C-:B------:R-:W-:Y:S01]  /*0ee0*/  @!P0 IMAD.IADD R7, R7, 0x1, -R16.reuse ;  /* 0x0000000107078824 */ /* 0x100fe200078e0a10 */
[----:B------:R-:W-:Y:S01]  /*0ef0*/  IABS R17, R20 ;  /* 0x0000001400117213 */ /* 0x000fe20000000000 */
[----:B------:R-:W-:Y:S01]  /*0f00*/  @!P1 IMAD.IADD R8, R8, 0x1, -R16 ;  /* 0x0000000108089824 */ /* 0x000fe200078e0a10 */
[----:B------:R-:W-:Y:S01]  /*0f10*/  IABS R21, R24 ;  /* 0x0000001800157213 */ /* 0x000fe20000000000 */
[----:B------:R-:W-:Y:S01]  /*0f20*/  IMAD.MOV R14, RZ, RZ, -R14 ;  /* 0x000000ffff0e7224 */ /* 0x000fe200078e0a0e */
[----:B------:R-:W-:Y:S01]  /*0f30*/  ISETP.GT.U32.AND P0, PT, R16, R7, PT ;  /* 0x000000071000720c */ /* 0x000fe20003f04070 */
[----:B------:R-:W-:Y:S01]  /*0f40*/  IMAD.HI.U32 R10, R12, R15, RZ ;  /* 0x0000000f0c0a7227 */ /* 0x000fe200078e00ff */
[----:B------:R-:W-:-:S02]  /*0f50*/  ISETP.GT.U32.AND P4, PT, R16, R8, PT ;  /* 0x000000081000720c */ /* 0x000fc40003f84070 */
[----:B------:R-:W-:Y:S01]  /*0f60*/  ISETP.GE.AND P1, PT, R20, RZ, PT ;  /* 0x000000ff1400720c */ /* 0x000fe20003f26270 */
[----:B------:R-:W-:Y:S01]  /*0f70*/  IMAD R19, R6, R14, R19 ;  /* 0x0000000e06137224 */ /* 0x000fe200078e0213 */
[C---:B------:R-:W-:Y:S01]  /*0f80*/  LOP3.LUT R14, R18.reuse, 0x32, RZ, 0xfc, !PT ;  /* 0x00000032120e7812 */ /* 0x040fe200078efcff */
[----:B------:R-:W-:Y:S01]  /*0f90*/  IMAD.MOV R10, RZ, RZ, -R10 ;  /* 0x000000ffff0a7224 */ /* 0x000fe200078e0a0a */
[----:B------:R-:W-:Y:S01]  /*0fa0*/  LOP3.LUT R20, R18, 0x22, RZ, 0xfc, !PT ;  /* 0x0000002212147812 */ /* 0x000fe200078efcff */
[----:B------:R-:W-:Y:S01]  /*0fb0*/  IMAD.HI.U32 R13, R12, R17, RZ ;  /* 0x000000110c0d7227 */ /* 0x000fe200078e00ff */
[----:B------:R-:W-:Y:S02]  /*0fc0*/  IABS R25, R14 ;  /* 0x0000000e00197213 */ /* 0x000fe40000000000 */
[----:B------:R-:W-:Y:S01]  /*0fd0*/  IABS R41, R20 ;  /* 0x0000001400297213 */ /* 0x000fe20000000000 */
[----:B------:R-:W-:Y:S01]  /*0fe0*/  @!P0 IMAD.IADD R7, R7, 0x1, -R16 ;  /* 0x0000000107078824 */ /* 0x000fe200078e0a10 */
[----:B------:R-:W-:Y:S01]  /*0ff0*/  LOP3.LUT R26, R18, 0xa, RZ, 0xfc, !PT ;  /* 0x0000000a121a7812 */ /* 0x000fe200078efcff */
[----:B------:R-:W-:Y:S01]  /*1000*/  IMAD R15, R6, R10, R15 ;  /* 0x0000000a060f7224 */ /* 0x000fe200078e020f */
[----:B------:R-:W-:Y:S01]  /*1010*/  LOP3.LUT R28, R18, 0x8, RZ, 0xfc, !PT ;  /* 0x00000008121c7812 */ /* 0x000fe200078efcff */
[----:B------:R-:W-:Y:S01]  /*1020*/  @!P5 IMAD.MOV R7, RZ, RZ, -R7 ;  /* 0x000000ffff07d224 */ /* 0x000fe200078e0a07 */
[----:B------:R-:W-:Y:S01]  /*1030*/  ISETP.GT.U32.AND P5, PT, R6, R19, PT ;  /* 0x000000130600720c */ /* 0x000fe20003fa4070 */
[----:B------:R-:W-:Y:S01]  /*1040*/  IMAD.HI.U32 R10, R12, R21, RZ ;  /* 0x000000150c0a7227 */ /* 0x000fe200078e00ff */
[----:B------:R-:W-:-:S02]  /*1050*/  ISETP.GT.U32.AND P2, PT, R6, R15, PT ;  /* 0x0000000f0600720c */ /* 0x000fc40003f44070 */
[----:B------:R-:W-:Y:S01]  /*1060*/  IABS R65, R26 ;  /* 0x0000001a00417213 */ /* 0x000fe20000000000 */
[----:B------:R-:W-:Y:S01]  /*1070*/  IMAD.MOV R13, RZ, RZ, -R13 ;  /* 0x000000ffff0d7224 */ /* 0x000fe200078e0a0d */
[----:B------:R-:W-:Y:S01]  /*1080*/  IABS R67, R28 ;  /* 0x0000001c00437213 */ /* 0x000fe20000000000 */
[----:B------:R-:W-:Y:S01]  /*1090*/  @!P4 IMAD.IADD R8, R8, 0x1, -R16 ;  /* 0x000000010808c824 */ /* 0x000fe200078e0a10 */
[----:B------:R-:W-:Y:S01]  /*10a0*/  ISETP.GE.AND P4, PT, R22, RZ, PT ;  /* 0x000000ff1600720c */ /* 0x000fe20003f86270 */
[----:B------:R-:W-:Y:S01]  /*10b0*/  IMAD.MOV R10, RZ, RZ, -R10 ;  /* 0x000000ffff0a7224 */ /* 0x000fe200078e0a0a */
[----:B------:R-:W-:Y:S01]  /*10c0*/  LOP3.LUT R16, R18, 0x30, RZ, 0xfc, !PT ;  /* 0x0000003012107812 */ /* 0x000fe200078efcff */
[----:B------:R-:W-:Y:S01]  /*10d0*/  IMAD R17, R6, R13, R17 ;  /* 0x0000000d06117224 */ /* 0x000fe200078e0211 */
[----:B------:R-:W-:Y:S01]  /*10e0*/  LOP3.LUT R30, R18, 0x6, RZ, 0xfc, !PT ;  /* 0x00000006121e7812 */ /* 0x000fe200078efcff */
[----:B------:R-:W-:Y:S01]  /*10f0*/  IMAD.MOV.U32 R13, RZ, RZ, R8 ;  /* 0x000000ffff0d7224 */ /* 0x000fe200078e0008 */
[----:B------:R-:W-:Y:S01]  /*1100*/  LOP3.LUT R8, RZ, R4, RZ, 0x33, !PT ;  /* 0x00000004ff087212 */ /* 0x000fe200078e33ff */
[----:B------:R-:W-:Y:S01]  /*1110*/  IMAD R21, R6, R10, R21 ;  /* 0x0000000a06157224 */ /* 0x000fe200078e0215 */
[----:B------:R-:W-:Y:S01]  /*1120*/  LOP3.LUT R10, R18, 0x34, RZ, 0xfc, !PT ;  /* 0x00000034120a7812 */ /* 0x000fe200078efcff */
[----:B------:R-:W-:Y:S01]  /*1130*/  @!P6 IMAD.MOV R13, RZ, RZ, -R13 ;  /* 0x000000ffff0de224 */ /* 0x000fe200078e0a0d */
[----:B------:R-:W-:Y:S01]  /*1140*/  ISETP.NE.AND P6, PT, R4, RZ, PT ;  /* 0x000000ff0400720c */ /* 0x000fe20003fc5270 */
[--C-:B------:R-:W-:Y:S01]  /*1150*/  @!P5 IMAD.IADD R19, R19, 0x1, -R6.reuse ;  /* 0x000000011313d824 */ /* 0x100fe200078e0a06 */
[----:B------:R-:W-:Y:S01]  /*1160*/  IABS R23, R10 ;  /* 0x0000000a00177213 */ /* 0x000fe20000000000 */
[----:B------:R-:W-:Y:S01]  /*1170*/  @!P2 IMAD.IADD R15, R15, 0x1, -R6 ;  /* 0x000000010f0fa824 */ /* 0x000fe200078e0a06 */
[----:B------:R-:W-:-:S02]  /*1180*/  SEL R4, R8, R7, !P6 ;  /* 0x0000000708047207 */ /* 0x000fc40007000000 */
[----:B------:R-:W-:Y:S02]  /*1190*/  ISETP.GT.U32.AND P0, PT, R6, R17, PT ;  /* 0x000000110600720c */ /* 0x000fe40003f04070 */
[----:B------:R-:W-:Y:S01]  /*11a0*/  SEL R7, R8, R13, !P6 ;  /* 0x0000000d08077207 */ /* 0x000fe20007000000 */
[----:B------:R-:W-:Y:S01]  /*11b0*/  IMAD.HI.U32 R8, R12, R23, RZ ;  /* 0x000000170c087227 */ /* 0x000fe200078e00ff */
[C---:B------:R-:W-:Y:S02]  /*11c0*/  ISETP.GT.U32.AND P5, PT, R6.reuse, R19, PT ;  /* 0x000000130600720c */ /* 0x040fe40003fa4070 */
[C---:B------:R-:W-:Y:S01]  /*11d0*/  ISETP.GT.U32.AND P6, PT, R6.reuse, R21, PT ;  /* 0x000000150600720c */ /* 0x040fe20003fc4070 */
[----:B------:R-:W-:Y:S01]  /*11e0*/  IMAD.MOV R13, RZ, RZ, -R8 ;  /* 0x000000ffff0d7224 */ /* 0x000fe200078e0a08 */
[----:B------:R-:W-:Y:S01]  /*11f0*/  ISETP.GT.U32.AND P2, PT, R6, R15, PT ;  /* 0x0000000f0600720c */ /* 0x000fe20003f44070 */
[----:B------:R-:W-:Y:S01]  /*1200*/  IMAD.HI.U32 R8, R12, R25, RZ ;  /* 0x000000190c087227 */ /* 0x000fe200078e00ff */
[----:B------:R-:W-:-:S02]  /*1210*/  IABS R27, R16 ;  /* 0x00000010001b7213 */ /* 0x000fc40000000000 */
[----:B------:R-:W-:Y:S01]  /*1220*/  IABS R69, R30 ;  /* 0x0000001e00457213 */ /* 0x000fe20000000000 */
[----:B------:R-:W-:Y:S01]  /*1230*/  IMAD R13, R6, R13, R23 ;  /* 0x0000000d060d7224 */ /* 0x000fe200078e0217 */
[----:B------:R-:W-:Y:S01]  /*1240*/  LOP3.LUT R32, R18, 0x4, RZ, 0xfc, !PT ;  /* 0x0000000412207812 */ /* 0x000fe200078efcff */
[--C-:B------:R-:W-:Y:S01]  /*1250*/  @!P0 IMAD.IADD R17, R17, 0x1, -R6.reuse ;  /* 0x0000000111118824 */ /* 0x100fe200078e0a06 */
[----:B------:R-:W-:Y:S01]  /*1260*/  IABS R75, R18 ;  /* 0x00000012004b7213 */ /* 0x000fe20000000000 */
[----:B------:R-:W-:Y:S01]  /*1270*/  @!P5 IMAD.IADD R19, R19, 0x1, -R6 ;  /* 0x000000011313d824 */ /* 0x000fe200078e0a06 */
[C---:B------:R-:W-:Y:S01]  /*1280*/  ISETP.GT.U32.AND P5, PT, R6.reuse, R13, PT ;  /* 0x0000000d0600720c */ /* 0x040fe20003fa4070 */
[----:B------:R-:W-:Y:S01]  /*1290*/  IMAD.MOV R8, RZ, RZ, -R8 ;  /* 0x000000ffff087224 */ /* 0x000fe200078e0a08 */
[C---:B------:R-:W-:Y:S01]  /*12a0*/  ISETP.GT.U32.AND P0, PT, R6.reuse, R17, PT ;  /* 0x000000110600720c */ /* 0x040fe20003f04070 */
[--C-:B------:R-:W-:Y:S01]  /*12b0*/  @!P6 IMAD.IADD R21, R21, 0x1, -R6.reuse ;  /* 0x000000011515e824 */ /* 0x100fe200078e0a06 */
[----:B------:R-:W-:Y:S01]  /*12c0*/  IABS R71, R32 ;  /* 0x0000002000477213 */ /* 0x000fe20000000000 */
[----:B------:R-:W-:Y:S01]  /*12d0*/  IMAD R25, R6, R8, R25 ;  /* 0x0000000806197224 */ /* 0x000fe200078e0219 */
[----:B------:R-:W-:Y:S01]  /*12e0*/  LOP3.LUT R34, R18, 0x2, RZ, 0xfc, !PT ;  /* 0x0000000212227812 */ /* 0x000fe200078efcff */
[----:B------:R-:W-:Y:S01]  /*12f0*/  @!P4 IMAD.MOV R19, RZ, RZ, -R19 ;  /* 0x000000ffff13c224 */ /* 0x000fe200078e0a13 */
[C---:B------:R-:W-:Y:S01]  /*1300*/  ISETP.GT.U32.AND P6, PT, R6.reuse, R21, PT ;  /* 0x000000150600720c */ /* 0x040fe20003fc4070 */
[----:B------:R-:W-:Y:S01]  /*1310*/  @!P2 IMAD.IADD R15, R15, 0x1, -R6 ;  /* 0x000000010f0fa824 */ /* 0x000fe200078e0a06 */
[----:B------:R-:W-:Y:S01]  /*1320*/  ISETP.GT.U32.AND P4, PT, R6, R25, PT ;  /* 0x000000190600720c */ /* 0x000fe20003f84070 */
[----:B------:R-:W-:Y:S01]  /*1330*/  IMAD.HI.U32 R8, R12, R27, RZ ;  /* 0x0000001b0c087227 */ /* 0x000fe200078e00ff */
[----:B------:R-:W-:-:S02]  /*1340*/  ISETP.GE.AND P2, PT, R24, RZ, PT ;  /* 0x000000ff1800720c */ /* 0x000fc40003f46270 */
[----:B------:R-:W-:Y:S01]  /*1350*/  IABS R73, R34 ;  /* 0x0000002200497213 */ /* 0x000fe20000000000 */
[--C-:B------:R-:W-:Y:S02]  /*1360*/  @!P5 IMAD.IADD R13, R13, 0x1, -R6.reuse ;  /* 0x000000010d0dd824 */ /* 0x100fe400078e0a06 */
[----:B------:R-:W-:Y:S01]  /*1370*/  @!P0 IMAD.IADD R17, R17, 0x1, -R6 ;  /* 0x0000000111118824 */ /* 0x000fe200078e0a06 */
[----:B------:R-:W-:Y:S01]  /*1380*/  ISETP.GE.AND P0, PT, R10, RZ, PT ;  /* 0x000000ff0a00720c */ /* 0x000fe20003f06270 */
[----:B------:R-:W-:Y:S01]  /*1390*/  IMAD.MOV R8, RZ, RZ, -R8 ;  /* 0x000000ffff087224 */ /* 0x000fe200078e0a08 */
[----:B------:R-:W-:Y:S01]  /*13a0*/  ISETP.GT.U32.AND P5, PT, R6, R13, PT ;  /* 0x0000000d0600720c */ /* 0x000fe20003fa4070 */
[----:B------:R-:W-:Y:S01]  /*13b0*/  @!P3 IMAD.MOV R15, RZ, RZ, -R15 ;  /* 0x000000ffff0fb224 */ /* 0x000fe200078e0a0f */
[----:B------:R-:W-:Y:S01]  /*13c0*/  LOP3.LUT R10, R18, 0x2c, RZ, 0xfc, !PT ;  /* 0x0000002c120a7812 */ /* 0x000fe200078efcff */
[--C-:B------:R-:W-:Y:S01]  /*13d0*/  @!P4 IMAD.IADD R25, R25, 0x1, -R6.reuse ;  /* 0x000000011919c824 */ /* 0x100fe200078e0a06 */
[----:B------:R-:W-:Y:S01]  /*13e0*/  ISETP.GE.AND P3, PT, R14, RZ, PT ;  /* 0x000000ff0e00720c */ /* 0x000fe20003f66270 */
[----:B------:R-:W-:Y:S01]  /*13f0*/  @!P6 IMAD.IADD R21, R21, 0x1, -R6 ;  /* 0x000000011515e824 */ /* 0x000fe200078e0a06 */
[----:B------:R-:W-:Y:S01]  /*1400*/  IABS R29, R10 ;  /* 0x0000000a001d7213 */ /* 0x000fe20000000000 */
[----:B------:R-:W-:Y:S01]  /*1410*/  IMAD R27, R6, R8, R27 ;  /* 0x00000008061b7224 */ /* 0x000fe200078e021b */
[----:B------:R-:W-:Y:S01]  /*1420*/  LOP3.LUT R14, R18, 0x2a, RZ, 0xfc, !PT ;  /* 0x0000002a120e7812 */ /* 0x000fe200078efcff */
[----:B------:R-:W-:Y:S01]  /*1430*/  @!P2 IMAD.MOV R21, RZ, RZ, -R21 ;  /* 0x000000ffff15a224 */ /* 0x000fe200078e0a15 */
[----:B------:R-:W-:Y:S01]  /*1440*/  ISETP.GT.U32.AND P4, PT, R6, R25, PT ;  /* 0x000000190600720c */ /* 0x000fe20003f84070 */
[----:B------:R-:W-:Y:S01]  /*1450*/  IMAD.HI.U32 R8, R12, R29, RZ ;  /* 0x0000001d0c087227 */ /* 0x000fe200078e00ff */
[----:B------:R-:W-:-:S02]  /*1460*/  IABS R31, R14 ;  /* 0x0000000e001f7213 */ /* 0x000fc40000000000 */
[----:B------:R-:W-:Y:S01]  /*1470*/  ISETP.GE.AND P6, PT, R10, RZ, PT ;  /* 0x000000ff0a00720c */ /* 0x000fe20003fc6270 */
[----:B------:R-:W-:Y:S01]  /*1480*/  @!P5 IMAD.IADD R13, R13, 0x1, -R6 ;  /* 0x000000010d0dd824 */ /* 0x000fe200078e0a06 */
[----:B------:R-:W-:Y:S01]  /*1490*/  ISETP.GT.U32.AND P2, PT, R6, R27, PT ;  /* 0x0000001b0600720c */ /* 0x000fe20003f44070 */
[----:B------:R-:W-:Y:S01]  /*14a0*/  IMAD.MOV R10, RZ, RZ, -R8 ;  /* 0x000000ffff0a7224 */ /* 0x000fe200078e0a08 */
[----:B------:R-:W-:Y:S01]  /*14b0*/  ISETP.GE.AND P5, PT, R14, RZ, PT ;  /* 0x000000ff0e00720c */ /* 0x000fe20003fa6270 */
[----:B------:R-:W-:Y:S01]  /*14c0*/  IMAD.MOV.U32 R23, RZ, RZ, R13 ;  /* 0x000000ffff177224 */ /* 0x000fe200078e000d */
[----:B------:R-:W-:Y:S01]  /*14d0*/  LOP3.LUT R14, R18, 0x26, RZ, 0xfc, !PT ;  /* 0x00000026120e7812 */ /* 0x000fe200078efcff */
[----:B------:R-:W-:-:S03]  /*14e0*/  IMAD.HI.U32 R8, R12, R31, RZ ;  /* 0x0000001f0c087227 */ /* 0x000fc600078e00ff */
[----:B------:R-:W-:Y:S01]  /*14f0*/  IABS R37, R14 ;  /* 0x0000000e00257213 */ /* 0x000fe20000000000 */
[----:B------:R-:W-:Y:S02]  /*1500*/  IMAD R13, R6, R10, R29 ;  /* 0x0000000a060d7224 */ /* 0x000fe400078e021d */
[----:B------:R-:W-:Y:S01]  /*1510*/  @!P1 IMAD.MOV R17, RZ, RZ, -R17 ;  /* 0x000000ffff119224 */ /* 0x000fe200078e0a11 */
[----:B------:R-:W-:Y:S01]  /*1520*/  ISETP.GE.AND P1, PT, R16, RZ, PT ;  /* 0x000000ff1000720c */ /* 0x000fe20003f26270 */
[----:B------:R-:W-:Y:S01]  /*1530*/  IMAD.MOV R29, RZ, RZ, -R8 ;  /* 0x000000ffff1d7224 */ /* 0x000fe200078e0a08 */
[----:B------:R-:W-:Y:S01]  /*1540*/  LOP3.LUT R16, R18, 0x28, RZ, 0xfc, !PT ;  /* 0x0000002812107812 */ /* 0x000fe200078efcff */
[--C-:B------:R-:W-:Y:S01]  /*1550*/  @!P4 IMAD.IADD R25, R25, 0x1, -R6.reuse ;  /* 0x000000011919c824 */ /* 0x100fe200078e0a06 */
[C---:B------:R-:W-:Y:S01]  /*1560*/  ISETP.GT.U32.AND P4, PT, R6.reuse, R13, PT ;  /* 0x0000000d0600720c */ /* 0x040fe20003f84070 */
[----:B------:R-:W-:Y:S01]  /*1570*/  IMAD R29, R6, R29, R31 ;  /* 0x0000001d061d7224 */ /* 0x000fe200078e021f */
[----:B------:R-:W-:Y:S01]  /*1580*/  IABS R35, R16 ;  /* 0x0000001000237213 */ /* 0x000fe20000000000 */
[----:B------:R-:W-:-:S02]  /*1590*/  @!P2 IMAD.IADD R27, R27, 0x1, -R6 ;  /* 0x000000011b1ba824 */ /* 0x000fc400078e0a06 */
[----:B------:R-:W-:Y:S01]  /*15a0*/  @!P3 IMAD.MOV R25, RZ, RZ, -R25 ;  /* 0x000000ffff19b224 */ /* 0x000fe200078e0a19 */
[----:B------:R-:W-:Y:S01]  /*15b0*/  ISETP.GT.U32.AND P3, PT, R6, R29, PT ;  /* 0x0000001d0600720c */ /* 0x000fe20003f64070 */
[----:B------:R-:W-:Y:S01]  /*15c0*/  IMAD.HI.U32 R8, R12, R35, RZ ;  /* 0x000000230c087227 */ /* 0x000fe200078e00ff */
[----:B------:R-:W-:-:S03]  /*15d0*/  ISETP.GT.U32.AND P2, PT, R6, R27, PT ;  /* 0x0000001b0600720c */ /* 0x000fc60003f44070 */
[----:B------:R-:W-:Y:S02]  /*15e0*/  IMAD.MOV R8, RZ, RZ, -R8 ;  /* 0x000000ffff087224 */ /* 0x000fe400078e0a08 */
[--C-:B------:R-:W-:Y:S02]  /*15f0*/  @!P4 IMAD.IADD R13, R13, 0x1, -R6.reuse ;  /* 0x000000010d0dc824 */ /* 0x100fe400078e0a06 */
[----:B------:R-:W-:Y:S01]  /*1600*/  @!P0 IMAD.MOV R23, RZ, RZ, -R23 ;  /* 0x000000ffff178224 */ /* 0x000fe200078e0a17 */
[----:B------:R-:W-:Y:S01]  /*1610*/  ISETP.GE.AND P0, PT, R16, RZ, PT ;  /* 0x000000ff1000720c */ /* 0x000fe20003f06270 */
[----:B------:R-:W-:Y:S01]  /*1620*/  IMAD R35, R6, R8, R35 ;  /* 0x0000000806237224 */ /* 0x000fe200078e0223 */
[----:B------:R-:W-:Y:S01]  /*1630*/  LOP3.LUT R16, R18, 0x24, RZ, 0xfc, !PT ;  /* 0x0000002412107812 */ /* 0x000fe200078efcff */
[--C-:B------:R-:W-:Y:S01]  /*1640*/  @!P3 IMAD.IADD R29, R29, 0x1, -R6.reuse ;  /* 0x000000011d1db824 */ /* 0x100fe200078e0a06 */
[----:B------:R-:W-:Y:S01]  /*1650*/  ISETP.GT.U32.AND P4, PT, R6, R13, PT ;  /* 0x0000000d0600720c */ /* 0x000fe20003f84070 */
[----:B------:R-:W-:Y:S01]  /*1660*/  @!P2 IMAD.IADD R27, R27, 0x1, -R6 ;  /* 0x000000011b1ba824 */ /* 0x000fe200078e0a06 */
[----:B------:R-:W-:Y:S01]  /*1670*/  IABS R39, R16 ;  /* 0x0000001000277213 */ /* 0x000fe20000000000 */
[----:B------:R-:W-:Y:S01]  /*1680*/  IMAD.HI.U32 R8, R12, R37, RZ ;  /* 0x000000250c087227 */ /* 0x000fe200078e00ff */
[----:B------:R-:W-:-:S02]  /*1690*/  ISETP.GT.U32.AND P2, PT, R6, R35, PT ;  /* 0x000000230600720c */ /* 0x000fc40003f44070 */
[----:B------:R-:W-:Y:S01]  /*16a0*/  ISETP.GT.U32.AND P3, PT, R6, R29, PT ;  /* 0x0000001d0600720c */ /* 0x000fe20003f64070 */
[----:B------:R-:W-:-:S04]  /*16b0*/  IMAD.HI.U32 R10, R12, R39, RZ ;  /* 0x000000270c0a7227 */ /* 0x000fc800078e00ff */
[----:B------:R-:W-:Y:S02]  /*16c0*/  IMAD.MOV R8, RZ, RZ, -R8 ;  /* 0x000000ffff087224 */ /* 0x000fe400078e0a08 */
[----:B------:R-:W-:Y:S02]  /*16d0*/  IMAD.MOV R10, RZ, RZ, -R10 ;  /* 0x000000ffff0a7224 */ /* 0x000fe400078e0a0a */
[--C-:B------:R-:W-:Y:S01]  /*16e0*/  @!P4 IMAD.IADD R13, R13, 0x1, -R6.reuse ;  /* 0x000000010d0dc824 */ /* 0x100fe200078e0a06 */
[----:B------:R-:W-:Y:S01]  /*16f0*/  ISETP.GE.AND P4, PT, R16, RZ, PT ;  /* 0x000000ff1000720c */ /* 0x000fe20003f86270 */
[----:B------:R-:W-:Y:S01]  /*1700*/  IMAD R37, R6, R8, R37 ;  /* 0x0000000806257224 */ /* 0x000fe200078e0225 */
[----:B------:R-:W-:Y:S01]  /*1710*/  LOP3.LUT R16, R18, 0x1a, RZ, 0xfc, !PT ;  /* 0x0000001a12107812 */ /* 0x000fe200078efcff */
[--C-:B------:R-:W-:Y:S02]  /*1720*/  @!P2 IMAD.IADD R35, R35, 0x1, -R6.reuse ;  /* 0x000000012323a824 */ /* 0x100fe400078e0a06 */
[----:B------:R-:W-:Y:S01]  /*1730*/  IMAD R39, R6, R10, R39 ;  /* 0x0000000a06277224 */ /* 0x000fe200078e0227 */
[----:B------:R-:W-:Y:S01]  /*1740*/  LOP3.LUT R10, R18, 0x20, RZ, 0xfc, !PT ;  /* 0x00000020120a7812 */ /* 0x000fe200078efcff */
[----:B------:R-:W-:Y:S01]  /*1750*/  IMAD.MOV.U32 R31, RZ, RZ, R13 ;  /* 0x000000ffff1f7224 */ /* 0x000fe200078e000d */
[C---:B------:R-:W-:Y:S01]  /*1760*/  ISETP.GT.U32.AND P2, PT, R6.reuse, R35, PT ;  /* 0x000000230600720c */ /* 0x040fe20003f44070 */
[----:B------:R-:W-:Y:S01]  /*1770*/  @!P3 IMAD.IADD R29, R29, 0x1, -R6 ;  /* 0x000000011d1db824 */ /* 0x000fe200078e0a06 */
[C---:B------:R-:W-:Y:S01]  /*1780*/  ISETP.GT.U32.AND P3, PT, R6.reuse, R37, PT ;  /* 0x000000250600720c */ /* 0x040fe20003f64070 */
[----:B------:R-:W-:Y:S01]  /*1790*/  @!P6 IMAD.MOV R31, RZ, RZ, -R31 ;  /* 0x000000ffff1fe224 */ /* 0x000fe200078e0a1f */
[----:B------:R-:W-:Y:S01]  /*17a0*/  ISETP.GT.U32.AND P6, PT, R6, R39, PT ;  /* 0x000000270600720c */ /* 0x000fe20003fc4070 */
[----:B------:R-:W-:Y:S01]  /*17b0*/  IMAD.HI.U32 R8, R12, R41, RZ ;  /* 0x000000290c087227 */ /* 0x000fe200078e00ff */
[----:B------:R-:W-:-:S03]  /*17c0*/  IABS R49, R16 ;  /* 0x0000001000317213 */ /* 0x000fc60000000000 */
[----:B------:R-:W-:Y:S01]  /*17d0*/  IMAD.MOV.U32 R33, RZ, RZ, R29 ;  /* 0x000000ffff217224 */ /* 0x000fe200078e001d */
[----:B------:R-:W-:Y:S01]  /*17e0*/  IABS R29, R10 ;  /* 0x0000000a001d7213 */ /* 0x000fe20000000000 */
[----:B------:R-:W-:Y:S02]  /*17f0*/  IMAD.MOV R8, RZ, RZ, -R8 ;  /* 0x000000ffff087224 */ /* 0x000fe400078e0a08 */
[--C-:B------:R-:W-:Y:S02]  /*1800*/  @!P2 IMAD.IADD R35, R35, 0x1, -R6.reuse ;  /* 0x000000012323a824 */ /* 0x100fe400078e0a06 */
[--C-:B------:R-:W-:Y:S01]  /*1810*/  @!P3 IMAD.IADD R37, R37, 0x1, -R6.reuse ;  /* 0x000000012525b824 */ /* 0x100fe200078e0a06 */
[----:B------:R-:W-:Y:S01]  /*1820*/  ISETP.GE.AND P3, PT, R10, RZ, PT ;  /* 0x000000ff0a00720c */ /* 0x000fe20003f66270 */
[----:B------:R-:W-:Y:S01]  /*1830*/  IMAD R13, R6, R8, R41 ;  /* 0x00000008060d7224 */ /* 0x000fe200078e0229 */
[----:B------:R-:W-:Y:S01]  /*1840*/  LOP3.LUT R10, R18, 0x1c, RZ, 0xfc, !PT ;  /* 0x0000001c120a7812 */ /* 0x000fe200078efcff */
[----:B------:R-:W-:Y:S01]  /*1850*/  @!P6 IMAD.IADD R39, R39, 0x1, -R6 ;  /* 0x000000012727e824 */ /* 0x000fe200078e0a06 */
[----:B------:R-:W-:Y:S01]  /*1860*/  ISETP.GT.U32.AND P6, PT, R6, R37, PT ;  /* 0x000000250600720c */ /* 0x000fe20003fc4070 */
[----:B------:R-:W-:Y:S01]  /*1870*/  IMAD.HI.U32 R8, R12, R29, RZ ;  /* 0x0000001d0c087227 */ /* 0x000fe200078e00ff */
[----:B------:R-:W-:-:S02]  /*1880*/  IABS R45, R10 ;  /* 0x0000000a002d7213 */ /* 0x000fc40000000000 */
[C---:B------:R-:W-:Y:S01]  /*1890*/  ISETP.GT.U32.AND P2, PT, R6.reuse, R13, PT ;  /* 0x0000000d0600720c */ /* 0x040fe20003f44070 */
[----:B------:R-:W-:Y:S01]  /*18a0*/  @!P0 IMAD.MOV R35, RZ, RZ, -R35 ;  /* 0x000000ffff238224 */ /* 0x000fe200078e0a23 */
[----:B------:R-:W-:Y:S01]  /*18b0*/  ISETP.GT.U32.AND P0, PT, R6, R39, PT ;  /* 0x000000270600720c */ /* 0x000fe20003f04070 */
[----:B------:R-:W-:Y:S02]  /*18c0*/  IMAD.MOV R8, RZ, RZ, -R8 ;  /* 0x000000ffff087224 */ /* 0x000fe400078e0a08 */
[----:B------:R-:W-:Y:S01]  /*18d0*/  @!P5 IMAD.MOV R33, RZ, RZ, -R33 ;  /* 0x000000ffff21d224 */ /* 0x000fe200078e0a21 */
[----:B------:R-:W-:Y:S01]  /*18e0*/  ISETP.GE.AND P5, PT, R20, RZ, PT ;  /* 0x000000ff1400720c */ /* 0x000fe20003fa6270 */
[----:B------:R-:W-:Y:S01]  /*18f0*/  IMAD R29, R6, R8, R29 ;  /* 0x00000008061d7224 */ /* 0x000fe200078e021d */
[----:B------:R-:W-:Y:S01]  /*1900*/  LOP3.LUT R20, R18, 0x18, RZ, 0xfc, !PT ;  /* 0x0000001812147812 */ /* 0x000fe200078efcff */
[----:B------:R-:W-:-:S03]  /*1910*/  IMAD.HI.U32 R8, R12, R45, RZ ;  /* 0x0000002d0c087227 */ /* 0x000fc600078e00ff */
[----:B------:R-:W-:Y:S01]  /*1920*/  IABS R51, R20 ;  /* 0x0000001400337213 */ /* 0x000fe20000000000 */
[----:B------:R-:W-:Y:S02]  /*1930*/  IMAD.MOV R8, RZ, RZ, -R8 ;  /* 0x000000ffff087224 */ /* 0x000fe400078e0a08 */
[--C-:B------:R-:W-:Y:S01]  /*1940*/  @!P6 IMAD.IADD R37, R37, 0x1, -R6.reuse ;  /* 0x000000012525e824 */ /* 0x100fe200078e0a06 */
[----:B------:R-:W-:Y:S01]  /*1950*/  ISETP.GT.U32.AND P6, PT, R6, R29, PT ;  /* 0x0000001d0600720c */ /* 0x000fe20003fc4070 */
[--C-:B------:R-:W-:Y:S01]  /*1960*/  @!P0 IMAD.IADD R39, R39, 0x1, -R6.reuse ;  /* 0x0000000127278824 */ /* 0x100fe200078e0a06 */
[----:B------:R-:W-:Y:S01]  /*1970*/  ISETP.GE.AND P0, PT, R10, RZ, PT ;  /* 0x000000ff0a00720c */ /* 0x000fe20003f06270 */
[----:B------:R-:W-:Y:S01]  /*1980*/  IMAD R45, R6, R8, R45 ;  /* 0x00000008062d7224 */ /* 0x000fe200078e022d */
[----:B------:R-:W-:Y:S01]  /*1990*/  LOP3.LUT R8, R18, 0x16, RZ, 0xfc, !PT ;  /* 0x0000001612087812 */ /* 0x000fe200078efcff */
[----:B------:R-:W-:Y:S01]  /*19a0*/  @!P1 IMAD.MOV R27, RZ, RZ, -R27 ;  /* 0x000000ffff1b9224 */ /* 0x000fe200078e0a1b */
[----:B------:R-:W-:Y:S01]  /*19b0*/  ISETP.GE.AND P1, PT, R14, RZ, PT ;  /* 0x000000ff0e00720c */ /* 0x000fe20003f26270 */
[----:B------:R-:W-:Y:S01]  /*19c0*/  @!P4 IMAD.MOV R39, RZ, RZ, -R39 ;  /* 0x000000ffff27c224 */ /* 0x000fe200078e0a27 */
[----:B------:R-:W-:Y:S01]  /*19d0*/  ISETP.GT.U32.AND P4, PT, R6, R45, PT ;  /* 0x0000002d0600720c */ /* 0x000fe20003f84070 */
[----:B------:R-:W-:Y:S01]  /*19e0*/  @!P2 IMAD.IADD R13, R13, 0x1, -R6 ;  /* 0x000000010d0da824 */ /* 0x000fe200078e0a06 */
[----:B------:R-:W-:Y:S01]  /*19f0*/  IABS R53, R8 ;  /* 0x0000000800357213 */ /* 0x000fe20000000000 */
[----:B------:R-:W-:-:S03]  /*1a00*/  IMAD.HI.U32 R14, R12, R51, RZ ;  /* 0x000000330c0e7227 */ /* 0x000fc600078e00ff */
[C---:B------:R-:W-:Y:S01]  /*1a10*/  ISETP.GT.U32.AND P2, PT, R6.reuse, R13, PT ;  /* 0x0000000d0600720c */ /* 0x040fe20003f44070 */
[----:B------:R-:W-:Y:S02]  /*1a20*/  IMAD.MOV R14, RZ, RZ, -R14 ;  /* 0x000000ffff0e7224 */ /* 0x000fe400078e0a0e */
[--C-:B------:R-:W-:Y:S02]  /*1a30*/  @!P6 IMAD.IADD R29, R29, 0x1, -R6.reuse ;  /* 0x000000011d1de824 */ /* 0x100fe400078e0a06 */
[----:B------:R-:W-:Y:S01]  /*1a40*/  IMAD R51, R6, R14, R51 ;  /* 0x0000000e06337224 */ /* 0x000fe200078e0233 */
[----:B------:R-:W-:Y:S01]  /*1a50*/  LOP3.LUT R14, R18, 0x14, RZ, 0xfc, !PT ;  /* 0x00000014120e7812 */ /* 0x000fe200078efcff */
[----:B------:R-:W-:Y:S01]  /*1a60*/  @!P4 IMAD.IADD R45, R45, 0x1, -R6 ;  /* 0x000000012d2dc824 */ /* 0x000fe200078e0a06 */
[----:B------:R-:W-:Y:S01]  /*1a70*/  ISETP.GT.U32.AND P6, PT, R6, R29, PT ;  /* 0x0000001d0600720c */ /* 0x000fe20003fc4070 */
[----:B------:R-:W-:Y:S01]  /*1a80*/  IMAD.HI.U32 R10, R12, R49, RZ ;  /* 0x000000310c0a7227 */ /* 0x000fe200078e00ff */
[----:B------:R-:W-:-:S02]  /*1a90*/  ISETP.GT.U32.AND P4, PT, R6, R51, PT ;  /* 0x000000330600720c */ /* 0x000fc40003f84070 */
[----:B------:R-:W-:Y:S01]  /*1aa0*/  IABS R55, R14 ;  /* 0x0000000e00377213 */ /* 0x000fe20000000000 */
[----:B------:R-:W-:Y:S01]  /*1ab0*/  @!P2 IMAD.IADD R13, R13, 0x1, -R6 ;  /* 0x000000010d0da824 */ /* 0x000fe200078e0a06 */
[----:B------:R-:W-:Y:S01]  /*1ac0*/  ISETP.GE.AND P2, PT, R16, RZ, PT ;  /* 0x000000ff1000720c */ /* 0x000fe20003f46270 */
[----:B------:R-:W-:Y:S01]  /*1ad0*/  IMAD.MOV R10, RZ, RZ, -R10 ;  /* 0x000000ffff0a7224 */ /* 0x000fe200078e0a0a */
[----:B------:R-:W-:Y:S01]  /*1ae0*/  LOP3.LUT R16, R18, 0x12, RZ, 0xfc, !PT ;  /* 0x0000001212107812 */ /* 0x000fe200078efcff */
[----:B------:R-:W-:Y:S02]  /*1af0*/  IMAD.MOV.U32 R41, RZ, RZ, R13 ;  /* 0x000000ffff297224 */ /* 0x000fe400078e000d */
[----:B------:R-:W-:Y:S01]  /*1b00*/  IMAD R49, R6, R10, R49 ;  /* 0x0000000a06317224 */ /* 0x000fe200078e0231 */
[----:B------:R-:W-:Y:S01]  /*1b10*/  IABS R57, R16 ;  /* 0x0000001000397213 */ /* 0x000fe20000000000 */
[--C-:B------:R-:W-:Y:S01]  /*1b20*/  @!P6 IMAD.IADD R29, R29, 0x1, -R6.reuse ;  /* 0x000000011d1de824 */ /* 0x100fe200078e0a06 */
[----:B------:R-:W-:Y:S01]  /*1b30*/  ISETP.GE.AND P6, PT, R8, RZ, PT ;  /* 0x000000ff0800720c */ /* 0x000fe20003fc6270 */
[----:B------:R-:W-:Y:S01]  /*1b40*/  @!P5 IMAD.MOV R41, RZ, RZ, -R41 ;  /* 0x000000ffff29d224 */ /* 0x000fe200078e0a29 */
[----:B------:R-:W-:Y:S01]  /*1b50*/  ISETP.GT.U32.AND P5, PT, R6, R49, PT ;  /* 0x000000310600720c */ /* 0x000fe20003fa4070 */
[----:B------:R-:W-:-:S02]  /*1b60*/  @!P4 IMAD.IADD R51, R51, 0x1, -R6 ;  /* 0x000000013333c824 */ /* 0x000fc400078e0a06 */
[----:B------:R-:W-:-:S03]  /*1b70*/  IMAD.HI.U32 R8, R12, R53, RZ ;  /* 0x000000350c087227 */ /* 0x000fc600078e00ff */
[----:B------:R-:W-:Y:S01]  /*1b80*/  ISETP.GT.U32.AND P4, PT, R6, R51, PT ;  /* 0x000000330600720c */ /* 0x000fe20003f84070 */
[----:B------:R-:W-:Y:S02]  /*1b90*/  IMAD.MOV R13, RZ, RZ, -R8 ;  /* 0x000000ffff0d7224 */ /* 0x000fe400078e0a08 */
[----:B------:R-:W-:-:S04]  /*1ba0*/  IMAD.HI.U32 R8, R12, R57, RZ ;  /* 0x000000390c087227 */ /* 0x000fc800078e00ff */
[----:B------:R-:W-:Y:S02]  /*1bb0*/  IMAD.MOV R8, RZ, RZ, -R8 ;  /* 0x000000ffff087224 */ /* 0x000fe400078e0a08 */
[----:B------:R-:W-:Y:S02]  /*1bc0*/  IMAD.MOV.U32 R43, RZ, RZ, R29 ;  /* 0x000000ffff2b7224 */ /* 0x000fe400078e001d */
[--C-:B------:R-:W-:Y:S01]  /*1bd0*/  @!P5 IMAD.IADD R49, R49, 0x1, -R6.reuse ;  /* 0x000000013131d824 */ /* 0x100fe200078e0a06 */
[C---:B------:R-:W-:Y:S01]  /*1be0*/  ISETP.GT.U32.AND P5, PT, R6.reuse, R45, PT ;  /* 0x0000002d0600720c */ /* 0x040fe20003fa4070 */
[----:B------:R-:W-:Y:S02]  /*1bf0*/  IMAD R57, R6, R8, R57 ;  /* 0x0000000806397224 */ /* 0x000fe400078e0239 */
[----:B------:R-:W-:Y:S01]  /*1c00*/  @!P1 IMAD.MOV R37, RZ, RZ, -R37 ;  /* 0x000000ffff259224 */ /* 0x000fe200078e0a25 */
[----:B------:R-:W-:Y:S01]  /*1c10*/  ISETP.GE.AND P1, PT, R20, RZ, PT ;  /* 0x000000ff1400720c */ /* 0x000fe20003f26270 */
[----:B------:R-:W-:Y:S01]  /*1c20*/  @!P3 IMAD.MOV R43, RZ, RZ, -R43 ;  /* 0x000000ffff2bb224 */ /* 0x000fe200078e0a2b */
[C---:B------:R-:W-:Y:S01]  /*1c30*/  ISETP.GT.U32.AND P3, PT, R6.reuse, R49, PT ;  /* 0x000000310600720c */ /* 0x040fe20003f64070 */
[----:B------:R-:W-:Y:S01]  /*1c40*/  @!P4 IMAD.IADD R51, R51, 0x1, -R6 ;  /* 0x000000013333c824 */ /* 0x000fe200078e0a06 */
[----:B------:R-:W-:Y:S01]  /*1c50*/  ISETP.GT.U32.AND P4, PT, R6, R57, PT ;  /* 0x000000390600720c */ /* 0x000fe20003f84070 */
[----:B------:R-:W-:Y:S01]  /*1c60*/  IMAD.HI.U32 R10, R12, R55, RZ ;  /* 0x000000370c0a7227 */ /* 0x000fe200078e00ff */
[----:B------:R-:W-:-:S03]  /*1c70*/  LOP3.LUT R20, R18, 0x10, RZ, 0xfc, !PT ;  /* 0x0000001012147812 */ /* 0x000fc600078efcff */
[----:B------:R-:W-:Y:S01]  /*1c80*/  IMAD.MOV R10, RZ, RZ, -R10 ;  /* 0x000000ffff0a7224 */ /* 0x000fe200078e0a0a */
[----:B------:R-:W-:Y:S01]  /*1c90*/  IABS R59, R20 ;  /* 0x00000014003b7213 */ /* 0x000fe20000000000 */
[----:B------:R-:W-:Y:S01]  /*1ca0*/  IMAD R53, R6, R13, R53 ;  /* 0x0000000d06357224 */ /* 0x000fe200078e0235 */
[----:B------:R-:W-:Y:S01]  /*1cb0*/  LOP3.LUT R13, R18, 0xc, RZ, 0xfc, !PT ;  /* 0x0000000c120d7812 */ /* 0x000fe200078efcff */
[----:B------:R-:W-:Y:S02]  /*1cc0*/  IMAD R55, R6, R10, R55 ;  /* 0x0000000a06377224 */ /* 0x000fe400078e0237 */
[----:B------:R-:W-:Y:S01]  /*1cd0*/  IMAD.HI.U32 R10, R12, R59, RZ ;  /* 0x0000003b0c0a7227 */ /* 0x000fe200078e00ff */
[----:B------:R-:W-:-:S03]  /*1ce0*/  IABS R63, R13 ;  /* 0x0000000d003f7213 */ /* 0x000fc60000000000 */
[--C-:B------:R-:W-:Y:S01]  /*1cf0*/  @!P3 IMAD.IADD R49, R49, 0x1, -R6.reuse ;  /* 0x000000013131b824 */ /* 0x100fe200078e0a06 */
[C---:B------:R-:W-:Y:S01]  /*1d00*/  ISETP.GT.U32.AND P3, PT, R6.reuse, R55, PT ;  /* 0x000000370600720c */ /* 0x040fe20003f64070 */
[----:B------:R-:W-:Y:S02]  /*1d10*/  @!P4 IMAD.IADD R57, R57, 0x1, -R6 ;  /* 0x000000013939c824 */ /* 0x000fe400078e0a06 */
[----:B------:R-:W-:Y:S02]  /*1d20*/  IMAD.MOV R10, RZ, RZ, -R10 ;  /* 0x000000ffff0a7224 */ /* 0x000fe400078e0a0a */
[----:B------:R-:W-:Y:S01]  /*1d30*/  @!P2 IMAD.MOV R49, RZ, RZ, -R49 ;  /* 0x000000ffff31a224 */ /* 0x000fe200078e0a31 */
[C---:B------:R-:W-:Y:S01]  /*1d40*/  ISETP.GT.U32.AND P2, PT, R6.reuse, R57, PT ;  /* 0x000000390600720c */ /* 0x040fe20003f44070 */
[----:B------:R-:W-:Y:S02]  /*1d50*/  IMAD R59, R6, R10, R59 ;  /* 0x0000000a063b7224 */ /* 0x000fe400078e023b */
[----:B------:R-:W-:-:S04]  /*1d60*/  IMAD.HI.U32 R10, R12, R65, RZ ;  /* 0x000000410c0a7227 */ /* 0x000fc800078e00ff */
[----:B------:R-:W-:Y:S02]  /*1d70*/  IMAD.MOV R10, RZ, RZ, -R10 ;  /* 0x000000ffff0a7224 */ /* 0x000fe400078e0a0a */
[----:B------:R-:W-:-:S04]  /*1d80*/  IMAD.HI.U32 R8, R12, R63, RZ ;  /* 0x0000003f0c087227 */ /* 0x000fc800078e00ff */
[----:B------:R-:W-:Y:S01]  /*1d90*/  @!P5 IMAD.IADD R45, R45, 0x1, -R6 ;  /* 0x000000012d2dd824 */ /* 0x000fe200078e0a06 */
[C---:B------:R-:W-:Y:S01]  /*1da0*/  ISETP.GT.U32.AND P5, PT, R6.reuse, R53, PT ;  /* 0x000000350600720c */ /* 0x040fe20003fa4070 */
[C---:B------:R-:W-:Y:S02]  /*1db0*/  IMAD R65, R6.reuse, R10, R65 ;  /* 0x0000000a06417224 */ /* 0x040fe400078e0241 */
[----:B------:R-:W-:Y:S02]  /*1dc0*/  IMAD.MOV R8, RZ, RZ, -R8 ;  /* 0x000000ffff087224 */ /* 0x000fe400078e0a08 */
[----:B------:R-:W-:Y:S01]  /*1dd0*/  @!P2 IMAD.IADD R57, R57, 0x1, -R6 ;  /* 0x000000013939a824 */ /* 0x000fe200078e0a06 */
[C---:B------:R-:W-:Y:S01]  /*1de0*/  ISETP.GT.U32.AND P2, PT, R6.reuse, R65, PT ;  /* 0x000000410600720c */ /* 0x040fe20003f44070 */
[----:B------:R-:W-:Y:S02]  /*1df0*/  IMAD R63, R6, R8, R63 ;  /* 0x00000008063f7224 */ /* 0x000fe400078e023f */
[----:B------:R-:W-:-:S04]  /*1e00*/  IMAD.HI.U32 R8, R12, R67, RZ ;  /* 0x000000430c087227 */ /* 0x000fc800078e00ff */
[----:B------:R-:W-:Y:S01]  /*1e10*/  @!P3 IMAD.IADD R55, R55, 0x1, -R6 ;  /* 0x000000013737b824 */ /* 0x000fe200078e0a06 */
[C---:B------:R-:W-:Y:S01]  /*1e20*/  ISETP.GT.U32.AND P3, PT, R6.reuse, R59, PT ;  /* 0x0000003b0600720c */ /* 0x040fe20003f64070 */
[----:B------:R-:W-:Y:S02]  /*1e30*/  IMAD.MOV R10, RZ, RZ, -R8 ;  /* 0x000000ffff0a7224 */ /* 0x000fe400078e0a08 */
[--C-:B------:R-:W-:Y:S01]  /*1e40*/  @!P5 IMAD.IADD R53, R53, 0x1, -R6.reuse ;  /* 0x000000013535d824 */ /* 0x100fe200078e0a06 */
[----:B------:R-:W-:Y:S01]  /*1e50*/  ISETP.GT.U32.AND P4, PT, R6, R55, PT ;  /* 0x000000370600720c */ /* 0x000fe20003f84070 */
[----:B------:R-:W-:Y:S01]  /*1e60*/  IMAD.MOV.U32 R47, RZ, RZ, R45 ;  /* 0x000000ffff2f7224 */ /* 0x000fe200078e002d */
[----:B------:R-:W-:Y:S01]  /*1e70*/  ISETP.GE.AND P5, PT, R14, RZ, PT ;  /* 0x000000ff0e00720c */ /* 0x000fe20003fa6270 */
[C---:B------:R-:W-:Y:S01]  /*1e80*/  IMAD R67, R6.reuse, R10, R67 ;  /* 0x0000000a06437224 */ /* 0x040fe200078e0243 */
[----:B------:R-:W-:Y:S01]  /*1e90*/  LEA.HI R14, R11, R2, RZ, 0x1a ;  /* 0x000000020b0e7211 */ /* 0x000fe200078fd0ff */
[----:B------:R-:W-:Y:S01]  /*1ea0*/  @!P0 IMAD.MOV R47, RZ, RZ, -R47 ;  /* 0x000000ffff2f8224 */ /* 0x000fe200078e0a2f */
[C---:B------:R-:W-:Y:S01]  /*1eb0*/  ISETP.GT.U32.AND P0, PT, R6.reuse, R53, PT ;  /* 0x000000350600720c */ /* 0x040fe20003f04070 */
[----:B------:R-:W-:Y:S01]  /*1ec0*/  @!P2 IMAD.IADD R65, R65, 0x1, -R6 ;  /* 0x000000014141a824 */ /* 0x000fe200078e0a06 */
[----:B------:R-:W-:Y:S01]  /*1ed0*/  ISETP.GT.U32.AND P2, PT, R6, R67, PT ;  /* 0x000000430600720c */ /* 0x000fe20003f44070 */
[----:B------:R-:W-:-:S04]  /*1ee0*/  IMAD.HI.U32 R8, R12, R69, RZ ;  /* 0x000000450c087227 */ /* 0x000fc800078e00ff */
[----:B------:R-:W-:Y:S02]  /*1ef0*/  @!P3 IMAD.IADD R59, R59, 0x1, -R6 ;  /* 0x000000013b3bb824 */ /* 0x000fe400078e0a06 */
[----:B------:R-:W-:Y:S02]  /*1f00*/  IMAD.MOV R8, RZ, RZ, -R8 ;  /* 0x000000ffff087224 */ /* 0x000fe400078e0a08 */
[----:B------:R-:W-:Y:S01]  /*1f10*/  IMAD.HI.U32 R10, R12, R71, RZ ;  /* 0x000000470c0a7227 */ /* 0x000fe200078e00ff */
[----:B------:R-:W-:-:S03]  /*1f20*/  ISETP.GT.U32.AND P3, PT, R6, R59, PT ;  /* 0x0000003b0600720c */ /* 0x000fc60003f64070 */
[C---:B------:R-:W-:Y:S02]  /*1f30*/  IMAD R69, R6.reuse, R8, R69 ;  /* 0x0000000806457224 */ /* 0x040fe400078e0245 */
[--C-:B------:R-:W-:Y:S01]  /*1f40*/  @!P0 IMAD.IADD R53, R53, 0x1, -R6.reuse ;  /* 0x0000000135358824 */ /* 0x100fe200078e0a06 */
[C---:B------:R-:W-:Y:S01]  /*1f50*/  ISETP.GT.U32.AND P0, PT, R6.reuse, R63, PT ;  /* 0x0000003f0600720c */ /* 0x040fe20003f04070 */
[--C-:B------:R-:W-:Y:S01]  /*1f60*/  @!P2 IMAD.IADD R67, R67, 0x1, -R6.reuse ;  /* 0x000000014343a824 */ /* 0x100fe200078e0a06 */
[----:B------:R-:W-:Y:S01]  /*1f70*/  ISETP.GT.U32.AND P2, PT, R6, R69, PT ;  /* 0x000000450600720c */ /* 0x000fe20003f44070 */
[----:B------:R-:W-:Y:S01]  /*1f80*/  @!P4 IMAD.IADD R55, R55, 0x1, -R6 ;  /* 0x000000013737c824 */ /* 0x000fe200078e0a06 */
[----:B------:R-:W-:Y:S01]  /*1f90*/  ISETP.GE.AND P4, PT, R16, RZ, PT ;  /* 0x000000ff1000720c */ /* 0x000fe20003f86270 */
[----:B------:R-:W-:Y:S02]  /*1fa0*/  IMAD.MOV R16, RZ, RZ, -R10 ;  /* 0x000000ffff107224 */ /* 0x000fe400078e0a0a */
[----:B------:R-:W-:Y:S01]  /*1fb0*/  @!P3 IMAD.IADD R59, R59, 0x1, -R6 ;  /* 0x000000013b3bb824 */ /* 0x000fe200078e0a06 */
[----:B------:R-:W-:Y:S01]  /*1fc0*/  ISETP.GE.AND P3, PT, R20, RZ, PT ;  /* 0x000000ff1400720c */ /* 0x000fe20003f66270 */
[----:B------:R-:W-:-:S02]  /*1fd0*/  IMAD R71, R6, R16, R71 ;  /* 0x0000001006477224 */ /* 0x000fc400078e0247 */
[----:B------:R-:W-:Y:S02]  /*1fe0*/  VIADD R20, R14, 0x3e ;  /* 0x0000003e0e147836 */ /* 0x000fe40000000000 */
[--C-:B------:R-:W-:Y:S01]  /*1ff0*/  @!P0 IMAD.IADD R63, R63, 0x1, -R6.reuse ;  /* 0x000000013f3f8824 */ /* 0x100fe200078e0a06 */
[----:B------:R-:W-:Y:S01]  /*2000*/  ISETP.GE.AND P0, PT, R13, RZ, PT ;  /* 0x000000ff0d00720c */ /* 0x000fe20003f06270 */
[----:B------:R-:W-:Y:S01]  /*2010*/  @!P2 IMAD.IADD R69, R69, 0x1, -R6 ;  /* 0x000000014545a824 */ /* 0x000fe200078e0a06 */
[----:B------:R-:W-:Y:S01]  /*2020*/  ISETP.GT.U32.AND P2, PT, R6, R71, PT ;  /* 0x000000470600720c */ /* 0x000fe20003f44070 */
[C---:B------:R-:W-:Y:S01]  /*2030*/  VIADD R22, R14.reuse, 0x2e ;  /* 0x0000002e0e167836 */ /* 0x040fe20000000000 */
[----:B------:R-:W-:Y:S01]  /*2040*/  IABS R13, R20 ;  /* 0x00000014000d7213 */ /* 0x000fe20000000000 */
[C---:B------:R-:W-:Y:S02]  /*2050*/  VIADD R24, R14.reuse, 0x1e ;  /* 0x0000001e0e187836 */ /* 0x040fe40000000000 */
[----:B------:R-:W-:Y:S01]  /*2060*/  VIADD R14, R14, 0xe ;  /* 0x0000000e0e0e7836 */ /* 0x000fe20000000000 */
[----:B------:R-:W-:Y:S01]  /*2070*/  IABS R29, R22 ;  /* 0x00000016001d7213 */ /* 0x000fe20000000000 */
[----:B------:R-:W-:Y:S01]  /*2080*/  IMAD.HI.U32 R8, R12, R13, RZ ;  /* 0x0000000d0c087227 */ /* 0x000fe200078e00ff */
[----:B------:R-:W-:-:S02]  /*2090*/  IABS R45, R24 ;  /* 0x00000018002d7213 */ /* 0x000fc40000000000 */
[----:B------:R-:W-:Y:S01]  /*20a0*/  IABS R61, R14 ;  /* 0x0000000e003d7213 */ /* 0x000fe20000000000 */
[----:B------:R-:W-:Y:S01]  /*20b0*/  @!P1 IMAD.MOV R51, RZ, RZ, -R51 ;  /* 0x000000ffff339224 */ /* 0x000fe200078e0a33 */
[C---:B------:R-:W-:Y:S01]  /*20c0*/  ISETP.GT.U32.AND P1, PT, R6.reuse, R63, PT ;  /* 0x0000003f0600720c */ /* 0x040fe20003f24070 */
[----:B------:R-:W-:Y:S01]  /*20d0*/  @!P5 IMAD.MOV R55, RZ, RZ, -R55 ;  /* 0x000000ffff37d224 */ /* 0x000fe200078e0a37 */
[----:B------:R-:W-:Y:S01]  /*20e0*/  ISETP.GT.U32.AND P5, PT, R6, R67, PT ;  /* 0x000000430600720c */ /* 0x000fe20003fa4070 */
[----:B------:R-:W-:Y:S02]  /*20f0*/  IMAD.MOV R10, RZ, RZ, -R8 ;  /* 0x000000ffff0a7224 */ /* 0x000fe400078e0a08 */
[----:B------:R-:W-:-:S04]  /*2100*/  IMAD.HI.U32 R8, R12, R29, RZ ;  /* 0x0000001d0c087227 */ /* 0x000fc800078e00ff */
[----:B------:R-:W-:-:S04]  /*2110*/  IMAD.HI.U32 R16, R12, R61, RZ ;  /* 0x0000003d0c107227 */ /* 0x000fc800078e00ff */
[----:B------:R-:W-:Y:S01]  /*2120*/  @!P2 IMAD.IADD R71, R71, 0x1, -R6 ;  /* 0x000000014747a824 */ /* 0x000fe200078e0a06 */
[C---:B------:R-:W-:Y:S01]  /*2130*/  ISETP.GT.U32.AND P2, PT, R6.reuse, R65, PT ;  /* 0x000000410600720c */ /* 0x040fe20003f44070 */
[----:B------:R-:W-:Y:S02]  /*2140*/  IMAD R13, R6, R10, R13 ;  /* 0x0000000a060d7224 */ /* 0x000fe400078e020d */
[----:B------:R-:W-:-:S04]  /*2150*/  IMAD.HI.U32 R10, R12, R45, RZ ;  /* 0x0000002d0c0a7227 */ /* 0x000fc800078e00ff */
[----:B------:R-:W-:Y:S02]  /*2160*/  IMAD.MOV R8, RZ, RZ, -R8 ;  /* 0x000000ffff087224 */ /* 0x000fe400078e0a08 */
[----:B------:R-:W-:Y:S02]  /*2170*/  IMAD.MOV R16, RZ, RZ, -R16 ;  /* 0x000000ffff107224 */ /* 0x000fe400078e0a10 */
[----:B------:R-:W-:Y:S02]  /*2180*/  IMAD.MOV R10, RZ, RZ, -R10 ;  /* 0x000000ffff0a7224 */ /* 0x000fe400078e0a0a */
[C---:B------:R-:W-:Y:S02]  /*2190*/  IMAD R29, R6.reuse, R8, R29 ;  /* 0x00000008061d7224 */ /* 0x040fe400078e021d */
[C---:B------:R-:W-:Y:S02]  /*21a0*/  IMAD R61, R6.reuse, R16, R61 ;  /* 0x00000010063d7224 */ /* 0x040fe400078e023d */
[----:B------:R-:W-:Y:S01]  /*21b0*/  @!P4 IMAD.MOV R57, RZ, RZ, -R57 ;  /* 0x000000ffff39c224 */ /* 0x000fe200078e0a39 */
[----:B------:R-:W-:Y:S01]  /*21c0*/  ISETP.GT.U32.AND P4, PT, R6, R69, PT ;  /* 0x000000450600720c */ /* 0x000fe20003f84070 */
[----:B------:R-:W-:-:S04]  /*21d0*/  IMAD.HI.U32 R8, R12, R75, RZ ;  /* 0x0000004b0c087227 */ /* 0x000fc800078e00ff */
[C---:B------:R-:W-:Y:S02]  /*21e0*/  IMAD R45, R6.reuse, R10, R45 ;  /* 0x0000000a062d7224 */ /* 0x040fe400078e022d */
[----:B------:R-:W-:Y:S01]  /*21f0*/  @!P3 IMAD.MOV R59, RZ, RZ, -R59 ;  /* 0x000000ffff3bb224 */ /* 0x000fe200078e0a3b */
[C---:B------:R-:W-:Y:S01]  /*2200*/  ISETP.GT.U32.AND P3, PT, R6.reuse, R13, PT ;  /* 0x0000000d0600720c */ /* 0x040fe20003f64070 */
[--C-:B------:R-:W-:Y:S01]  /*2210*/  @!P1 IMAD.IADD R63, R63, 0x1, -R6.reuse ;  /* 0x000000013f3f9824 */ /* 0x100fe200078e0a06 */
[C---:B------:R-:W-:Y:S01]  /*2220*/  ISETP.GT.U32.AND P1, PT, R6.reuse, R29, PT ;  /* 0x0000001d0600720c */ /* 0x040fe20003f24070 */
[----:B------:R-:W-:Y:S01]  /*2230*/  @!P5 IMAD.IADD R67, R67, 0x1, -R6 ;  /* 0x000000014343d824 */ /* 0x000fe200078e0a06 */
[C---:B------:R-:W-:Y:S01]  /*2240*/  ISETP.GT.U32.AND P5, PT, R6.reuse, R61, PT ;  /* 0x0000003d0600720c */ /* 0x040fe20003fa4070 */
[----:B------:R-:W-:Y:S01]  /*2250*/  @!P6 IMAD.MOV R53, RZ, RZ, -R53 ;  /* 0x000000ffff35e224 */ /* 0x000fe200078e0a35 */
[----:B------:R-:W-:Y:S01]  /*2260*/  ISETP.GT.U32.AND P6, PT, R6, R71, PT ;  /* 0x000000470600720c */ /* 0x000fe20003fc4070 */
[----:B------:R-:W-:-:S02]  /*2270*/  IMAD.MOV R8, RZ, RZ, -R8 ;  /* 0x000000ffff087224 */ /* 0x000fc400078e0a08 */
[----:B------:R-:W-:-:S04]  /*2280*/  IMAD.HI.U32 R12, R12, R73, RZ ;  /* 0x000000490c0c7227 */ /* 0x000fc800078e00ff */
[----:B------:R-:W-:Y:S01]  /*2290*/  @!P2 IMAD.IADD R65, R65, 0x1, -R6 ;  /* 0x000000014141a824 */ /* 0x000fe200078e0a06 */
[C---:B------:R-:W-:Y:S01]  /*22a0*/  ISETP.GT.U32.AND P2, PT, R6.reuse, R45, PT ;  /* 0x0000002d0600720c */ /* 0x040fe20003f44070 */
[C---:B------:R-:W-:Y:S01]  /*22b0*/  IMAD R75, R6.reuse, R8, R75 ;  /* 0x00000008064b7224 */ /* 0x040fe200078e024b */
[----:B------:R-:W-:Y:S01]  /*22c0*/  LOP3.LUT R8, RZ, R5, RZ, 0x33, !PT ;  /* 0x00000005ff087212 */ /* 0x000fe200078e33ff */
[----:B------:R-:W-:Y:S02]  /*22d0*/  IMAD.MOV R12, RZ, RZ, -R12 ;  /* 0x000000ffff0c7224 */ /* 0x000fe400078e0a0c */
[--C-:B------:R-:W-:Y:S01]  /*22e0*/  @!P4 IMAD.IADD R69, R69, 0x1, -R6.reuse ;  /* 0x000000014545c824 */ /* 0x100fe200078e0a06 */
[C---:B------:R-:W-:Y:S01]  /*22f0*/  ISETP.GT.U32.AND P4, PT, R6.reuse, R75, PT ;  /* 0x0000004b0600720c */ /* 0x040fe20003f84070 */
[----:B------:R-:W-:Y:S02]  /*2300*/  IMAD R73, R6, R12, R73 ;  /* 0x0000000c06497224 */ /* 0x000fe400078e0249 */
[--C-:B------:R-:W-:Y:S01]  /*2310*/  @!P3 IMAD.IADD R13, R13, 0x1, -R6.reuse ;  /* 0x000000010d0db824 */ /* 0x100fe200078e0a06 */
[----:B------:R-:W-:Y:S01]  /*2320*/  ISETP.GE.AND P3, PT, R28, RZ, PT ;  /* 0x000000ff1c00720c */ /* 0x000fe20003f66270 */
[--C-:B------:R-:W-:Y:S01]  /*2330*/  @!P1 IMAD.IADD R29, R29, 0x1, -R6.reuse ;  /* 0x000000011d1d9824 */ /* 0x100fe200078e0a06 */
[----:B------:R-:W-:Y:S01]  /*2340*/  ISETP.GE.AND P1, PT, R30, RZ, PT ;  /* 0x000000ff1e00720c */ /* 0x000fe20003f26270 */
[--C-:B------:R-:W-:Y:S01]  /*2350*/  @!P5 IMAD.IADD R61, R61, 0x1, -R6.reuse ;  /* 0x000000013d3dd824 */ /* 0x100fe200078e0a06 */
[----:B------:R-:W-:Y:S01]  /*2360*/  ISETP.GT.U32.AND P5, PT, R6, R73, PT ;  /* 0x000000490600720c */ /* 0x000fe20003fa4070 */
[--C-:B------:R-:W-:Y:S01]  /*2370*/  @!P6 IMAD.IADD R71, R71, 0x1, -R6.reuse ;  /* 0x000000014747e824 */ /* 0x100fe200078e0a06 */
[----:B------:R-:W-:Y:S01]  /*2380*/  ISETP.GE.AND P6, PT, R26, RZ, PT ;  /* 0x000000ff1a00720c */ /* 0x000fe20003fc6270 */
[--C-:B------:R-:W-:Y:S01]  /*2390*/  @!P2 IMAD.IADD R45, R45, 0x1, -R6.reuse ;  /* 0x000000012d2da824 */ /* 0x100fe200078e0a06 */
[----:B------:R-:W-:Y:S01]  /*23a0*/  ISETP.GE.AND P2, PT, R32, RZ, PT ;  /* 0x000000ff2000720c */ /* 0x000fe20003f46270 */
[--C-:B------:R-:W-:Y:S01]  /*23b0*/  @!P4 IMAD.IADD R75, R75, 0x1, -R6.reuse ;  /* 0x000000014b4bc824 */ /* 0x100fe200078e0a06 */
[C---:B------:R-:W-:Y:S01]  /*23c0*/  ISETP.GT.U32.AND P4, PT, R6.reuse, R29, PT ;  /* 0x0000001d0600720c */ /* 0x040fe20003f84070 */
[----:B------:R-:W-:Y:S01]  /*23d0*/  @!P0 IMAD.MOV R63, RZ, RZ, -R63 ;  /* 0x000000ffff3f8224 */ /* 0x000fe200078e0a3f */
[C---:B------:R-:W-:Y:S01]  /*23e0*/  ISETP.GT.U32.AND P0, PT, R6.reuse, R13, PT ;  /* 0x0000000d0600720c */ /* 0x040fe20003f04070 */
[----:B------:R-:W-:Y:S01]  /*23f0*/  @!P3 IMAD.MOV R67, RZ, RZ, -R67 ;  /* 0x000000ffff43b224 */ /* 0x000fe200078e0a43 */
[C---:B------:R-:W-:Y:S01]  /*2400*/  ISETP.GT.U32.AND P3, PT, R6.reuse, R45, PT ;  /* 0x0000002d0600720c */ /* 0x040fe20003f64070 */
[----:B------:R-:W-:Y:S01]  /*2410*/  @!P1 IMAD.MOV R69, RZ, RZ, -R69 ;  /* 0x000000ffff459224 */ /* 0x000fe200078e0a45 */
[----:B------:R-:W-:Y:S01]  /*2420*/  ISETP.GT.U32.AND P1, PT, R6, R75, PT ;  /* 0x0000004b0600720c */ /* 0x000fe20003f24070 */
[--C-:B------:R-:W-:Y:S01]  /*2430*/  @!P5 IMAD.IADD R73, R73, 0x1, -R6.reuse ;  /* 0x000000014949d824 */ /* 0x100fe200078e0a06 */
[----:B------:R-:W-:Y:S01]  /*2440*/  ISETP.GE.AND P5, PT, R20, RZ, PT ;  /* 0x000000ff1400720c */ /* 0x000fe20003fa6270 */
[----:B------:R-:W-:Y:S01]  /*2450*/  @!P6 IMAD.MOV R65, RZ, RZ, -R65 ;  /* 0x000000ffff41e224 */ /* 0x000fe200078e0a41 */
[C---:B------:R-:W-:Y:S01]  /*2460*/  ISETP.GT.U32.AND P6, PT, R6.reuse, R61, PT ;  /* 0x0000003d0600720c */ /* 0x040fe20003fc4070 */
[----:B------:R-:W-:Y:S01]  /*2470*/  @!P2 IMAD.MOV R71, RZ, RZ, -R71 ;  /* 0x000000ffff47a224 */ /* 0x000fe200078e0a47 */
[----:B------:R-:W-:Y:S01]  /*2480*/  ISETP.GT.U32.AND P2, PT, R6, R73, PT ;  /* 0x000000490600720c */ /* 0x000fe20003f44070 */
[--C-:B------:R-:W-:Y:S01]  /*2490*/  @!P4 IMAD.IADD R29, R29, 0x1, -R6.reuse ;  /* 0x000000011d1dc824 */ /* 0x100fe200078e0a06 */
[----:B------:R-:W-:Y:S01]  /*24a0*/  ISETP.GE.AND P4, PT, R24, RZ, PT ;  /* 0x000000ff1800720c */ /* 0x000fe20003f86270 */
[--C-:B------:R-:W-:Y:S01]  /*24b0*/  @!P0 IMAD.IADD R13, R13, 0x1, -R6.reuse ;  /* 0x000000010d0d8824 */ /* 0x100fe200078e0a06 */
[----:B------:R-:W-:Y:S01]  /*24c0*/  ISETP.GE.AND P0, PT, R22, RZ, PT ;  /* 0x000000ff1600720c */ /* 0x000fe20003f06270 */
[--C-:B------:R-:W-:Y:S01]  /*24d0*/  @!P3 IMAD.IADD R45, R45, 0x1, -R6.reuse ;  /* 0x000000012d2db824 */ /* 0x100fe200078e0a06 */
[----:B------:R-:W-:Y:S01]  /*24e0*/  ISETP.GE.AND P3, PT, R14, RZ, PT ;  /* 0x000000ff0e00720c */ /* 0x000fe20003f66270 */
[----:B------:R-:W-:Y:S01]  /*24f0*/  @!P1 IMAD.IADD R75, R75, 0x1, -R6 ;  /* 0x000000014b4b9824 */ /* 0x000fe200078e0a06 */
[----:B------:R-:W-:Y:S01]  /*2500*/  ISETP.GE.AND P1, PT, R34, RZ, PT ;  /* 0x000000ff2200720c */ /* 0x000fe20003f26270 */
[----:B------:R-:W-:-:S02]  /*2510*/  @!P5 IMAD.MOV R13, RZ, RZ, -R13 ;  /* 0x000000ffff0dd224 */ /* 0x000fc400078e0a0d */
[--C-:B------:R-:W-:Y:S01]  /*2520*/  @!P6 IMAD.IADD R61, R61, 0x1, -R6.reuse ;  /* 0x000000013d3de824 */ /* 0x100fe200078e0a06 */
[----:B------:R-:W-:Y:S01]  /*2530*/  ISETP.GE.AND P6, PT, R18, RZ, PT ;  /* 0x000000ff1200720c */ /* 0x000fe20003fc6270 */
[----:B------:R-:W-:Y:S01]  /*2540*/  @!P2 IMAD.IADD R73, R73, 0x1, -R6 ;  /* 0x000000014949a824 */ /* 0x000fe200078e0a06 */
[----:B------:R-:W-:Y:S01]  /*2550*/  ISETP.NE.AND P2, PT, R5, RZ, PT ;  /* 0x000000ff0500720c */ /* 0x000fe20003f45270 */
[----:B------:R-:W-:Y:S01]  /*2560*/  IMAD R6, R153, UR8, RZ ;  /* 0x0000000899067c24 */ /* 0x000fe2000f8e02ff */
[----:B------:R-:W-:Y:S01]  /*2570*/  USHF.L.U32 UR8, UR8, 0x6, URZ ;  /* 0x0000000608087899 */ /* 0x000fe2000800063f */
[----:B------:R-:W-:Y:S01]  /*2580*/  @!P0 IMAD.MOV R29, RZ, RZ, -R29 ;  /* 0x000000ffff1d8224 */ /* 0x000fe200078e0a1d */
[----:B------:R-:W-:Y:S01]  /*2590*/  SEL R13, R8, R13, !P2 ;  /* 0x0000000d080d7207 */ /* 0x000fe20005000000 */
[----:B------:R-:W-:Y:S01]  /*25a0*/  @!P4 IMAD.MOV R45, RZ, RZ, -R45 ;  /* 0x000000ffff2dc224 */ /* 0x000fe200078e0a2d */
[----:B------:R-:W-:Y:S01]  /*25b0*/  IADD3 R10, P5, R6, UR4, RZ ;  /* 0x00000004060a7c10 */ /* 0x000fe2000ffbe0ff */
[----:B------:R-:W-:Y:S01]  /*25c0*/  @!P3 IMAD.MOV R61, RZ, RZ, -R61 ;  /* 0x000000ffff3db224 */ /* 0x000fe200078e0a3d */
[----:B------:R-:W-:Y:S01]  /*25d0*/  SEL R15, R8, R15, !P2 ;  /* 0x0000000f080f7207 */ /* 0x000fe20005000000 */
[----:B------:R-:W-:Y:S01]  /*25e0*/  @!P1 IMAD.MOV R73, RZ, RZ, -R73 ;  /* 0x000000ffff499224 */ /* 0x000fe200078e0a49 */
[----:B------:R-:W-:Y:S01]  /*25f0*/  LEA.HI.X.SX32 R12, R6, UR5, 0x1, P5 ;  /* 0x00000005060c7c11 */ /* 0x000fe2000a8f0eff */
[----:B------:R-:W-:Y:S01]  /*2600*/  @!P6 IMAD.MOV R75, RZ, RZ, -R75 ;  /* 0x000000ffff4be224 */ /* 0x000fe200078e0a4b */
[----:B------:R-:W-:Y:S01]  /*2610*/  ULDC UR5, c[0x0][0x240] ;  /* 0x0000900000057ab9 */ /* 0x000fe20000000800 */
[C---:B------:R-:W-:Y:S01]  /*2620*/  SEL R17, R8.reuse, R17, !P2 ;  /* 0x0000001108117207 */ /* 0x040fe20005000000 */
[----:B------:R-:W-:Y:S01]  /*2630*/  IMAD R13, R13, UR5, RZ ;  /* 0x000000050d0d7c24 */ /* 0x000fe2000f8e02ff */
[C---:B------:R-:W-:Y:S01]  /*2640*/  SEL R19, R8.reuse, R19, !P2 ;  /* 0x0000001308137207 */ /* 0x040fe20005000000 */
[----:B------:R-:W-:Y:S01]  /*2650*/  ULDC UR4, c[0x0][0x234] ;  /* 0x00008d0000047ab9 */ /* 0x000fe20000000800 */
[C---:B------:R-:W-:Y:S01]  /*2660*/  SEL R21, R8.reuse, R21, !P2 ;  /* 0x0000001508157207 */ /* 0x040fe20005000000 */
[----:B------:R-:W-:Y:S01]  /*2670*/  IMAD R5, R7, UR4, RZ ;  /* 0x0000000407057c24 */ /* 0x000fe2000f8e02ff */
        /* <DEDUP_REMOVED lines=52> */
[----:B------:R-:W-:Y:S01]  /*29c0*/  SEL R8, R8, R75, !P2 ;  /* 0x0000004b08087207 */ /* 0x000fe20005000000 */
[----:B------:R-:W-:Y:S01]  /*29d0*/  IMAD R67, R67, UR5, RZ ;  /* 0x0000000543437c24 */ /* 0x000fe2000f8e02ff */
[-C--:B------:R-:W-:Y:S01]  /*29e0*/  IADD3 R7, P0, R13, R10.reuse, RZ ;  /* 0x0000000a0d077210 */ /* 0x080fe20007f1e0ff */
[----:B------:R-:W-:Y:S01]  /*29f0*/  IMAD R69, R69, UR5, RZ ;  /* 0x0000000545457c24 */ /* 0x000fe2000f8e02ff */
[-C--:B------:R-:W-:Y:S01]  /*2a00*/  IADD3 R14, P2, R17, R10.reuse, RZ ;  /* 0x0000000a110e7210 */ /* 0x080fe20007f5e0ff */
[----:B------:R-:W-:Y:S01]  /*2a10*/  IMAD R6, R8, UR5, RZ ;  /* 0x0000000508067c24 */ /* 0x000fe2000f8e02ff */
[----:B------:R-:W-:Y:S01]  /*2a20*/  IADD3 R8, P1, R15, R10, RZ ;  /* 0x0000000a0f087210 */ /* 0x000fe20007f3e0ff */
[----:B------:R0:W-:Y:S01]  /*2a30*/  STL [R1+0x18], R7 ;  /* 0x0000180701007387 */ /* 0x0001e20000100800 */
[----:B------:R-:W-:Y:S01]  /*2a40*/  IMAD R71, R71, UR5, RZ ;  /* 0x0000000547477c24 */ /* 0x000fe2000f8e02ff */
[----:B------:R-:W-:Y:S01]  /*2a50*/  CS2R R74, SRZ ;  /* 0x00000000004a7805 */ /* 0x000fe2000001ff00 */
[----:B------:R-:W-:Y:S01]  /*2a60*/  IMAD R73, R73, UR5, RZ ;  /* 0x0000000549497c24 */ /* 0x000fe2000f8e02ff */
[----:B------:R1:W-:Y:S01]  /*2a70*/  STL [R1+0x20], R8 ;  /* 0x0000200801007387 */ /* 0x0003e20000100800 */
[----:B------:R-:W-:Y:S01]  /*2a80*/  IMAD R4, R4, UR4, RZ ;  /* 0x0000000404047c24 */ /* 0x000fe2000f8e02ff */
[----:B------:R-:W-:-:S02]  /*2a90*/  UIADD3 UR4, UR7, 0x4000, URZ ;  /* 0x0000400007047890 */ /* 0x000fc4000fffe03f */
[----:B------:R2:W-:Y:S01]  /*2aa0*/  STL [R1+0x28], R14 ;  /* 0x0000280e01007387 */ /* 0x0005e20000100800 */
[----:B------:R-:W-:Y:S01]  /*2ab0*/  UMOV UR5, URZ ;  /* 0x0000003f00057c82 */ /* 0x000fe20008000000 */
[-C--:B0-----:R-:W-:Y:S01]  /*2ac0*/  IADD3 R7, P3, R19, R10.reuse, RZ ;  /* 0x0000000a13077210 */ /* 0x081fe20007f7e0ff */
[----:B------:R-:W-:Y:S01]  /*2ad0*/  USHF.R.U32.HI UR4, URZ, 0x4, UR4 ;  /* 0x000000043f047899 */ /* 0x000fe20008011604 */
[----:B-1----:R-:W-:-:S03]  /*2ae0*/  IADD3 R8, P4, R21, R10, RZ ;  /* 0x0000000a15087210 */ /* 0x002fc60007f9e0ff */
[----:B------:R0:W-:Y:S01]  /*2af0*/  STL [R1+0x30], R7 ;  /* 0x0000300701007387 */ /* 0x0001e20000100800 */
[----:B------:R-:W-:Y:S01]  /*2b00*/  USGXT.U32 UR4, UR4, 0xe ;  /* 0x0000000e0404789a */ /* 0x000fe20008000000 */
[----:B--2---:R-:W-:Y:S02]  /*2b10*/  IADD3 R14, P5, R23, R10, RZ ;  /* 0x0000000a170e7210 */ /* 0x004fe40007fbe0ff */
[----:B------:R1:W-:Y:S01]  /*2b20*/  STL [R1+0x38], R8 ;  /* 0x0000380801007387 */ /* 0x0003e20000100800 */
[----:B------:R-:W-:-:S03]  /*2b30*/  UIADD3.64 UR38, UR4, -UR38, URZ ;  /* 0x8000002604267297 */ /* 0x000fc6000fffe03f */
[----:B------:R-:W-:Y:S01]  /*2b40*/  STL [R1+0x40], R14 ;  /* 0x0000400e01007387 */ /* 0x000fe20000100800 */
[----:B0-----:R-:W-:Y:S02]  /*2b50*/  IADD3 R7, P6, R25, R10, RZ ;  /* 0x0000000a19077210 */ /* 0x001fe40007fde0ff */
[----:B-1----:R-:W-:-:S03]  /*2b60*/  LEA.HI.X.SX32 R8, R13, R12, 0x1, P0 ;  /* 0x0000000c0d087211 */ /* 0x002fc600000f0eff */
[----:B------:R0:W-:Y:S01]  /*2b70*/  STL [R1+0x48], R7 ;  /* 0x0000480701007387 */ /* 0x0001e20000100800 */
[----:B------:R-:W-:-:S03]  /*2b80*/  IADD3 R13, P0, R27, R10, RZ ;  /* 0x0000000a1b0d7210 */ /* 0x000fc60007f1e0ff */
[----:B------:R1:W-:Y:S04]  /*2b90*/  STL [R1+0x14], R8 ;  /* 0x0000140801007387 */ /* 0x0003e80000100800 */
[----:B------:R2:W-:Y:S01]  /*2ba0*/  STL [R1+0x50], R13 ;  /* 0x0000500d01007387 */ /* 0x0005e20000100800 */
[----:B0-----:R-:W-:Y:S02]  /*2bb0*/  LEA.HI.X.SX32 R7, R15, R12, 0x1, P1 ;  /* 0x0000000c0f077211 */ /* 0x001fe400008f0eff */
[----:B-1----:R-:W-:-:S03]  /*2bc0*/  IADD3 R8, P1, R29, R10, RZ ;  /* 0x0000000a1d087210 */ /* 0x002fc60007f3e0ff */
[----:B------:R0:W-:Y:S01]  /*2bd0*/  STL [R1+0x1c], R7 ;  /* 0x00001c0701007387 */ /* 0x0001e20000100800 */
[----:B--2---:R-:W-:-:S03]  /*2be0*/  LEA.HI.X.SX32 R13, R17, R12, 0x1, P2 ;  /* 0x0000000c110d7211 */ /* 0x004fc600010f0eff */
[----:B------:R1:W-:Y:S04]  /*2bf0*/  STL [R1+0x58], R8 ;  /* 0x0000580801007387 */ /* 0x0003e80000100800 */
[----:B------:R2:W-:Y:S01]  /*2c00*/  STL [R1+0x24], R13 ;  /* 0x0000240d01007387 */ /* 0x0005e20000100800 */
[----:B0-----:R-:W-:Y:S02]  /*2c10*/  IADD3 R7, P2, R31, R10, RZ ;  /* 0x0000000a1f077210 */ /* 0x001fe40007f5e0ff */
[----:B-1----:R-:W-:-:S03]  /*2c20*/  LEA.HI.X.SX32 R8, R19, R12, 0x1, P3 ;  /* 0x0000000c13087211 */ /* 0x002fc600018f0eff */
[----:B------:R0:W-:Y:S01]  /*2c30*/  STL [R1+0x60], R7 ;  /* 0x0000600701007387 */ /* 0x0001e20000100800 */
[----:B--2---:R-:W-:-:S03]  /*2c40*/  IADD3 R13, P3, R33, R10, RZ ;  /* 0x0000000a210d7210 */ /* 0x004fc60007f7e0ff */
        /* <DEDUP_REMOVED lines=11> */
[----:B------:R-:W-:Y:S02]  /*2d00*/  CS2R R24, SRZ ;  /* 0x0000000000187805 */ /* 0x000fe4000001ff00 */
[----:B--2---:R-:W-:Y:S01]  /*2d10*/  IADD3 R13, P6, R39, R10, RZ ;  /* 0x0000000a270d7210 */ /* 0x004fe20007fde0ff */
[----:B------:R1:W-:Y:S04]  /*2d20*/  STL [R1+0x44], R8 ;  /* 0x0000440801007387 */ /* 0x0003e80000100800 */
[----:B------:R2:W-:Y:S01]  /*2d30*/  STL [R1+0x80], R13 ;  /* 0x0000800d01007387 */ /* 0x0005e20000100800 */
[----:B0-----:R-:W-:Y:S02]  /*2d40*/  LEA.HI.X.SX32 R7, R27, R12, 0x1, P0 ;  /* 0x0000000c1b077211 */ /* 0x001fe400000f0eff */
[----:B------:R-:W-:-:S02]  /*2d50*/  CS2R R26, SRZ ;  /* 0x00000000001a7805 */ /* 0x000fc4000001ff00 */
[----:B-1----:R-:W-:Y:S01]  /*2d60*/  IADD3 R8, P0, R41, R10, RZ ;  /* 0x0000000a29087210 */ /* 0x002fe20007f1e0ff */
[----:B------:R0:W-:Y:S01]  /*2d70*/  STL [R1+0x4c], R7 ;  /* 0x00004c0701007387 */ /* 0x0001e20000100800 */
[----:B--2---:R-:W-:-:S03]  /*2d80*/  LEA.HI.X.SX32 R13, R29, R12, 0x1, P1 ;  /* 0x0000000c1d0d7211 */ /* 0x004fc600008f0eff */
[----:B------:R1:W-:Y:S01]  /*2d90*/  STL [R1+0x88], R8 ;  /* 0x0000880801007387 */ /* 0x0003e20000100800 */
[----:B------:R-:W-:-:S03]  /*2da0*/  CS2R R28, SRZ ;  /* 0x00000000001c7805 */ /* 0x000fc6000001ff00 */
        /* <DEDUP_REMOVED lines=65> */
[C---:B--2---:R-:W-:Y:S01]  /*31c0*/  IADD3 R13, P0, R69.reuse, R10, RZ ;  /* 0x0000000a450d7210 */ /* 0x044fe20007f1e0ff */
[----:B------:R1:W-:Y:S03]  /*31d0*/  STL [R1+0xbc], R8 ;  /* 0x0000bc0801007387 */ /* 0x0003e60000100800 */
[-C--:B------:R-:W-:Y:S01]  /*31e0*/  LEA.HI.X.SX32 R14, R69, R12.reuse, 0x1, P0 ;  /* 0x0000000c450e7211 */ /* 0x080fe200000f0eff */
[----:B------:R2:W-:Y:S01]  /*31f0*/  STL [R1+0xf8], R13 ;  /* 0x0000f80d01007387 */ /* 0x0005e20000100800 */
[----:B------:R-:W-:Y:S02]  /*3200*/  CS2R R68, SRZ ;  /* 0x0000000000447805 */ /* 0x000fe4000001ff00 */
[----:B0-----:R-:W-:-:S02]  /*3210*/  LEA.HI.X.SX32 R7, R57, R12, 0x1, P1 ;  /* 0x0000000c39077211 */ /* 0x001fc400008f0eff */
[----:B------:R-:W-:Y:S02]  /*3220*/  CS2R R56, SRZ ;  /* 0x0000000000387805 */ /* 0x000fe4000001ff00 */
        /* <DEDUP_REMOVED lines=9> */
[C---:B------:R-:W-:Y:S02]  /*32c0*/  IADD3 R10, P3, R6.reuse, R10, RZ ;  /* 0x0000000a060a7210 */ /* 0x040fe40007f7e0ff */
[----:B------:R-:W-:Y:S02]  /*32d0*/  CS2R R60, SRZ ;  /* 0x00000000003c7805 */ /* 0x000fe4000001ff00 */
[-C--:B--2---:R-:W-:Y:S01]  /*32e0*/  LEA.HI.X.SX32 R13, R65, R12.reuse, 0x1, P5 ;  /* 0x0000000c410d7211 */ /* 0x084fe200028f0eff */
[----:B------:R1:W-:Y:S01]  /*32f0*/  STL [R1+0xd4], R8 ;  /* 0x0000d40801007387 */ /* 0x0003e20000100800 */
[-C--:B------:R-:W-:Y:S02]  /*3300*/  LEA.HI.X.SX32 R6, R6, R12.reuse, 0x1, P3 ;  /* 0x0000000c06067211 */ /* 0x080fe400018f0eff */
[----:B------:R-:W-:Y:S01]  /*3310*/  CS2R R64, SRZ ;  /* 0x0000000000407805 */ /* 0x000fe2000001ff00 */
[----:B------:R2:W-:Y:S01]  /*3320*/  STL [R1+0x110], R10 ;  /* 0x0001100a01007387 */ /* 0x0005e20000100800 */
[----:B0-----:R-:W-:-:S02]  /*3330*/  LEA.HI.X.SX32 R7, R63, R12, 0x1, P4 ;  /* 0x0000000c3f077211 */ /* 0x001fc400020f0eff */
[----:B------:R-:W-:Y:S02]  /*3340*/  CS2R R62, SRZ ;  /* 0x00000000003e7805 */ /* 0x000fe4000001ff00 */
[----:B-1----:R-:W-:Y:S01]  /*3350*/  IADD3 R8, P4, R4, UR10, RZ ;  /* 0x0000000a04087c10 */ /* 0x002fe2000ff9e0ff */
[----:B------:R0:W-:Y:S01]  /*3360*/  STL [R1+0xdc], R7 ;  /* 0x0000dc0701007387 */ /* 0x0001e20000100800 */
[----:B--2---:R-:W-:-:S03]  /*3370*/  LEA.HI.X.SX32 R10, R67, R12, 0x1, P6 ;  /* 0x0000000c430a7211 */ /* 0x004fc600030f0eff */
[----:B------:R1:W-:Y:S01]  /*3380*/  STL [R1+0xe4], R13 ;  /* 0x0000e40d01007387 */ /* 0x0003e20000100800 */
[----:B------:R-:W-:Y:S02]  /*3390*/  LEA.HI.X.SX32 R4, R4, UR11, 0x1, P4 ;  /* 0x0000000b04047c11 */ /* 0x000fe4000a0f0eff */
[----:B------:R-:W-:Y:S01]  /*33a0*/  CS2R R66, SRZ ;  /* 0x0000000000427805 */ /* 0x000fe2000001ff00 */
[----:B------:R2:W-:Y:S01]  /*33b0*/  STL [R1+0xec], R10 ;  /* 0x0000ec0a01007387 */ /* 0x0005e20000100800 */
[C---:B0-----:R-:W-:Y:S01]  /*33c0*/  IADD3 R7, P5, R5.reuse, UR10, RZ ;  /* 0x0000000a05077c10 */ /* 0x041fe2000ffbe0ff */
[----:B------:R-:W-:Y:S02]  /*33d0*/  USHF.R.U32.HI UR10, URZ, 0x4, UR7 ;  /* 0x000000043f0a7899 */ /* 0x000fe40008011607 */
[----:B------:R-:W-:Y:S01]  /*33e0*/  STL [R1+0xf4], R14 ;  /* 0x0000f40e01007387 */ /* 0x000fe20000100800 */
[----:B------:R-:W-:Y:S01]  /*33f0*/  LEA.HI.X.SX32 R5, R5, UR11, 0x1, P5 ;  /* 0x0000000b05057c11 */ /* 0x000fe2000a8f0eff */
[----:B------:R-:W-:Y:S01]  /*3400*/  ULDC UR11, c[0x0][0x238] ;  /* 0x00008e00000b7ab9 */ /* 0x000fe20000000800 */
[-C--:B-1----:R-:W-:Y:S01]  /*3410*/  LEA.HI.X.SX32 R13, R71, R12.reuse, 0x1, P1 ;  /* 0x0000000c470d7211 */ /* 0x082fe200008f0eff */
[----:B------:R-:W-:Y:S01]  /*3420*/  UIMAD UR12, UR11, 0x3f, URZ ;  /* 0x0000003f0b0c78a4 */ /* 0x000fe2000f8e023f */
[----:B--2---:R-:W-:Y:S01]  /*3430*/  LEA.HI.X.SX32 R10, R73, R12, 0x1, P2 ;  /* 0x0000000c490a7211 */ /* 0x004fe200010f0eff */
[----:B------:R-:W-:Y:S01]  /*3440*/  UIMAD UR60, UR11, 0x3e, URZ ;  /* 0x0000003e0b3c78a4 */ /* 0x000fe2000f8e023f */
[----:B------:R-:W-:Y:S01]  /*3450*/  CS2R R70, SRZ ;  /* 0x0000000000467805 */ /* 0x000fe2000001ff00 */
[----:B------:R-:W-:Y:S01]  /*3460*/  STL [R1+0xfc], R13 ;  /* 0x0000fc0d01007387 */ /* 0x000fe20000100800 */
[----:B------:R-:W-:-:S02]  /*3470*/  USHF.R.S32.HI UR5, URZ, 0x1f, UR12 ;  /* 0x0000001f3f057899 */ /* 0x000fc4000801140c */
[----:B------:R-:W-:Y:S01]  /*3480*/  IADD3 R12, P0, R7, UR12, RZ ;  /* 0x0000000c070c7c10 */ /* 0x000fe2000ff1e0ff */
[----:B------:R-:W-:Y:S01]  /*3490*/  USHF.R.S32.HI UR15, URZ, 0x1f, UR60 ;  /* 0x0000001f3f0f7899 */ /* 0x000fe2000801143c */
[----:B------:R0:W-:Y:S01]  /*34a0*/  STL [R1+0x104], R10 ;  /* 0x0001040a01007387 */ /* 0x0001e20000100800 */
[----:B------:R-:W-:Y:S01]  /*34b0*/  UIMAD UR14, UR11, 0x3d, URZ ;  /* 0x0000003d0b0e78a4 */ /* 0x000fe2000f8e023f */
[----:B------:R-:W-:Y:S01]  /*34c0*/  CS2R R72, SRZ ;  /* 0x0000000000487805 */ /* 0x000fe2000001ff00 */
[----:B------:R-:W-:Y:S01]  /*34d0*/  UIMAD UR19, UR11, 0x3c, URZ ;  /* 0x0000003c0b1378a4 */ /* 0x000fe2000f8e023f */
[----:B------:R1:W-:Y:S01]  /*34e0*/  STL [R1+0x10c], R6 ;  /* 0x00010c0601007387 */ /* 0x0003e20000100800 */
[----:B------:R-:W-:Y:S02]  /*34f0*/  UIMAD UR18, UR11, 0x3b, URZ ;  /* 0x0000003b0b1278a4 */ /* 0x000fe4000f8e023f */
[----:B------:R-:W-:Y:S02]  /*3500*/  UIMAD UR23, UR11, 0x3a, URZ ;  /* 0x0000003a0b1778a4 */ /* 0x000fe4000f8e023f */
[----:B------:R-:W-:Y:S01]  /*3510*/  UIMAD UR22, UR11, 0x39, URZ ;  /* 0x000000390b1678a4 */ /* 0x000fe2000f8e023f */
[----:B0-----:R-:W-:Y:S01]  /*3520*/  IMAD.SHL.U32 R10, R11, 0x8, RZ ;  /* 0x000000080b0a7824 */ /* 0x001fe200078e00ff */
[----:B------:R-:W-:Y:S01]  /*3530*/  IADD3 R11, P1, R8, UR12, RZ ;  /* 0x0000000c080b7c10 */ /* 0x000fe2000ff3e0ff */
[----:B------:R-:W-:-:S02]  /*3540*/  UIMAD UR27, UR11, 0x38, URZ ;  /* 0x000000380b1b78a4 */ /* 0x000fc4000f8e023f */
[----:B------:R-:W-:Y:S01]  /*3550*/  UIMAD UR26, UR11, 0x37, URZ ;  /* 0x000000370b1a78a4 */ /* 0x000fe2000f8e023f */
[----:B------:R0:W-:Y:S01]  /*3560*/  STL [R1+0x580], R10 ;  /* 0x0005800a01007387 */ /* 0x0001e20000100800 */
[----:B------:R-:W-:Y:S01]  /*3570*/  UIMAD UR31, UR11, 0x36, URZ ;  /* 0x000000360b1f78a4 */ /* 0x000fe2000f8e023f */
[----:B-1----:R-:W-:Y:S01]  /*3580*/  IMAD.MOV.U32 R6, RZ, RZ, RZ ;  /* 0x000000ffff067224 */ /* 0x002fe200078e00ff */
[----:B------:R-:W-:Y:S01]  /*3590*/  UIMAD UR30, UR11, 0x35, URZ ;  /* 0x000000350b1e78a4 */ /* 0x000fe2000f8e023f */
[----:B------:R1:W-:Y:S01]  /*35a0*/  STL [R1+0x118], R12 ;  /* 0x0001180c01007387 */ /* 0x0003e20000100800 */
[----:B------:R-:W-:Y:S02]  /*35b0*/  UIMAD UR35, UR11, 0x34, URZ ;  /* 0x000000340b2378a4 */ /* 0x000fe4000f8e023f */
[----:B------:R-:W-:Y:S01]  /*35c0*/  UIMAD UR34, UR11, 0x33, URZ ;  /* 0x000000330b2278a4 */ /* 0x000fe2000f8e023f */
[----:B------:R2:W-:Y:S01]  /*35d0*/  STL [R1+0x120], R11 ;  /* 0x0001200b01007387 */ /* 0x0005e20000100800 */
[----:B------:R-:W-:Y:S01]  /*35e0*/  UIMAD UR41, UR11, 0x32, URZ ;  /* 0x000000320b2978a4 */ /* 0x000fe2000f8e023f */
[----:B0-----:R-:W-:Y:S01]  /*35f0*/  LOP3.LUT R10, R10, 0x30, RZ, 0xc0, !PT ;  /* 0x000000300a0a7812 */ /* 0x001fe200078ec0ff */
[----:B------:R-:W-:-:S02]  /*3600*/  UIMAD UR40, UR11, 0x31, URZ ;  /* 0x000000310b2878a4 */ /* 0x000fc4000f8e023f */
[----:B------:R-:W-:Y:S01]  /*3610*/  UIMAD UR46, UR11, 0x30, URZ ;  /* 0x000000300b2e78a4 */ /* 0x000fe2000f8e023f */
[----:B-1----:R-:W-:Y:S01]  /*3620*/  IADD3.X R12, R5, UR5, RZ, P0, !PT ;  /* 0x00000005050c7c10 */ /* 0x002fe200087fe4ff */
[----:B------:R-:W-:Y:S02]  /*3630*/  UIMAD UR9, UR11, 0x2f, URZ ;  /* 0x0000002f0b0978a4 */ /* 0x000fe4000f8e023f */
[----:B------:R-:W-:Y:S01]  /*3640*/  UIMAD UR33, UR11, 0x2e, URZ ;  /* 0x0000002e0b2178a4 */ /* 0x000fe2000f8e023f */
[----:B--2---:R-:W-:Y:S01]  /*3650*/  IADD3.X R11, R4, UR5, RZ, P1, !PT ;  /* 0x00000005040b7c10 */ /* 0x004fe20008ffe4ff */
[----:B------:R0:W-:Y:S01]  /*3660*/  STL [R1+0x114], R12 ;  /* 0x0001140c01007387 */ /* 0x0001e20000100800 */
[----:B------:R-:W-:Y:S02]  /*3670*/  USHF.R.S32.HI UR5, URZ, 0x1f, UR14 ;  /* 0x0000001f3f057899 */ /* 0x000fe4000801140e */
[----:B------:R-:W-:Y:S01]  /*3680*/  UIMAD UR54, UR11, 0x2d, URZ ;  /* 0x0000002d0b3678a4 */ /* 0x000fe2000f8e023f */
[----:B------:R1:W-:Y:S01]  /*3690*/  STL [R1+0x11c], R11 ;  /* 0x00011c0b01007387 */ /* 0x0003e20000100800 */
[----:B------:R-:W-:-:S02]  /*36a0*/  UIMAD UR17, UR11, 0x2c, URZ ;  /* 0x0000002c0b1178a4 */ /* 0x000fc4000f8e023f */
[----:B------:R-:W-:Y:S02]  /*36b0*/  UIMAD UR50, UR11, 0x2b, URZ ;  /* 0x0000002b0b3278a4 */ /* 0x000fe4000f8e023f */
[----:B------:R-:W-:Y:S01]  /*36c0*/  UIMAD UR58, UR11, 0x2a, URZ ;  /* 0x0000002a0b3a78a4 */ /* 0x000fe2000f8e023f */
[----:B0-----:R-:W-:Y:S01]  /*36d0*/  IADD3 R12, P0, R7, UR60, RZ ;  /* 0x0000003c070c7c10 */ /* 0x001fe2000ff1e0ff */
[----:B------:R-:W-:Y:S02]  /*36e0*/  UIMAD UR25, UR11, 0x29, URZ ;  /* 0x000000290b1978a4 */ /* 0x000fe4000f8e023f */
[----:B------:R-:W-:Y:S01]  /*36f0*/  UIMAD UR42, UR11, 0x28, URZ ;  /* 0x000000280b2a78a4 */ /* 0x000fe2000f8e023f */
[----:B-1----:R-:W-:Y:S01]  /*3700*/  IADD3 R11, P1, R8, UR60, RZ ;  /* 0x0000003c080b7c10 */ /* 0x002fe2000ff3e0ff */
[----:B------:R0:W-:Y:S01]  /*3710*/  STL [R1+0x128], R12 ;  /* 0x0001280c01007387 */ /* 0x0001e20000100800 */
[----:B------:R-:W-:Y:S02]  /*3720*/  UIMAD UR48, UR11, 0x27, URZ ;  /* 0x000000270b3078a4 */ /* 0x000fe4000f8e023f */
[----:B------:R-:W-:Y:S01]  /*3730*/  UIMAD UR52, UR11, 0x26, URZ ;  /* 0x000000260b3478a4 */ /* 0x000fe2000f8e023f */
[----:B------:R1:W-:Y:S01]  /*3740*/  STL [R1+0x130], R11 ;  /* 0x0001300b01007387 */ /* 0x0003e20000100800 */
[----:B------:R-:W-:-:S02]  /*3750*/  UIMAD UR56, UR11, 0x25, URZ ;  /* 0x000000250b3878a4 */ /* 0x000fc4000f8e023f */
[----:B------:R-:W-:Y:S02]  /*3760*/  UIMAD UR59, UR11, 0x24, URZ ;  /* 0x000000240b3b78a4 */ /* 0x000fe4000f8e023f */
[----:B------:R-:W-:Y:S01]  /*3770*/  UIMAD UR29, UR11, 0x23, URZ ;  /* 0x000000230b1d78a4 */ /* 0x000fe2000f8e023f */
[----:B0-----:R-:W-:Y:S01]  /*3780*/  IADD3.X R12, R5, UR15, RZ, P0, !PT ;  /* 0x0000000f050c7c10 */ /* 0x001fe200087fe4ff */
[----:B------:R-:W-:Y:S02]  /*3790*/  UIMAD UR21, UR11, 0x22, URZ ;  /* 0x000000220b1578a4 */ /* 0x000fe4000f8e023f */
[----:B------:R-:W-:Y:S01]  /*37a0*/  UIMAD UR13, UR11, 0x21, URZ ;  /* 0x000000210b0d78a4 */ /* 0x000fe2000f8e023f */
[----:B-1----:R-:W-:Y:S01]  /*37b0*/  IADD3.X R11, R4, UR15, RZ, P1, !PT ;  /* 0x0000000f040b7c10 */ /* 0x002fe20008ffe4ff */
[----:B------:R0:W-:Y:S01]  /*37c0*/  STL [R1+0x124], R12 ;  /* 0x0001240c01007387 */ /* 0x0001e20000100800 */
[----:B------:R-:W-:Y:S02]  /*37d0*/  USHF.R.S32.HI UR15, URZ, 0x1f, UR19 ;  /* 0x0000001f3f0f7899 */ /* 0x000fe40008011413 */
[----:B------:R-:W-:Y:S01]  /*37e0*/  USHF.L.U32 UR43, UR11, 0x5, URZ ;  /* 0x000000050b2b7899 */ /* 0x000fe2000800063f */
        /* <DEDUP_REMOVED lines=21> */
[----:B------:R-:W-:Y:S01]  /*3940*/  UIMAD UR24, UR11, 0x13, URZ ;  /* 0x000000130b1878a4 */ /* 0x000fe2000f8e023f */
[----:B------:R1:W-:Y:S01]  /*3950*/  STL [R1+0x13c], R11 ;  /* 0x00013c0b01007387 */ /* 0x0003e20000100800 */
[----:B------:R-:W-:-:S02]  /*3960*/  UIMAD UR20, UR11, 0x12, URZ ;  /* 0x000000120b1478a4 */ /* 0x000fc4000f8e023f */
[----:B------:R-:W-:Y:S02]  /*3970*/  UIMAD UR16, UR11, 0x11, URZ ;  /* 0x000000110b1078a4 */ /* 0x000fe4000f8e023f */
[----:B------:R-:W-:Y:S01]  /*3980*/  USHF.L.U32 UR12, UR11, 0x4, URZ ;  /* 0x000000040b0c7899 */ /* 0x000fe2000800063f */
[----:B0-----:R-:W-:Y:S01]  /*3990*/  IADD3 R12, P0, R7, UR19, RZ ;  /* 0x00000013070c7c10 */ /* 0x001fe2000ff1e0ff */
[----:B------:R-:W-:Y:S02]  /*39a0*/  UIMAD UR14, UR11, 0xe, URZ ;  /* 0x0000000e0b0e78a4 */ /* 0x000fe4000f8e023f */
[----:B------:R-:W-:Y:S01]  /*39b0*/  UIMAD UR60, UR11, 0xf, URZ ;  /* 0x0000000f0b3c78a4 */ /* 0x000fe2000f8e023f */
[----:B-1----:R-:W-:Y:S01]  /*39c0*/  IADD3 R11, P1, R8, UR19, RZ ;  /* 0x00000013080b7c10 */ /* 0x002fe2000ff3e0ff */
[----:B------:R0:W-:Y:S01]  /*39d0*/  STL [R1+0x148], R12 ;  /* 0x0001480c01007387 */ /* 0x0001e20000100800 */
[----:B------:R-:W-:Y:S02]  /*39e0*/  USHF.R.S32.HI UR19, URZ, 0x1f, UR23 ;  /* 0x0000001f3f137899 */ /* 0x000fe40008011417 */
[----:B------:R-:W-:Y:S01]  /*39f0*/  USGXT.U32 UR10, UR10, 0xe ;  /* 0x0000000e0a0a789a */ /* 0x000fe20008000000 */
[----:B------:R1:W-:Y:S01]  /*3a00*/  STL [R1+0x150], R11 ;  /* 0x0001500b01007387 */ /* 0x0003e20000100800 */
[----:B0-----:R-:W-:-:S02]  /*3a10*/  IADD3.X R12, R5, UR15, RZ, P0, !PT ;  /* 0x0000000f050c7c10 */ /* 0x001fc400087fe4ff */
[----:B-1----:R-:W-:-:S03]  /*3a20*/  IADD3.X R11, R4, UR15, RZ, P1, !PT ;  /* 0x0000000f040b7c10 */ /* 0x002fc60008ffe4ff */
[----:B------:R0:W-:Y:S01]  /*3a30*/  STL [R1+0x144], R12 ;  /* 0x0001440c01007387 */ /* 0x0001e20000100800 */
[----:B------:R-:W-:-:S03]  /*3a40*/  UIMAD UR15, UR11, 0xd, URZ ;  /* 0x0000000d0b0f78a4 */ /* 0x000fc6000f8e023f */
[----:B------:R1:W-:Y:S01]  /*3a50*/  STL [R1+0x14c], R11 ;  /* 0x00014c0b01007387 */ /* 0x0003e20000100800 */
[----:B0-----:R-:W-:Y:S02]  /*3a60*/  IADD3 R12, P0, R7, UR18, RZ ;  /* 0x00000012070c7c10 */ /* 0x001fe4000ff1e0ff */
[----:B-1----:R-:W-:-:S03]  /*3a70*/  IADD3 R11, P1, R8, UR18, RZ ;  /* 0x00000012080b7c10 */ /* 0x002fc6000ff3e0ff */
[----:B------:R0:W-:Y:S01]  /*3a80*/  STL [R1+0x158], R12 ;  /* 0x0001580c01007387 */ /* 0x0001e20000100800 */
[----:B------:R-:W-:-:S03]  /*3a90*/  UIMAD UR18, UR11, 0xc, URZ ;  /* 0x0000000c0b1278a4 */ /* 0x000fc6000f8e023f */
[----:B------:R1:W-:Y:S01]  /*3aa0*/  STL [R1+0x160], R11 ;  /* 0x0001600b01007387 */ /* 0x0003e20000100800 */
[----:B0-----:R-:W-:Y:S02]  /*3ab0*/  IADD3.X R12, R5, UR5, RZ, P0, !PT ;  /* 0x00000005050c7c10 */ /* 0x001fe400087fe4ff */
[----:B-1----:R-:W-:-:S03]  /*3ac0*/  IADD3.X R11, R4, UR5, RZ, P1, !PT ;  /* 0x00000005040b7c10 */ /* 0x002fc60008ffe4ff */
[----:B------:R0:W-:Y:S01]  /*3ad0*/  STL [R1+0x154], R12 ;  /* 0x0001540c01007387 */ /* 0x0001e20000100800 */
[----:B------:R-:W-:-:S03]  /*3ae0*/  USHF.R.S32.HI UR5, URZ, 0x1f, UR22 ;  /* 0x0000001f3f057899 */ /* 0x000fc60008011416 */
[----:B------:R1:W-:Y:S01]  /*3af0*/  STL [R1+0x15c], R11 ;  /* 0x00015c0b01007387 */ /* 0x0003e20000100800 */
[----:B0-----:R-:W-:Y:S02]  /*3b00*/  IADD3 R12, P0, R7, UR23, RZ ;  /* 0x00000017070c7c10 */ /* 0x001fe4000ff1e0ff */
[----:B-1----:R-:W-:-:S03]  /*3b10*/  IADD3 R11, P1, R8, UR23, RZ ;  /* 0x00000017080b7c10 */ /* 0x002fc6000ff3e0ff */
[----:B------:R0:W-:Y:S01]  /*3b20*/  STL [R1+0x168], R12 ;  /* 0x0001680c01007387 */ /* 0x0001e20000100800 */
[----:B------:R-:W-:-:S03]  /*3b30*/  USHF.R.S32.HI UR23, URZ, 0x1f, UR27 ;  /* 0x0000001f3f177899 */ /* 0x000fc6000801141b */
[----:B------:R1:W-:Y:S01]  /*3b40*/  STL [R1+0x170], R11 ;  /* 0x0001700b01007387 */ /* 0x0003e20000100800 */
[----:B0-----:R-:W-:Y:S02]  /*3b50*/  IADD3.X R12, R5, UR19, RZ, P0, !PT ;  /* 0x00000013050c7c10 */ /* 0x001fe400087fe4ff */
        /* <DEDUP_REMOVED lines=27> */
[----:B------:R-:W-:-:S03]  /*3d10*/  USHF.L.U32 UR26, UR11, 0x3, URZ ;  /* 0x000000030b1a7899 */ /* 0x000fc6000800063f */
        /* <DEDUP_REMOVED lines=239> */
[----:B------:R-:W-:Y:S02]  /*4c10*/  USHF.R.S32.HI UR47, URZ, 0x1f, UR60 ;  /* 0x0000001f3f2f7899 */ /* 0x000fe4000801143c */
[----:B------:R-:W-:Y:S01]  /*4c20*/  USHF.R.S32.HI UR60, URZ, 0x1f, UR40 ;  /* 0x0000001f3f3c7899 */ /* 0x000fe20008011428 */
        /* <DEDUP_REMOVED lines=59> */
[----:B------:R-:W-:-:S03]  /*4fe0*/  UMOV UR37, URZ ;  /* 0x0000003f00257c82 */ /* 0x000fc60008000000 */
[----:B------:R1:W-:Y:S01]  /*4ff0*/  STL [R1+0x380], R11 ;  /* 0x0003800b01007387 */ /* 0x0003e20000100800 */
[----:B0-----:R-:W-:Y:S02]  /*5000*/  IADD3.X R12, R5, UR5, RZ, P0, !PT ;  /* 0x00000005050c7c10 */ /* 0x001fe400087fe4ff */
[----:B-1----:R-:W-:-:S03]  /*5010*/  IADD3.X R11, R4, UR5, RZ, P1, !PT ;  /* 0x00000005040b7c10 */ /* 0x002fc60008ffe4ff */
[----:B------:R0:W-:Y:S01]  /*5020*/  STL [R1+0x374], R12 ;  /* 0x0003740c01007387 */ /* 0x0001e20000100800 */
[----:B------:R-:W-:-:S03]  /*5030*/  USHF.R.S32.HI UR5, URZ, 0x1f, UR8 ;  /* 0x0000001f3f057899 */ /* 0x000fc60008011408 */
[----:B------:R1:W-:Y:S01]  /*5040*/  STL [R1+0x37c], R11 ;  /* 0x00037c0b01007387 */ /* 0x0003e20000100800 */
[----:B0-----:R-:W-:Y:S02]  /*5050*/  SHF.R.S32.HI R12, RZ, 0x6, R9 ;  /* 0x00000006ff0c7819 */ /* 0x001fe40000011409 */
[----:B------:R-:W-:Y:S02]  /*5060*/  IADD3 R9, P5, R7, UR36, RZ ;  /* 0x0000002407097c10 */ /* 0x000fe4000ffbe0ff */
[----:B-1----:R-:W-:Y:S01]  /*5070*/  IADD3 R11, P1, R8, UR36, RZ ;  /* 0x00000024080b7c10 */ /* 0x002fe2000ff3e0ff */
[----:B------:R-:W-:Y:S01]  /*5080*/  STL [R1+0x56c], R12 ;  /* 0x00056c0c01007387 */ /* 0x000fe20000100800 */
[----:B------:R-:W-:-:S03]  /*5090*/  UIADD3 UR36, UP0, UR10, 0x2, URZ ;  /* 0x000000020a247890 */ /* 0x000fc6000ff1e03f */
[----:B------:R0:W-:Y:S01]  /*50a0*/  STL [R1+0x388], R9 ;  /* 0x0003880901007387 */ /* 0x0001e20000100800 */
[----:B------:R-:W-:-:S03]  /*50b0*/  UIADD3.X UR37, UR37, -0x7fffffe0, URZ, UP0, !UPT ;  /* 0x8000002025257890 */ /* 0x000fc600087fe43f */
[----:B------:R1:W-:Y:S01]  /*50c0*/  STL [R1+0x390], R11 ;  /* 0x0003900b01007387 */ /* 0x0003e20000100800 */
[----:B0-----:R-:W-:Y:S02]  /*50d0*/  IADD3 R9, P0, R7, UR6, RZ ;  /* 0x0000000607097c10 */ /* 0x001fe4000ff1e0ff */
[----:B-1----:R-:W-:-:S03]  /*50e0*/  IADD3 R11, P4, R8, UR6, RZ ;  /* 0x00000006080b7c10 */ /* 0x002fc6000ff9e0ff */
[----:B------:R0:W-:Y:S01]  /*50f0*/  STL [R1+0x398], R9 ;  /* 0x0003980901007387 */ /* 0x0001e20000100800 */
[----:B------:R-:W-:-:S03]  /*5100*/  USHF.R.S32.HI UR6, URZ, 0x1f, UR9 ;  /* 0x0000001f3f067899 */ /* 0x000fc60008011409 */
[----:B------:R1:W-:Y:S01]  /*5110*/  STL [R1+0x3a0], R11 ;  /* 0x0003a00b01007387 */ /* 0x0003e20000100800 */
[----:B0-----:R-:W-:Y:S01]  /*5120*/  IMAD R9, R152, 0x40, R10 ;  /* 0x0000004098097824 */ /* 0x001fe200078e020a */
[----:B------:R-:W-:Y:S02]  /*5130*/  IADD3 R10, P2, R8, UR61, RZ ;  /* 0x0000003d080a7c10 */ /* 0x000fe4000ff5e0ff */
[----:B-1----:R-:W-:Y:S02]  /*5140*/  IADD3 R11, P3, R7, UR61, RZ ;  /* 0x0000003d070b7c10 */ /* 0x002fe4000ff7e0ff */
[----:B------:R-:W-:Y:S01]  /*5150*/  STL [R1+0x508], R9 ;  /* 0x0005080901007387 */ /* 0x000fe20000100800 */
[C---:B------:R-:W-:Y:S01]  /*5160*/  LOP3.LUT R12, R9.reuse, 0x10, RZ, 0x3c, !PT ;  /* 0x00000010090c7812 */ /* 0x040fe200078e3cff */
[----:B------:R-:W-:Y:S02]  /*5170*/  UIMAD UR61, UR11, 0xf, URZ ;  /* 0x0000000f0b3d78a4 */ /* 0x000fe4000f8e023f */
[----:B------:R0:W-:Y:S04]  /*5180*/  STL [R1+0x3a8], R11 ;  /* 0x0003a80b01007387 */ /* 0x0001e80000100800 */
[----:B------:R1:W-:Y:S04]  /*5190*/  STL [R1+0x3b0], R10 ;  /* 0x0003b00a01007387 */ /* 0x0003e80000100800 */
[----:B------:R-:W-:Y:S01]  /*51a0*/  STL [R1+0x514], R12 ;  /* 0x0005140c01007387 */ /* 0x000fe20000100800 */
[----:B0-----:R-:W-:-:S02]  /*51b0*/  LOP3.LUT R11, R9, 0x20, RZ, 0x3c, !PT ;  /* 0x00000020090b7812 */ /* 0x001fc400078e3cff */
[----:B-1----:R-:W-:-:S03]  /*51c0*/  LOP3.LUT R10, R9, 0x30, RZ, 0x3c, !PT ;  /* 0x00000030090a7812 */ /* 0x002fc600078e3cff */
[----:B------:R0:W-:Y:S01]  /*51d0*/  STL [R1+0x510], R11 ;  /* 0x0005100b01007387 */ /* 0x0001e20000100800 */
[----:B------:R-:W-:-:S03]  /*51e0*/  IADD3 R9, P6, R7, UR32, RZ ;  /* 0x0000002007097c10 */ /* 0x000fc6000ffde0ff */
[----:B------:R1:W-:Y:S04]  /*51f0*/  STL [R1+0x50c], R10 ;  /* 0x00050c0a01007387 */ /* 0x0003e80000100800 */
[----:B------:R2:W-:Y:S01]  /*5200*/  STL [R1+0x3b8], R9 ;  /* 0x0003b80901007387 */ /* 0x0005e20000100800 */
[----:B0-----:R-:W-:Y:S02]  /*5210*/  IADD3.X R11, R5, UR33, RZ, P5, !PT ;  /* 0x00000021050b7c10 */ /* 0x001fe4000affe4ff */
[----:B-1----:R-:W-:-:S03]  /*5220*/  IADD3 R10, P5, R8, UR32, RZ ;  /* 0x00000020080a7c10 */ /* 0x002fc6000ffbe0ff */
[----:B------:R0:W-:Y:S01]  /*5230*/  STL [R1+0x384], R11 ;  /* 0x0003840b01007387 */ /* 0x0001e20000100800 */
[----:B--2---:R-:W-:-:S03]  /*5240*/  IADD3.X R9, R4, UR33, RZ, P1, !PT ;  /* 0x0000002104097c10 */ /* 0x004fc60008ffe4ff */
[----:B------:R1:W-:Y:S01]  /*5250*/  STL [R1+0x3c0], R10 ;  /* 0x0003c00a01007387 */ /* 0x0003e20000100800 */
[----:B------:R-:W-:-:S03]  /*5260*/  UIADD3.64 UR32, UR36, 0xfe, URZ ;  /* 0x000000fe24207897 */ /* 0x000fc6000fffe03f */
[----:B------:R2:W-:Y:S01]  /*5270*/  STL [R1+0x38c], R9 ;  /* 0x00038c0901007387 */ /* 0x0005e20000100800 */
[----:B0-----:R-:W-:Y:S02]  /*5280*/  IADD3.X R11, R5, UR29, RZ, P0, !PT ;  /* 0x0000001d050b7c10 */ /* 0x001fe400087fe4ff */
[----:B-1----:R-:W-:Y:S02]  /*5290*/  IADD3 R10, P1, R7, UR28, RZ ;  /* 0x0000001c070a7c10 */ /* 0x002fe4000ff3e0ff */
[----:B--2---:R-:W-:-:S03]  /*52a0*/  IADD3 R9, P0, R8, UR28, RZ ;  /* 0x0000001c08097c10 */ /* 0x004fc6000ff1e0ff */
[----:B------:R0:W-:Y:S04]  /*52b0*/  STL [R1+0x3c8], R10 ;  /* 0x0003c80a01007387 */ /* 0x0001e80000100800 */
[----:B------:R1:W-:Y:S04]  /*52c0*/  STL [R1+0x394], R11 ;  /* 0x0003940b01007387 */ /* 0x0003e80000100800 */
[----:B------:R2:W-:Y:S01]  /*52d0*/  STL [R1+0x3d0], R9 ;  /* 0x0003d00901007387 */ /* 0x0005e20000100800 */
[----:B0-----:R-:W-:Y:S01]  /*52e0*/  IADD3.X R10, R4, UR29, RZ, P4, !PT ;  /* 0x0000001d040a7c10 */ /* 0x001fe2000a7fe4ff */
[----:B------:R-:W-:Y:S01]  /*52f0*/  UIADD3.64 UR28, UR36, 0x100, URZ ;  /* 0x00000100241c7897 */ /* 0x000fe2000fffe03f */
[----:B-1----:R-:W-:-:S03]  /*5300*/  IADD3.X R11, R5, UR25, RZ, P3, !PT ;  /* 0x00000019050b7c10 */ /* 0x002fc60009ffe4ff */
[----:B------:R0:W-:Y:S01]  /*5310*/  STL [R1+0x39c], R10 ;  /* 0x00039c0a01007387 */ /* 0x0001e20000100800 */
[----:B--2---:R-:W-:-:S05]  /*5320*/  IADD3 R9, P4, R7, UR24, RZ ;  /* 0x0000001807097c10 */ /* 0x004fca000ff9e0ff */
[----:B------:R1:W-:Y:S01]  /*5330*/  STL [R1+0x3d8], R9 ;  /* 0x0003d80901007387 */ /* 0x0003e20000100800 */
[----:B0-----:R-:W-:-:S03]  /*5340*/  IADD3 R10, P3, R8, UR24, RZ ;  /* 0x00000018080a7c10 */ /* 0x001fc6000ff7e0ff */
[----:B------:R0:W-:Y:S04]  /*5350*/  STL [R1+0x3a4], R11 ;  /* 0x0003a40b01007387 */ /* 0x0001e80000100800 */
[----:B------:R2:W-:Y:S01]  /*5360*/  STL [R1+0x3e0], R10 ;  /* 0x0003e00a01007387 */ /* 0x0005e20000100800 */
[----:B-1----:R-:W-:Y:S01]  /*5370*/  IADD3.X R9, R4, UR25, RZ, P2, !PT ;  /* 0x0000001904097c10 */ /* 0x002fe200097fe4ff */
[----:B------:R-:W-:Y:S01]  /*5380*/  UIADD3.64 UR24, UR36, 0x1fe, URZ ;  /* 0x000001fe24187897 */ /* 0x000fe2000fffe03f */
[----:B0-----:R-:W-:-:S03]  /*5390*/  IADD3.X R11, R5, UR21, RZ, P6, !PT ;  /* 0x00000015050b7c10 */ /* 0x001fc6000b7fe4ff */
        /* <DEDUP_REMOVED lines=13> */
[----:B------:R-:W-:Y:S04]  /*5470*/  STL [R1+0x3c4], R11 ;  /* 0x0003c40b01007387 */ /* 0x000fe80000100800 */
[----:B------:R0:W-:Y:S01]  /*5480*/  STL [R1+0x404], R10 ;  /* 0x0004040a01007387 */ /* 0x0001e20000100800 */
[----:B-1----:R-:W-:Y:S01]  /*5490*/  IADD3.X R9, R4, UR17, RZ, P0, !PT ;  /* 0x0000001104097c10 */ /* 0x002fe200087fe4ff */
[----:B------:R-:W-:-:S04]  /*54a0*/  UIADD3.64 UR16, UR36, 0x2fe, URZ ;  /* 0x000002fe24107897 */ /* 0x000fc8000fffe03f */
[----:B------:R1:W-:Y:S01]  /*54b0*/  STL [R1+0x3cc], R9 ;  /* 0x0003cc0901007387 */ /* 0x0003e20000100800 */
[----:B0-----:R-:W-:-:S05]  /*54c0*/  IADD3 R10, P0, R7, UR12, RZ ;  /* 0x0000000c070a7c10 */ /* 0x001fca000ff1e0ff */
[----:B------:R0:W-:Y:S01]  /*54d0*/  STL [R1+0x40c], R10 ;  /* 0x00040c0a01007387 */ /* 0x0001e20000100800 */
[----:B-1----:R-:W-:-:S05]  /*54e0*/  IADD3.X R9, R5, UR13, RZ, P4, !PT ;  /* 0x0000000d05097c10 */ /* 0x002fca000a7fe4ff */
[----:B------:R1:W-:Y:S01]  /*54f0*/  STL [R1+0x3d4], R9 ;  /* 0x0003d40901007387 */ /* 0x0003e20000100800 */
[----:B0-----:R-:W-:-:S05]  /*5500*/  IADD3 R10, P4, R8, UR12, RZ ;  /* 0x0000000c080a7c10 */ /* 0x001fca000ff9e0ff */
[----:B------:R0:W-:Y:S01]  /*5510*/  STL [R1+0x414], R10 ;  /* 0x0004140a01007387 */ /* 0x0001e20000100800 */
[----:B-1----:R-:W-:Y:S01]  /*5520*/  IADD3.X R9, R4, UR13, RZ, P3, !PT ;  /* 0x0000000d04097c10 */ /* 0x002fe20009ffe4ff */
[----:B------:R-:W-:Y:S01]  /*5530*/  UIADD3.64 UR12, UR36, 0x300, URZ ;  /* 0x00000300240c7897 */ /* 0x000fe2000fffe03f */
[----:B------:R-:W-:-:S03]  /*5540*/  IADD3 R11, P3, R7, UR61, RZ ;  /* 0x0000003d070b7c10 */ /* 0x000fc6000ff7e0ff */
[----:B------:R1:W-:Y:S01]  /*5550*/  STL [R1+0x3dc], R9 ;  /* 0x0003dc0901007387 */ /* 0x0003e20000100800 */
[----:B0-----:R-:W-:-:S03]  /*5560*/  IADD3.X R10, R5, UR42, RZ, P2, !PT ;  /* 0x0000002a050a7c10 */ /* 0x001fc600097fe4ff */
[----:B------:R0:W-:Y:S04]  /*5570*/  STL [R1+0x41c], R11 ;  /* 0x00041c0b01007387 */ /* 0x0001e80000100800 */
[----:B------:R2:W-:Y:S01]  /*5580*/  STL [R1+0x3e4], R10 ;  /* 0x0003e40a01007387 */ /* 0x0005e20000100800 */
[----:B-1----:R-:W-:Y:S02]  /*5590*/  IADD3 R9, P2, R8, UR61, RZ ;  /* 0x0000003d08097c10 */ /* 0x002fe4000ff5e0ff */
[----:B0-----:R-:W-:-:S03]  /*55a0*/  IADD3.X R11, R4, UR42, RZ, P6, !PT ;  /* 0x0000002a040b7c10 */ /* 0x001fc6000b7fe4ff */
[----:B------:R0:W-:Y:S01]  /*55b0*/  STL [R1+0x424], R9 ;  /* 0x0004240901007387 */ /* 0x0001e20000100800 */
[----:B------:R-:W-:Y:S01]  /*55c0*/  UMOV UR42, UR4 ;  /* 0x00000004002a7c82 */ /* 0x000fe20008000000 */
[----:B--2---:R-:W-:Y:S02]  /*55d0*/  IADD3 R10, P6, R7, UR14, RZ ;  /* 0x0000000e070a7c10 */ /* 0x004fe4000ffde0ff */
[----:B------:R1:W-:Y:S04]  /*55e0*/  STL [R1+0x3f0], R11 ;  /* 0x0003f00b01007387 */ /* 0x0003e80000100800 */
[----:B------:R2:W-:Y:S01]  /*55f0*/  STL [R1+0x42c], R10 ;  /* 0x00042c0a01007387 */ /* 0x0005e20000100800 */
[----:B0-----:R-:W-:Y:S02]  /*5600*/  IADD3.X R9, R5, UR43, RZ, P5, !PT ;  /* 0x0000002b05097c10 */ /* 0x001fe4000affe4ff */
[----:B-1----:R-:W-:-:S03]  /*5610*/  IADD3 R11, P5, R8, UR14, RZ ;  /* 0x0000000e080b7c10 */ /* 0x002fc6000ffbe0ff */
[----:B------:R0:W-:Y:S01]  /*5620*/  STL [R1+0x3f8], R9 ;  /* 0x0003f80901007387 */ /* 0x0001e20000100800 */
[----:B--2---:R-:W-:-:S03]  /*5630*/  IADD3.X R10, R4, UR43, RZ, P1, !PT ;  /* 0x0000002b040a7c10 */ /* 0x004fc60008ffe4ff */
[----:B------:R1:W-:Y:S01]  /*5640*/  STL [R1+0x434], R11 ;  /* 0x0004340b01007387 */ /* 0x0003e20000100800 */
[----:B------:R-:W-:-:S03]  /*5650*/  UMOV UR43, 0x80000020 ;  /* 0x80000020002b7882 */ /* 0x000fc60000000000 */
[----:B------:R2:W-:Y:S01]  /*5660*/  STL [R1+0x400], R10 ;  /* 0x0004000a01007387 */ /* 0x0005e20000100800 */
[----:B0-----:R-:W-:Y:S02]  /*5670*/  IADD3 R9, P1, R7, UR15, RZ ;  /* 0x0000000f07097c10 */ /* 0x001fe4000ff3e0ff */
[----:B-1----:R-:W-:-:S03]  /*5680*/  IADD3.X R11, R5, UR46, RZ, P0, !PT ;  /* 0x0000002e050b7c10 */ /* 0x002fc600087fe4ff */
[----:B------:R0:W-:Y:S01]  /*5690*/  STL [R1+0x43c], R9 ;  /* 0x00043c0901007387 */ /* 0x0001e20000100800 */
[----:B--2---:R-:W-:-:S03]  /*56a0*/  IADD3 R10, P0, R8, UR15, RZ ;  /* 0x0000000f080a7c10 */ /* 0x004fc6000ff1e0ff */
[----:B------:R1:W-:Y:S04]  /*56b0*/  STL [R1+0x408], R11 ;  /* 0x0004080b01007387 */ /* 0x0003e80000100800 */
[----:B------:R2:W-:Y:S01]  /*56c0*/  STL [R1+0x444], R10 ;  /* 0x0004440a01007387 */ /* 0x0005e20000100800 */
[----:B0-----:R-:W-:Y:S02]  /*56d0*/  IADD3.X R9, R4, UR46, RZ, P4, !PT ;  /* 0x0000002e04097c10 */ /* 0x001fe4000a7fe4ff */
[----:B-1----:R-:W-:-:S03]  /*56e0*/  IADD3 R11, P4, R7, UR18, RZ ;  /* 0x00000012070b7c10 */ /* 0x002fc6000ff9e0ff */
[----:B------:R0:W-:Y:S01]  /*56f0*/  STL [R1+0x410], R9 ;  /* 0x0004100901007387 */ /* 0x0001e20000100800 */
[----:B--2---:R-:W-:-:S03]  /*5700*/  IADD3.X R10, R5, UR47, RZ, P3, !PT ;  /* 0x0000002f050a7c10 */ /* 0x004fc60009ffe4ff */
[----:B------:R1:W-:Y:S04]  /*5710*/  STL [R1+0x44c], R11 ;  /* 0x00044c0b01007387 */ /* 0x0003e80000100800 */
        /* <DEDUP_REMOVED lines=92> */
[----:B-1----:R-:W-:-:S03]  /*5ce0*/  IADD3.X R11, R5, UR59, RZ, P5, !PT ;  /* 0x0000003b050b7c10 */ /* 0x002fc6000affe4ff */
[----:B------:R0:W-:Y:S01]  /*5cf0*/  STL [R1+0x4d0], R9 ;  /* 0x0004d00901007387 */ /* 0x0001e20000100800 */
[----:B--2---:R-:W-:-:S03]  /*5d00*/  IADD3.X R10, R4, UR59, RZ, P1, !PT ;  /* 0x0000003b040a7c10 */ /* 0x004fc60008ffe4ff */
        /* <DEDUP_REMOVED lines=8> */
[----:B0-----:R-:W-:-:S05]  /*5d90*/  IADD3.X R9, R4, UR41, RZ, P2, !PT ;  /* 0x0000002904097c10 */ /* 0x001fca00097fe4ff */
[----:B------:R1:W-:Y:S02]  /*5da0*/  STL [R1+0x500], R9 ;  /* 0x0005000901007387 */ /* 0x0003e40000100800 */
.L_x_2:
[----:B------:R-:W2:Y:S01]  /*5db0*/  LDL R191, [R1+0x500] ;  /* 0x0005000001bf7983 */ /* 0x000ea20000100800 */
[----:B0-----:R-:W0:Y:S03]  /*5dc0*/  LDC R175, c[0x0][0x230] ;  /* 0x00008c00ffaf7b82 */ /* 0x001e260000000800 */
[----:B------:R-:W3:Y:S04]  /*5dd0*/  LDL R14, [R1+0x504] ;  /* 0x00050400010e7983 */ /* 0x000ee80000100800 */
[----:B------:R-:W4:Y:S04]  /*5de0*/  LDL R190, [R1+0x4f8] ;  /* 0x0004f80001be7983 */ /* 0x000f280000100800 */
[----:B------:R-:W4:Y:S04]  /*5df0*/  LDL R165, [R1+0x4fc] ;  /* 0x0004fc0001a57983 */ /* 0x000f280000100800 */
[----:B------:R-:W4:Y:S04]  /*5e00*/  LDL R164, [R1+0x4f0] ;  /* 0x0004f00001a47983 */ /* 0x000f280000100800 */
[----:B------:R-:W4:Y:S04]  /*5e10*/  LDL R163, [R1+0x4f4] ;  /* 0x0004f40001a37983 */ /* 0x000f280000100800 */
[----:B------:R-:W4:Y:S01]  /*5e20*/  LDL R162, [R1+0x4e8] ;  /* 0x0004e80001a27983 */ /* 0x000f220000100800 */
[----:B0-----:R-:W-:-:S03]  /*5e30*/  IMAD R175, R6, -0x40, R175 ;  /* 0xffffffc006af7824 */ /* 0x001fc600078e02af */
[----:B------:R-:W4:Y:S01]  /*5e40*/  LDL R15, [R1+0x4ec] ;  /* 0x0004ec00010f7983 */ /* 0x000f220000100800 */
[----:B------:R-:W-:Y:S02]  /*5e50*/  PRMT R156, RZ, 0x7610, R156 ;  /* 0x00007610ff9c7816 */ /* 0x000fe4000000009c */
[C---:B------:R-:W-:Y:S01]  /*5e60*/  ISETP.GT.AND P0, PT, R175.reuse, RZ, PT ;  /* 0x000000ffaf00720c */ /* 0x040fe20003f04270 */
[----:B------:R-:W-:Y:S01]  /*5e70*/  STL [R1+0x5dc], R215 ;  /* 0x0005dcd701007387 */ /* 0x000fe20000100800 */
[C---:B------:R-:W-:Y:S02]  /*5e80*/  ISETP.GT.AND P1, PT, R175.reuse, 0x1, PT ;  /* 0x00000001af00780c */ /* 0x040fe40003f24270 */
[----:B------:R-:W-:Y:S01]  /*5e90*/  ISETP.GT.AND P2, PT, R175, 0x2, PT ;  /* 0x00000002af00780c */ /* 0x000fe20003f44270 */
[----:B------:R-:W-:Y:S01]  /*5ea0*/  STL [R1+0x5d8], R216 ;  /* 0x0005d8d801007387 */ /* 0x000fe20000100800 */
[----:B------:R-:W-:-:S03]  /*5eb0*/  PRMT R188, RZ, 0x7610, R188 ;  /* 0x00007610ffbc7816 */ /* 0x000fc600000000bc */
[----:B------:R-:W-:Y:S04]  /*5ec0*/  STL [R1+0x5d4], R217 ;  /* 0x0005d4d901007387 */ /* 0x000fe80000100800 */
[----:B------:R-:W-:Y:S01]  /*5ed0*/  STL [R1+0x5d0], R218 ;  /* 0x0005d0da01007387 */ /* 0x000fe20000100800 */
[----:B-1----:R-:W-:Y:S02]  /*5ee0*/  @P0 IMAD.MOV.U32 R10, RZ, RZ, R7 ;  /* 0x000000ffff0a0224 */ /* 0x002fe400078e0007 */
[----:B------:R-:W-:Y:S01]  /*5ef0*/  @P0 IMAD.MOV.U32 R11, RZ, RZ, R5 ;  /* 0x000000ffff0b0224 */ /* 0x000fe200078e0005 */
[----:B-----5:R-:W-:Y:S01]  /*5f00*/  STL [R1+0x58c], R3 ;  /* 0x00058c0301007387 */ /* 0x020fe20000100800 */
[----:B------:R-:W-:Y:S01]  /*5f10*/  PRMT R189, RZ, 0x7610, R189 ;  /* 0x00007610ffbd7816 */ /* 0x000fe200000000bd */
[----:B------:R-:W-:-:S02]  /*5f20*/  @P0 IMAD.MOV.U32 R9, RZ, RZ, R4 ;  /* 0x000000ffff090224 */ /* 0x000fc400078e0004 */
[----:B------:R-:W-:Y:S04]  /*5f30*/  STL [R1+0x588], R2 ;  /* 0x0005880201007387 */ /* 0x000fe80000100800 */
[----:B------:R-:W-:Y:S04]  /*5f40*/  STL [R1+0x584], R0 ;  /* 0x0005840001007387 */ /* 0x000fe80000100800 */
[----:B------:R-:W-:Y:S04]  /*5f50*/  STL [R1+0x594], R6 ;  /* 0x0005940601007387 */ /* 0x000fe80000100800 */
[----:B------:R-:W-:Y:S04]  /*5f60*/  STL [R1+0x598], R4 ;  /* 0x0005980401007387 */ /* 0x000fe80000100800 */
[----:B------:R-:W-:Y:S04]  /*5f70*/  STL [R1+0x59c], R8 ;  /* 0x00059c0801007387 */ /* 0x000fe80000100800 */
[----:B------:R-:W-:Y:S04]  /*5f80*/  STL [R1+0x5a0], R7 ;  /* 0x0005a00701007387 */ /* 0x000fe80000100800 */
[----:B------:R0:W-:Y:S04]  /*5f90*/  STL [R1+0x590], R5 ;  /* 0x0005900501007387 */ /* 0x0001e80000100800 */
[----:B------:R2:W4:Y:S01]  /*5fa0*/  @P0 LDG.E.U8 R156, desc[UR44][R10.64] ;  /* 0x0000002c0a9c0981 */ /* 0x000522000c1e1100 */
[----:B------:R-:W-:-:S03]  /*5fb0*/  PRMT R167, RZ, 0x7610, R167 ;  /* 0x00007610ffa77816 */ /* 0x000fc600000000a7 */
[----:B------:R-:W4:Y:S04]  /*5fc0*/  @P0 LDG.E.U8 R188, desc[UR44][R8.64] ;  /* 0x0000002c08bc0981 */ /* 0x000f28000c1e1100 */
[----:B0-----:R-:W4:Y:S04]  /*5fd0*/  LDL.LU R5, [R1+0x4e4] ;  /* 0x0004e40001057983 */ /* 0x001f280000300800 */
[----:B------:R-:W4:Y:S04]  /*5fe0*/  LDL R7, [R1+0x4dc] ;  /* 0x0004dc0001077983 */ /* 0x000f280000100800 */
[----:B------:R-:W4:Y:S01]  /*5ff0*/  LDL R8, [R1+0x4d8] ;  /* 0x0004d80001087983 */ /* 0x000f220000100800 */
[----:B------:R-:W-:Y:S01]  /*6000*/  PRMT R186, RZ, 0x7610, R186 ;  /* 0x00007610ffba7816 */ /* 0x000fe200000000ba */
[----:B--2---:R-:W-:-:S02]  /*6010*/  @P1 IMAD.MOV.U32 R11, RZ, RZ, R191 ;  /* 0x000000ffff0b1224 */ /* 0x004fc400078e00bf */
[----:B---3--:R-:W-:Y:S02]  /*6020*/  @P1 IMAD.MOV.U32 R10, RZ, RZ, R14 ;  /* 0x000000ffff0a1224 */ /* 0x008fe400078e000e */
[----:B------:R-:W2:Y:S04]  /*6030*/  LDL R14, [R1+0x4e0] ;  /* 0x0004e000010e7983 */ /* 0x000ea80000100800 */
[----:B------:R4:W3:Y:S02]  /*6040*/  @P1 LDG.E.U8 R189, desc[UR44][R10.64] ;  /* 0x0000002c0abd1981 */ /* 0x0008e4000c1e1100 */
[----:B----4-:R-:W-:Y:S02]  /*6050*/  @P1 IMAD.MOV.U32 R10, RZ, RZ, R165 ;  /* 0x000000ffff0a1224 */ /* 0x010fe400078e00a5 */
[----:B------:R-:W-:Y:S01]  /*6060*/  @P1 IMAD.MOV.U32 R11, RZ, RZ, R190 ;  /* 0x000000ffff0b1224 */ /* 0x000fe200078e00be */
[----:B------:R-:W4:Y:S04]  /*6070*/  LDL R165, [R1+0x4d0] ;  /* 0x0004d00001a57983 */ /* 0x000f280000100800 */
[----:B------:R0:W3:Y:S02]  /*6080*/  @P1 LDG.E.U8 R167, desc[UR44][R10.64] ;  /* 0x0000002c0aa71981 */ /* 0x0000e4000c1e1100 */
[----:B0-----:R-:W-:-:S02]  /*6090*/  @P2 IMAD.MOV.U32 R10, RZ, RZ, R163 ;  /* 0x000000ffff0a2224 */ /* 0x001fc400078e00a3 */
[----:B------:R-:W-:Y:S01]  /*60a0*/  @P2 IMAD.MOV.U32 R11, RZ, RZ, R164 ;  /* 0x000000ffff0b2224 */ /* 0x000fe200078e00a4 */
[----:B------:R-:W3:Y:S04]  /*60b0*/  LDL R163, [R1+0x4c8] ;  /* 0x0004c80001a37983 */ /* 0x000ee80000100800 */
[----:B------:R-:W3:Y:S04]  /*60c0*/  LDL R164, [R1+0x4d4] ;  /* 0x0004d40001a47983 */ /* 0x000ee80000100800 */
[----:B------:R0:W3:Y:S02]  /*60d0*/  @P2 LDG.E.U8 R186, desc[UR44][R10.64] ;  /* 0x0000002c0aba2981 */ /* 0x0000e4000c1e1100 */
[----:B0-----:R-:W-:-:S02]  /*60e0*/  @P2 IMAD.MOV.U32 R11, RZ, RZ, R162 ;  /* 0x000000ffff0b2224 */ /* 0x001fc400078e00a2 */
[----:B------:R-:W3:Y:S01]  /*60f0*/  LDL R162, [R1+0x4cc] ;  /* 0x0004cc0001a27983 */ /* 0x000ee20000100800 */
[C---:B------:R-:W-:Y:S01]  /*6100*/  ISETP.GT.AND P0, PT, R175.reuse, 0x3, PT ;  /* 0x00000003af00780c */ /* 0x040fe20003f04270 */
[----:B------:R-:W-:Y:S01]  /*6110*/  @P2 IMAD.MOV.U32 R10, RZ, RZ, R15 ;  /* 0x000000ffff0a2224 */ /* 0x000fe200078e000f */
[----:B------:R-:W-:Y:S02]  /*6120*/  PRMT R23, RZ, 0x7610, R23 ;  /* 0x00007610ff177816 */ /* 0x000fe40000000017 */
[----:B------:R-:W-:Y:S02]  /*6130*/  ISETP.GT.AND P1, PT, R175, 0x4, PT ;  /* 0x00000004af00780c */ /* 0x000fe40003f24270 */
[----:B------:R-:W-:Y:S02]  /*6140*/  PRMT R187, RZ, 0x7610, R187 ;  /* 0x00007610ffbb7816 */ /* 0x000fe400000000bb */
[----:B------:R0:W3:Y:S01]  /*6150*/  @P2 LDG.E.U8 R23, desc[UR44][R10.64] ;  /* 0x0000002c0a172981 */ /* 0x0000e2000c1e1100 */
[----:B------:R-:W-:-:S02]  /*6160*/  PRMT R185, RZ, 0x7610, R185 ;  /* 0x00007610ffb97816 */ /* 0x000fc400000000b9 */
[----:B------:R-:W-:Y:S02]  /*6170*/  PRMT R166, RZ, 0x7610, R166 ;  /* 0x00007610ffa67816 */ /* 0x000fe400000000a6 */
[----:B0-----:R-:W-:Y:S01]  /*6180*/  @P0 IMAD.MOV.U32 R10, RZ, RZ, R5 ;  /* 0x000000ffff0a0224 */ /* 0x001fe200078e0005 */
[----:B------:R-:W-:Y:S04]  /*6190*/  STL [R1+0x5a4], R5 ;  /* 0x0005a40501007387 */ /* 0x000fe80000100800 */
[----:B------:R-:W3:Y:S01]  /*61a0*/  LDL R15, [R1+0x4c0] ;  /* 0x0004c000010f7983 */ /* 0x000ee20000100800 */
[----:B--2---:R-:W-:Y:S01]  /*61b0*/  @P0 IMAD.MOV.U32 R11, RZ, RZ, R14 ;  /* 0x000000ffff0b0224 */ /* 0x004fe200078e000e */
[----:B------:R-:W-:Y:S02]  /*61c0*/  ISETP.GT.AND P2, PT, R175, 0x5, PT ;  /* 0x00000005af00780c */ /* 0x000fe40003f44270 */
[----:B------:R-:W2:Y:S04]  /*61d0*/  LDL R14, [R1+0x4c4] ;  /* 0x0004c400010e7983 */ /* 0x000ea80000100800 */
[----:B------:R0:W2:Y:S01]  /*61e0*/  @P0 LDG.E.U8 R187, desc[UR44][R10.64] ;  /* 0x0000002c0abb0981 */ /* 0x0000a2000c1e1100 */
[----:B------:R-:W-:-:S02]  /*61f0*/  PRMT R18, RZ, 0x7610, R18 ;  /* 0x00007610ff127816 */ /* 0x000fc40000000012 */
[----:B------:R-:W-:Y:S01]  /*6200*/  PRMT R161, RZ, 0x7610, R161 ;  /* 0x00007610ffa17816 */ /* 0x000fe200000000a1 */
[----:B------:R-:W2:Y:S01]  /*6210*/  LDL R191, [R1+0x3f8] ;  /* 0x0003f80001bf7983 */ /* 0x000ea20000100800 */
[----:B------:R-:W-:Y:S02]  /*6220*/  PRMT R172, RZ, 0x7610, R172 ;  /* 0x00007610ffac7816 */ /* 0x000fe400000000ac */
[----:B------:R-:W-:Y:S01]  /*6230*/  PRMT R176, RZ, 0x7610, R176 ;  /* 0x00007610ffb07816 */ /* 0x000fe200000000b0 */
[----:B------:R-:W2:Y:S01]  /*6240*/  LDL R190, [R1+0x3fc] ;  /* 0x0003fc0001be7983 */ /* 0x000ea20000100800 */
[----:B0-----:R-:W-:Y:S02]  /*6250*/  @P0 IMAD.MOV.U32 R10, RZ, RZ, R7 ;  /* 0x000000ffff0a0224 */ /* 0x001fe400078e0007 */
[----:B------:R-:W-:Y:S01]  /*6260*/  @P0 IMAD.MOV.U32 R11, RZ, RZ, R8 ;  /* 0x000000ffff0b0224 */ /* 0x000fe200078e0008 */
[----:B------:R-:W2:Y:S04]  /*6270*/  LDL R7, [R1+0x4bc] ;  /* 0x0004bc0001077983 */ /* 0x000ea80000100800 */
[----:B------:R-:W2:Y:S04]  /*6280*/  LDL R8, [R1+0x4b8] ;  /* 0x0004b80001087983 */ /* 0x000ea80000100800 */
[----:B------:R4:W2:Y:S02]  /*6290*/  @P0 LDG.E.U8 R185, desc[UR44][R10.64] ;  /* 0x0000002c0ab90981 */ /* 0x0008a4000c1e1100 */
[----:B----4-:R-:W-:-:S02]  /*62a0*/  @P1 IMAD.MOV.U32 R11, RZ, RZ, R165 ;  /* 0x000000ffff0b1224 */ /* 0x010fc400078e00a5 */
[----:B---3--:R-:W-:Y:S01]  /*62b0*/  @P1 IMAD.MOV.U32 R10, RZ, RZ, R164 ;  /* 0x000000ffff0a1224 */ /* 0x008fe200078e00a4 */
[----:B------:R-:W3:Y:S04]  /*62c0*/  LDL R165, [R1+0x4b0] ;  /* 0x0004b00001a57983 */ /* 0x000ee80000100800 */
[----:B------:R-:W4:Y:S04]  /*62d0*/  LDL R164, [R1+0x4b4] ;  /* 0x0004b40001a47983 */ /* 0x000f280000100800 */
[----:B------:R0:W4:Y:S02]  /*62e0*/  @P1 LDG.E.U8 R166, desc[UR44][R10.64] ;  /* 0x0000002c0aa61981 */ /* 0x000124000c1e1100 */
[----:B0-----:R-:W-:-:S02]  /*62f0*/  @P1 IMAD.MOV.U32 R10, RZ, RZ, R162 ;  /* 0x000000ffff0a1224 */ /* 0x001fc400078e00a2 */
[----:B------:R-:W-:Y:S01]  /*6300*/  @P1 IMAD.MOV.U32 R11, RZ, RZ, R163 ;  /* 0x000000ffff0b1224 */ /* 0x000fe200078e00a3 */
[----:B------:R-:W4:Y:S04]  /*6310*/  LDL R162, [R1+0x4ac] ;  /* 0x0004ac0001a27983 */ /* 0x000f280000100800 */
[----:B------:R-:W4:Y:S01]  /*6320*/  LDL R163, [R1+0x4a8] ;  /* 0x0004a80001a37983 */ /* 0x000f220000100800 */
[----:B------:R-:W-:-:S03]  /*6330*/  ISETP.GT.AND P0, PT, R175, 0x6, PT ;  /* 0x00000006af00780c */ /* 0x000fc60003f04270 */
[----:B------:R0:W4:Y:S02]  /*6340*/  @P1 LDG.E.U8 R18, desc[UR44][R10.64] ;  /* 0x0000002c0a121981 */ /* 0x000124000c1e1100 */
[----:B0-----:R-:W-:Y:S02]  /*6350*/  @P2 IMAD.MOV.U32 R11, RZ, RZ, R15 ;  /* 0x000000ffff0b2224 */ /* 0x001fe400078e000f */
[----:B------:R-:W4:Y:S01]  /*6360*/  LDL R15, [R1+0x4a0] ;  /* 0x0004a000010f7983 */ /* 0x000f220000100800 */
[----:B--2---:R-:W-:-:S03]  /*6370*/  @P2 IMAD.MOV.U32 R10, RZ, RZ, R14 ;  /* 0x000000ffff0a2224 */ /* 0x004fc600078e000e */
[----:B------:R-:W2:Y:S04]  /*6380*/  LDL R14, [R1+0x4a4] ;  /* 0x0004a400010e7983 */ /* 0x000ea80000100800 */
[----:B------:R0:W2:Y:S02]  /*6390*/  @P2 LDG.E.U8 R161, desc[UR44][R10.64] ;  /* 0x0000002c0aa12981 */ /* 0x0000a4000c1e1100 */
[----:B0-----:R-:W-:Y:S02]  /*63a0*/  @P2 IMAD.MOV.U32 R10, RZ, RZ, R7 ;  /* 0x000000ffff0a2224 */ /* 0x001fe400078e0007 */
[----:B------:R-:W2:Y:S01]  /*63b0*/  LDL R7, [R1+0x49c] ;  /* 0x00049c0001077983 */ /* 0x000ea20000100800 */
[----:B------:R-:W-:-:S03]  /*63c0*/  @P2 IMAD.MOV.U32 R11, RZ, RZ, R8 ;  /* 0x000000ffff0b2224 */ /* 0x000fc600078e0008 */
[----:B------:R-:W2:Y:S04]  /*63d0*/  LDL R8, [R1+0x498] ;  /* 0x0004980001087983 */ /* 0x000ea80000100800 */
[----:B------:R3:W2:Y:S02]  /*63e0*/  @P2 LDG.E.U8 R172, desc[UR44][R10.64] ;  /* 0x0000002c0aac2981 */ /* 0x0006a4000c1e1100 */
[----:B---3--:R-:W-:Y:S02]  /*63f0*/  @P0 IMAD.MOV.U32 R11, RZ, RZ, R165 ;  /* 0x000000ffff0b0224 */ /* 0x008fe400078e00a5 */
[----:B------:R-:W3:Y:S01]  /*6400*/  LDL R165, [R1+0x490] ;  /* 0x0004900001a57983 */ /* 0x000ee20000100800 */
[----:B----4-:R-:W-:-:S03]  /*6410*/  @P0 IMAD.MOV.U32 R10, RZ, RZ, R164 ;  /* 0x000000ffff0a0224 */ /* 0x010fc600078e00a4 */
[----:B------:R-:W4:Y:S04]  /*6420*/  LDL R164, [R1+0x494] ;  /* 0x0004940001a47983 */ /* 0x000f280000100800 */
[----:B------:R0:W4:Y:S02]  /*6430*/  @P0 LDG.E.U8 R176, desc[UR44][R10.64] ;  /* 0x0000002c0ab00981 */ /* 0x000124000c1e1100 */
[----:B0-----:R-:W-:Y:S02]  /*6440*/  @P0 IMAD.MOV.U32 R10, RZ, RZ, R162 ;  /* 0x000000ffff0a0224 */ /* 0x001fe400078e00a2 */
[----:B------:R-:W4:Y:S01]  /*6450*/  LDL R162, [R1+0x48c] ;  /* 0x00048c0001a27983 */ /* 0x000f220000100800 */
[----:B------:R-:W-:-:S03]  /*6460*/  @P0 IMAD.MOV.U32 R11, RZ, RZ, R163 ;  /* 0x000000ffff0b0224 */ /* 0x000fc600078e00a3 */
[----:B------:R-:W4:Y:S01]  /*6470*/  LDL R163, [R1+0x488] ;  /* 0x0004880001a37983 */ /* 0x000f220000100800 */
[C---:B------:R-:W-:Y:S02]  /*6480*/  ISETP.GT.AND P1, PT, R175.reuse, 0x7, PT ;  /* 0x00000007af00780c */ /* 0x040fe40003f24270 */
[----:B------:R-:W-:Y:S02]  /*6490*/  PRMT R13, RZ, 0x7610, R13 ;  /* 0x00007610ff0d7816 */ /* 0x000fe4000000000d */
[----:B------:R-:W-:Y:S02]  /*64a0*/  ISETP.GT.AND P2, PT, R175, 0x8, PT ;  /* 0x00000008af00780c */ /* 0x000fe40003f44270 */
[----:B------:R-:W-:Y:S02]  /*64b0*/  PRMT R184, RZ, 0x7610, R184 ;  /* 0x00007610ffb87816 */ /* 0x000fe400000000b8 */
[----:B------:R0:W4:Y:S01]  /*64c0*/  @P0 LDG.E.U8 R13, desc[UR44][R10.64] ;  /* 0x0000002c0a0d0981 */ /* 0x000122000c1e1100 */
[----:B------:R-:W-:-:S04]  /*64d0*/  PRMT R183, RZ, 0x7610, R183 ;  /* 0x00007610ffb77816 */ /* 0x000fc800000000b7 */
[----:B0-----:R-:W-:Y:S02]  /*64e0*/  @P1 IMAD.MOV.U32 R11, RZ, RZ, R15 ;  /* 0x000000ffff0b1224 */ /* 0x001fe400078e000f */
[----:B------:R-:W4:Y:S01]  /*64f0*/  LDL R15, [R1+0x480] ;  /* 0x00048000010f7983 */ /* 0x000f220000100800 */
[----:B------:R-:W-:Y:S01]  /*6500*/  PRMT R168, RZ, 0x7610, R168 ;  /* 0x00007610ffa87816 */ /* 0x000fe200000000a8 */
[----:B--2---:R-:W-:Y:S02]  /*6510*/  @P1 IMAD.MOV.U32 R10, RZ, RZ, R14 ;  /* 0x000000ffff0a1224 */ /* 0x004fe400078e000e */
[----:B------:R-:W2:Y:S04]  /*6520*/  LDL R14, [R1+0x484] ;  /* 0x00048400010e7983 */ /* 0x000ea80000100800 */
[----:B------:R0:W2:Y:S02]  /*6530*/  @P1 LDG.E.U8 R184, desc[UR44][R10.64] ;  /* 0x0000002c0ab81981 */ /* 0x0000a4000c1e1100 */
[----:B0-----:R-:W-:-:S02]  /*6540*/  @P1 IMAD.MOV.U32 R10, RZ, RZ, R7 ;  /* 0x000000ffff0a1224 */ /* 0x001fc400078e0007 */
        /* <DEDUP_REMOVED lines=86> */
[----:B------:R0:W3:Y:S02]  /*6ab0*/  @P2 LDG.E.U8 R21, desc[UR44][R10.64] ;  /* 0x0000002c0a152981 */ /* 0x0000e4000c1e1100 */
[----:B0-----:R-:W-:Y:S02]  /*6ac0*/  @P2 IMAD.MOV.U32 R10, RZ, RZ, R162 ;  /* 0x000000ffff0a2224 */ /* 0x001fe400078e00a2 */
[----:B------:R-:W4:Y:S01]  /*6ad0*/  LDL R162, [R1+0x414] ;  /* 0x0004140001a27983 */ /* 0x000f220000100800 */
[----:B------:R-:W-:-:S03]  /*6ae0*/  @P2 IMAD.MOV.U32 R11, RZ, RZ, R163 ;  /* 0x000000ffff0b2224 */ /* 0x000fc600078e00a3 */
[----:B------:R-:W3:Y:S01]  /*6af0*/  LDL R163, [R1+0x410] ;  /* 0x0004100001a37983 */ /* 0x000ee20000100800 */
[C---:B------:R-:W-:Y:S02]  /*6b00*/  ISETP.GT.AND P0, PT, R175.reuse, 0xf, PT ;  /* 0x0000000faf00780c */ /* 0x040fe40003f04270 */
[----:B------:R-:W-:Y:S02]  /*6b10*/  PRMT R16, RZ, 0x7610, R16 ;  /* 0x00007610ff107816 */ /* 0x000fe40000000010 */
[----:B------:R-:W-:-:S04]  /*6b20*/  ISETP.GT.AND P1, PT, R175, 0x10, PT ;  /* 0x00000010af00780c */ /* 0x000fc80003f24270 */
[----:B------:R0:W3:Y:S01]  /*6b30*/  @P2 LDG.E.U8 R16, desc[UR44][R10.64] ;  /* 0x0000002c0a102981 */ /* 0x0000e2000c1e1100 */
[----:B------:R-:W-:Y:S02]  /*6b40*/  PRMT R180, RZ, 0x7610, R180 ;  /* 0x00007610ffb47816 */ /* 0x000fe400000000b4 */
[----:B------:R-:W-:Y:S02]  /*6b50*/  PRMT R170, RZ, 0x7610, R170 ;  /* 0x00007610ffaa7816 */ /* 0x000fe400000000aa */
[----:B0-----:R-:W-:Y:S02]  /*6b60*/  @P0 IMAD.MOV.U32 R11, RZ, RZ, R15 ;  /* 0x000000ffff0b0224 */ /* 0x001fe400078e000f */
[----:B--2---:R-:W-:-:S05]  /*6b70*/  @P0 IMAD.MOV.U32 R10, RZ, RZ, R14 ;  /* 0x000000ffff0a0224 */ /* 0x004fca00078e000e */
[----:B------:R0:W2:Y:S01]  /*6b80*/  @P0 LDG.E.U8 R180, desc[UR44][R10.64] ;  /* 0x0000002c0ab40981 */ /* 0x0000a2000c1e1100 */
[----:B------:R-:W-:-:S03]  /*6b90*/  @P0 IMAD.MOV.U32 R14, RZ, RZ, R7 ;  /* 0x000000ffff0e0224 */ /* 0x000fc600078e0007 */
[----:B------:R-:W2:Y:S01]  /*6ba0*/  LDL R7, [R1+0x404] ;  /* 0x0004040001077983 */ /* 0x000ea20000100800 */
[----:B------:R-:W-:-:S03]  /*6bb0*/  @P0 IMAD.MOV.U32 R15, RZ, RZ, R8 ;  /* 0x000000ffff0f0224 */ /* 0x000fc600078e0008 */
[----:B------:R-:W2:Y:S01]  /*6bc0*/  LDL R8, [R1+0x400] ;  /* 0x0004000001087983 */ /* 0x000ea20000100800 */
[----:B0-----:R-:W-:-:S03]  /*6bd0*/  PRMT R11, RZ, 0x7610, R11 ;  /* 0x00007610ff0b7816 */ /* 0x001fc6000000000b */
[----:B------:R4:W2:Y:S02]  /*6be0*/  @P0 LDG.E.U8 R170, desc[UR44][R14.64] ;  /* 0x0000002c0eaa0981 */ /* 0x0008a4000c1e1100 */
[----:B----4-:R-:W-:Y:S02]  /*6bf0*/  @P1 IMAD.MOV.U32 R14, RZ, RZ, R162 ;  /* 0x000000ffff0e1224 */ /* 0x010fe400078e00a2 */
[----:B---3--:R-:W-:Y:S01]  /*6c00*/  @P1 IMAD.MOV.U32 R15, RZ, RZ, R163 ;  /* 0x000000ffff0f1224 */ /* 0x008fe200078e00a3 */
[----:B------:R-:W-:Y:S01]  /*6c10*/  ISETP.GT.AND P2, PT, R175, 0x11, PT ;  /* 0x00000011af00780c */ /* 0x000fe20003f44270 */
[----:B------:R-:W3:Y:S04]  /*6c20*/  LDL R163, [R1+0x3f0] ;  /* 0x0003f00001a37983 */ /* 0x000ee80000100800 */
[----:B------:R0:W4:Y:S01]  /*6c30*/  @P1 LDG.E.U8 R11, desc[UR44][R14.64] ;  /* 0x0000002c0e0b1981 */ /* 0x000122000c1e1100 */
[----:B------:R-:W-:-:S02]  /*6c40*/  PRMT R153, RZ, 0x7610, R153 ;  /* 0x00007610ff997816 */ /* 0x000fc40000000099 */
[----:B------:R-:W-:Y:S01]  /*6c50*/  PRMT R158, RZ, 0x7610, R158 ;  /* 0x00007610ff9e7816 */ /* 0x000fe2000000009e */
[----:B------:R-:W3:Y:S01]  /*6c60*/  LDL R162, [R1+0x3f4] ;  /* 0x0003f40001a27983 */ /* 0x000ee20000100800 */
[----:B0-----:R-:W-:Y:S02]  /*6c70*/  @P1 IMAD.MOV.U32 R14, RZ, RZ, R164 ;  /* 0x000000ffff0e1224 */ /* 0x001fe400078e00a4 */
[----:B------:R-:W-:Y:S01]  /*6c80*/  @P1 IMAD.MOV.U32 R15, RZ, RZ, R165 ;  /* 0x000000ffff0f1224 */ /* 0x000fe200078e00a5 */
[----:B------:R-:W4:Y:S04]  /*6c90*/  LDL R164, [R1+0x3e8] ;  /* 0x0003e80001a47983 */ /* 0x000f280000100800 */
[----:B------:R-:W4:Y:S04]  /*6ca0*/  LDL R165, [R1+0x3e4] ;  /* 0x0003e40001a57983 */ /* 0x000f280000100800 */
[----:B------:R2:W3:Y:S01]  /*6cb0*/  @P1 LDG.E.U8 R153, desc[UR44][R14.64] ;  /* 0x0000002c0e991981 */ /* 0x0004e2000c1e1100 */
[----:B------:R-:W-:-:S02]  /*6cc0*/  ISETP.GT.AND P0, PT, R175, 0x12, PT ;  /* 0x00000012af00780c */ /* 0x000fc40003f04270 */
[----:B------:R-:W-:Y:S01]  /*6cd0*/  PRMT R179, RZ, 0x7610, R179 ;  /* 0x00007610ffb37816 */ /* 0x000fe200000000b3 */
[----:B--2---:R-:W-:Y:S02]  /*6ce0*/  @P2 IMAD.MOV.U32 R14, RZ, RZ, R7 ;  /* 0x000000ffff0e2224 */ /* 0x004fe400078e0007 */
[----:B------:R-:W2:Y:S01]  /*6cf0*/  LDL R7, [R1+0x3d8] ;  /* 0x0003d80001077983 */ /* 0x000ea20000100800 */
[----:B------:R-:W-:-:S03]  /*6d00*/  @P2 IMAD.MOV.U32 R15, RZ, RZ, R8 ;  /* 0x000000ffff0f2224 */ /* 0x000fc600078e0008 */
[----:B------:R-:W2:Y:S04]  /*6d10*/  LDL R8, [R1+0x3d4] ;  /* 0x0003d40001087983 */ /* 0x000ea80000100800 */
[----:B------:R0:W2:Y:S02]  /*6d20*/  @P2 LDG.E.U8 R158, desc[UR44][R14.64] ;  /* 0x0000002c0e9e2981 */ /* 0x0000a4000c1e1100 */
[----:B0-----:R-:W-:Y:S02]  /*6d30*/  @P2 IMAD.MOV.U32 R14, RZ, RZ, R190 ;  /* 0x000000ffff0e2224 */ /* 0x001fe400078e00be */
[----:B------:R-:W-:Y:S01]  /*6d40*/  @P2 IMAD.MOV.U32 R15, RZ, RZ, R191 ;  /* 0x000000ffff0f2224 */ /* 0x000fe200078e00bf */
[----:B------:R-:W2:Y:S04]  /*6d50*/  LDL R190, [R1+0x3c8] ;  /* 0x0003c80001be7983 */ /* 0x000ea80000100800 */
[----:B------:R0:W2:Y:S04]  /*6d60*/  @P2 LDG.E.U8 R179, desc[UR44][R14.64] ;  /* 0x0000002c0eb32981 */ /* 0x0000a8000c1e1100 */
[----:B------:R-:W2:Y:S01]  /*6d70*/  LDL R191, [R1+0x3c4] ;  /* 0x0003c40001bf7983 */ /* 0x000ea20000100800 */
[----:B0-----:R-:W-:-:S06]  /*6d80*/  PRMT R15, RZ, 0x7610, R15 ;  /* 0x00007610ff0f7816 */ /* 0x001fcc000000000f */
[----:B----4-:R-:W4:Y:S04]  /*6d90*/  @P0 LDG.E.U8 R15, desc[UR44][R164.64] ;  /* 0x0000002ca40f0981 */ /* 0x010f28000c1e1100 */
[----:B------:R-:W4:Y:S04]  /*6da0*/  LDL R164, [R1+0x3dc] ;  /* 0x0003dc0001a47983 */ /* 0x000f280000100800 */
[----:B------:R-:W4:Y:S01]  /*6db0*/  LDL R165, [R1+0x3e0] ;  /* 0x0003e00001a57983 */ /* 0x000f220000100800 */
[----:B------:R-:W-:Y:S02]  /*6dc0*/  ISETP.GT.AND P1, PT, R175, 0x13, PT ;  /* 0x00000013af00780c */ /* 0x000fe40003f24270 */
[----:B------:R-:W-:-:S06]  /*6dd0*/  PRMT R20, RZ, 0x7610, R20 ;  /* 0x00007610ff147816 */ /* 0x000fcc0000000014 */
[----:B---3--:R0:W3:Y:S01]  /*6de0*/  @P0 LDG.E.U8 R20, desc[UR44][R162.64] ;  /* 0x0000002ca2140981 */ /* 0x0080e2000c1e1100 */
[----:B------:R-:W-:Y:S02]  /*6df0*/  ISETP.GT.AND P2, PT, R175, 0x14, PT ;  /* 0x00000014af00780c */ /* 0x000fe40003f44270 */
[----:B------:R-:W-:Y:S02]  /*6e00*/  PRMT R171, RZ, 0x7610, R171 ;  /* 0x00007610ffab7816 */ /* 0x000fe400000000ab */
[----:B0-----:R-:W-:Y:S02]  /*6e10*/  PRMT R163, RZ, 0x7610, R163 ;  /* 0x00007610ffa37816 */ /* 0x001fe400000000a3 */
[----:B------:R-:W-:-:S07]  /*6e20*/  PRMT R152, RZ, 0x7610, R152 ;  /* 0x00007610ff987816 */ /* 0x000fce0000000098 */
[----:B--2---:R-:W2:Y:S04]  /*6e30*/  @P2 LDG.E.U8 R152, desc[UR44][R190.64] ;  /* 0x0000002cbe982981 */ /* 0x004ea8000c1e1100 */
[----:B------:R-:W3:Y:S04]  /*6e40*/  LDL R190, [R1+0x3bc] ;  /* 0x0003bc0001be7983 */ /* 0x000ee80000100800 */
[----:B------:R-:W3:Y:S01]  /*6e50*/  LDL R191, [R1+0x3c0] ;  /* 0x0003c00001bf7983 */ /* 0x000ee20000100800 */
[----:B----4-:R-:W-:-:S04]  /*6e60*/  @P1 LOP3.LUT R165, R165, R164, RZ, 0x3c, !PT ;  /* 0x000000a4a5a51212 */ /* 0x010fc800078e3cff */
[----:B------:R-:W-:-:S04]  /*6e70*/  @P1 LOP3.LUT R164, R165, R164, RZ, 0x3c, !PT ;  /* 0x000000a4a5a41212 */ /* 0x000fc800078e3cff */
[----:B------:R-:W-:-:S05]  /*6e80*/  @P1 LOP3.LUT R165, R165, R164, RZ, 0x3c, !PT ;  /* 0x000000a4a5a51212 */ /* 0x000fca00078e3cff */
[----:B------:R0:W4:Y:S02]  /*6e90*/  @P1 LDG.E.U8 R163, desc[UR44][R164.64] ;  /* 0x0000002ca4a31981 */ /* 0x000124000c1e1100 */
[----:B0-----:R-:W-:Y:S02]  /*6ea0*/  @P1 IMAD.MOV.U32 R164, RZ, RZ, R7 ;  /* 0x000000ffffa41224 */ /* 0x001fe400078e0007 */
[----:B------:R-:W-:Y:S01]  /*6eb0*/  @P1 IMAD.MOV.U32 R165, RZ, RZ, R8 ;  /* 0x000000ffffa51224 */ /* 0x000fe200078e0008 */
[----:B------:R-:W-:Y:S01]  /*6ec0*/  ISETP.GT.AND P0, PT, R175, 0x15, PT ;  /* 0x00000015af00780c */ /* 0x000fe20003f04270 */
[----:B------:R-:W2:Y:S04]  /*6ed0*/  LDL R8, [R1+0x3ac] ;  /* 0x0003ac0001087983 */ /* 0x000ea80000100800 */
[----:B------:R0:W4:Y:S01]  /*6ee0*/  @P1 LDG.E.U8 R171, desc[UR44][R164.64] ;  /* 0x0000002ca4ab1981 */ /* 0x000122000c1e1100 */
[----:B------:R-:W-:-:S03]  /*6ef0*/  PRMT R10, RZ, 0x7610, R10 ;  /* 0x00007610ff0a7816 */ /* 0x000fc6000000000a */
[----:B------:R-:W2:Y:S04]  /*6f00*/  LDL R7, [R1+0x3b0] ;  /* 0x0003b00001077983 */ /* 0x000ea80000100800 */
[----:B------:R-:W0:Y:S04]  /*6f10*/  LDL R164, [R1+0x3cc] ;  /* 0x0003cc0001a47983 */ /* 0x000e280000100800 */
[----:B------:R-:W0:Y:S01]  /*6f20*/  LDL R165, [R1+0x3d0] ;  /* 0x0003d00001a57983 */ /* 0x000e220000100800 */
[----:B---3--:R-:W-:-:S04]  /*6f30*/  @P0 LOP3.LUT R191, R191, R190, RZ, 0x3c, !PT ;  /* 0x000000bebfbf0212 */ /* 0x008fc800078e3cff */
[----:B------:R-:W-:-:S04]  /*6f40*/  @P0 LOP3.LUT R190, R191, R190, RZ, 0x3c, !PT ;  /* 0x000000bebfbe0212 */ /* 0x000fc800078e3cff */
[----:B------:R-:W-:Y:S02]  /*6f50*/  @P0 LOP3.LUT R191, R191, R190, RZ, 0x3c, !PT ;  /* 0x000000bebfbf0212 */ /* 0x000fe400078e3cff */
[----:B0-----:R-:W-:-:S04]  /*6f60*/  @P2 LOP3.LUT R165, R165, R164, RZ, 0x3c, !PT ;  /* 0x000000a4a5a52212 */ /* 0x001fc800078e3cff */
[----:B------:R-:W-:-:S04]  /*6f70*/  @P2 LOP3.LUT R164, R165, R164, RZ, 0x3c, !PT ;  /* 0x000000a4a5a42212 */ /* 0x000fc800078e3cff */
[----:B------:R-:W-:-:S05]  /*6f80*/  @P2 LOP3.LUT R165, R165, R164, RZ, 0x3c, !PT ;  /* 0x000000a4a5a52212 */ /* 0x000fca00078e3cff */
[----:B------:R0:W3:Y:S02]  /*6f90*/  @P2 LDG.E.U8 R10, desc[UR44][R164.64] ;  /* 0x0000002ca40a2981 */ /* 0x0000e4000c1e1100 */
[----:B0-----:R-:W-:-:S06]  /*6fa0*/  PRMT R164, RZ, 0x7610, R164 ;  /* 0x00007610ffa47816 */ /* 0x001fcc00000000a4 */
[----:B------:R0:W3:Y:S04]  /*6fb0*/  @P0 LDG.E.U8 R164, desc[UR44][R190.64] ;  /* 0x0000002cbea40981 */ /* 0x0000e8000c1e1100 */
[----:B------:R-:W0:Y:S04]  /*6fc0*/  LDL R190, [R1+0x3b4] ;  /* 0x0003b40001be7983 */ /* 0x000e280000100800 */
[----:B------:R-:W0:Y:S01]  /*6fd0*/  LDL R191, [R1+0x3b8] ;  /* 0x0003b80001bf7983 */ /* 0x000e220000100800 */
[----:B------:R-:W-:Y:S02]  /*6fe0*/  ISETP.GT.AND P1, PT, R175, 0x16, PT ;  /* 0x00000016af00780c */ /* 0x000fe40003f24270 */
[----:B------:R-:W-:-:S02]  /*6ff0*/  PRMT R178, RZ, 0x7610, R178 ;  /* 0x00007610ffb27816 */ /* 0x000fc400000000b2 */
[----:B------:R-:W-:Y:S02]  /*7000*/  PRMT R19, RZ, 0x7610, R19 ;  /* 0x00007610ff137816 */ /* 0x000fe40000000013 */
[----:B0-----:R-:W-:-:S04]  /*7010*/  @P0 LOP3.LUT R191, R191, R190, RZ, 0x3c, !PT ;  /* 0x000000bebfbf0212 */ /* 0x001fc800078e3cff */
[----:B------:R-:W-:-:S04]  /*7020*/  @P0 LOP3.LUT R190, R191, R190, RZ, 0x3c, !PT ;  /* 0x000000bebfbe0212 */ /* 0x000fc800078e3cff */
[----:B------:R-:W-:-:S05]  /*7030*/  @P0 LOP3.LUT R191, R191, R190, RZ, 0x3c, !PT ;  /* 0x000000bebfbf0212 */ /* 0x000fca00078e3cff */
[----:B------:R2:W3:Y:S02]  /*7040*/  @P0 LDG.E.U8 R178, desc[UR44][R190.64] ;  /* 0x0000002cbeb20981 */ /* 0x0004e4000c1e1100 */
[----:B--2---:R-:W-:Y:S02]  /*7050*/  @P1 IMAD.MOV.U32 R190, RZ, RZ, R7 ;  /* 0x000000ffffbe1224 */ /* 0x004fe400078e0007 */
[----:B------:R-:W-:Y:S01]  /*7060*/  @P1 IMAD.MOV.U32 R191, RZ, RZ, R8 ;  /* 0x000000ffffbf1224 */ /* 0x000fe200078e0008 */
[----:B------:R-:W-:Y:S01]  /*7070*/  PRMT R14, RZ, 0x7610, R14 ;  /* 0x00007610ff0e7816 */ /* 0x000fe2000000000e */
[----:B------:R-:W2:Y:S04]  /*7080*/  LDL R8, [R1+0x384] ;  /* 0x0003840001087983 */ /* 0x000ea80000100800 */
[----:B------:R0:W3:Y:S01]  /*7090*/  @P1 LDG.E.U8 R19, desc[UR44][R190.64] ;  /* 0x0000002cbe131981 */ /* 0x0000e2000c1e1100 */
[----:B------:R-:W-:-:S02]  /*70a0*/  ISETP.GT.AND P2, PT, R175, 0x17, PT ;  /* 0x00000017af00780c */ /* 0x000fc40003f44270 */
[----:B------:R-:W-:Y:S01]  /*70b0*/  PRMT R162, RZ, 0x7610, R162 ;  /* 0x00007610ffa27816 */ /* 0x000fe200000000a2 */
[----:B------:R-:W4:Y:S04]  /*70c0*/  LDL R7, [R1+0x388] ;  /* 0x0003880001077983 */ /* 0x000f280000100800 */
[----:B------:R-:W0:Y:S04]  /*70d0*/  LDL R190, [R1+0x3a4] ;  /* 0x0003a40001be7983 */ /* 0x000e280000100800 */
[----:B------:R-:W0:Y:S02]  /*70e0*/  LDL R191, [R1+0x3a8] ;  /* 0x0003a80001bf7983 */ /* 0x000e240000100800 */
[----:B0-----:R-:W-:-:S04]  /*70f0*/  @P1 LOP3.LUT R191, R191, R190, RZ, 0x3c, !PT ;  /* 0x000000bebfbf1212 */ /* 0x001fc800078e3cff */
[----:B------:R-:W-:-:S04]  /*7100*/  @P1 LOP3.LUT R190, R191, R190, RZ, 0x3c, !PT ;  /* 0x000000bebfbe1212 */ /* 0x000fc800078e3cff */
[----:B------:R-:W-:-:S05]  /*7110*/  @P1 LOP3.LUT R191, R191, R190, RZ, 0x3c, !PT ;  /* 0x000000bebfbf1212 */ /* 0x000fca00078e3cff */
[----:B------:R0:W3:Y:S04]  /*7120*/  @P1 LDG.E.U8 R14, desc[UR44][R190.64] ;  /* 0x0000002cbe0e1981 */ /* 0x0000e8000c1e1100 */
[----:B------:R-:W0:Y:S04]  /*7130*/  LDL R190, [R1+0x39c] ;  /* 0x00039c0001be7983 */ /* 0x000e280000100800 */
[----:B------:R-:W0:Y:S02]  /*7140*/  LDL R191, [R1+0x3a0] ;  /* 0x0003a00001bf7983 */ /* 0x000e240000100800 */
[----:B0-----:R-:W-:-:S04]  /*7150*/  @P2 LOP3.LUT R191, R191, R190, RZ, 0x3c, !PT ;  /* 0x000000bebfbf2212 */ /* 0x001fc800078e3cff */
[----:B------:R-:W-:-:S04]  /*7160*/  @P2 LOP3.LUT R190, R191, R190, RZ, 0x3c, !PT ;  /* 0x000000bebfbe2212 */ /* 0x000fc800078e3cff */
[----:B------:R-:W-:-:S05]  /*7170*/  @P2 LOP3.LUT R191, R191, R190, RZ, 0x3c, !PT ;  /* 0x000000bebfbf2212 */ /* 0x000fca00078e3cff */
[----:B------:R0:W3:Y:S04]  /*7180*/  @P2 LDG.E.U8 R162, desc[UR44][R190.64] ;  /* 0x0000002cbea22981 */ /* 0x0000e8000c1e1100 */
[----:B------:R-:W0:Y:S04]  /*7190*/  LDL R190, [R1+0x394] ;  /* 0x0003940001be7983 */ /* 0x000e280000100800 */
[----:B------:R-:W0:Y:S01]  /*71a0*/  LDL R191, [R1+0x398] ;  /* 0x0003980001bf7983 */ /* 0x000e220000100800 */
[----:B------:R-:W-:Y:S02]  /*71b0*/  PRMT R165, RZ, 0x7610, R165 ;  /* 0x00007610ffa57816 */ /* 0x000fe400000000a5 */
[----:B0-----:R-:W-:-:S04]  /*71c0*/  @P2 LOP3.LUT R191, R191, R190, RZ, 0x3c, !PT ;  /* 0x000000bebfbf2212 */ /* 0x001fc800078e3cff */
[----:B------:R-:W-:-:S04]  /*71d0*/  @P2 LOP3.LUT R190, R191, R190, RZ, 0x3c, !PT ;  /* 0x000000bebfbe2212 */ /* 0x000fc800078e3cff */
[----:B------:R-:W-:-:S05]  /*71e0*/  @P2 LOP3.LUT R191, R191, R190, RZ, 0x3c, !PT ;  /* 0x000000bebfbf2212 */ /* 0x000fca00078e3cff */
[----:B------:R0:W3:Y:S04]  /*71f0*/  @P2 LDG.E.U8 R165, desc[UR44][R190.64] ;  /* 0x0000002cbea52981 */ /* 0x0000e8000c1e1100 */
[----:B------:R-:W0:Y:S04]  /*7200*/  LDL R190, [R1+0x38c] ;  /* 0x00038c0001be7983 */ /* 0x000e280000100800 */
[----:B------:R-:W0:Y:S01]  /*7210*/  LDL R191, [R1+0x390] ;  /* 0x0003900001bf7983 */ /* 0x000e220000100800 */
[----:B------:R-:W-:Y:S02]  /*7220*/  ISETP.GT.AND P0, PT, R175, 0x18, PT ;  /* 0x00000018af00780c */ /* 0x000fe40003f04270 */
[----:B------:R-:W-:-:S02]  /*7230*/  PRMT R9, RZ, 0x7610, R9 ;  /* 0x00007610ff097816 */ /* 0x000fc40000000009 */
[----:B------:R-:W-:-:S09]  /*7240*/  PRMT R6, RZ, 0x7610, R6 ;  /* 0x00007610ff067816 */ /* 0x000fd20000000006 */
[----:B0-----:R-:W-:-:S04]  /*7250*/  @P0 LOP3.LUT R191, R191, R190, RZ, 0x3c, !PT ;  /* 0x000000bebfbf0212 */ /* 0x001fc800078e3cff */
[----:B------:R-:W-:-:S04]  /*7260*/  @P0 LOP3.LUT R190, R191, R190, RZ, 0x3c, !PT ;  /* 0x000000bebfbe0212 */ /* 0x000fc800078e3cff */
[----:B------:R-:W-:-:S05]  /*7270*/  @P0 LOP3.LUT R191, R191, R190, RZ, 0x3c, !PT ;  /* 0x000000bebfbf0212 */ /* 0x000fca00078e3cff */
[----:B------:R4:W3:Y:S02]  /*7280*/  @P0 LDG.E.U8 R9, desc[UR44][R190.64] ;  /* 0x0000002cbe090981 */ /* 0x0008e4000c1e1100 */
[----:B----4-:R-:W-:Y:S02]  /*7290*/  @P0 IMAD.MOV.U32 R190, RZ, RZ, R7 ;  /* 0x000000ffffbe0224 */ /* 0x010fe400078e0007 */
[----:B--2---:R-:W-:Y:S01]  /*72a0*/  @P0 IMAD.MOV.U32 R191, RZ, RZ, R8 ;  /* 0x000000ffffbf0224 */ /* 0x004fe200078e0008 */
[----:B------:R-:W-:Y:S01]  /*72b0*/  ISETP.GT.AND P1, PT, R175, 0x19, PT ;  /* 0x00000019af00780c */ /* 0x000fe20003f24270 */
[----:B------:R-:W2:Y:S04]  /*72c0*/  LDL R8, [R1+0x35c] ;  /* 0x00035c0001087983 */ /* 0x000ea80000100800 */
[----:B------:R0:W4:Y:S01]  /*72d0*/  @P0 LDG.E.U8 R6, desc[UR44][R190.64] ;  /* 0x0000002cbe060981 */ /* 0x000122000c1e1100 */
[----:B------:R-:W-:-:S02]  /*72e0*/  PRMT R160, RZ, 0x7610, R160 ;  /* 0x00007610ffa07816 */ /* 0x000fc400000000a0 */
[----:B------:R-:W-:Y:S01]  /*72f0*/  PRMT R177, RZ, 0x7610, R177 ;  /* 0x00007610ffb17816 */ /* 0x000fe200000000b1 */
[----:B------:R-:W3:Y:S04]  /*7300*/  LDL R7, [R1+0x360] ;  /* 0x0003600001077983 */ /* 0x000ee80000100800 */
[----:B------:R-:W0:Y:S04]  /*7310*/  LDL R190, [R1+0x37c] ;  /* 0x00037c0001be7983 */ /* 0x000e280000100800 */
[----:B------:R-:W0:Y:S02]  /*7320*/  LDL R191, [R1+0x380] ;  /* 0x0003800001bf7983 */ /* 0x000e240000100800 */
[----:B0-----:R-:W-:-:S04]  /*7330*/  @P1 LOP3.LUT R191, R191, R190, RZ, 0x3c, !PT ;  /* 0x000000bebfbf1212 */ /* 0x001fc800078e3cff */
[----:B------:R-:W-:-:S04]  /*7340*/  @P1 LOP3.LUT R190, R191, R190, RZ, 0x3c, !PT ;  /* 0x000000bebfbe1212 */ /* 0x000fc800078e3cff */
[----:B------:R-:W-:-:S05]  /*7350*/  @P1 LOP3.LUT R191, R191, R190, RZ, 0x3c, !PT ;  /* 0x000000bebfbf1212 */ /* 0x000fca00078e3cff */
[----:B------:R0:W4:Y:S04]  /*7360*/  @P1 LDG.E.U8 R160, desc[UR44][R190.64] ;  /* 0x0000002cbea01981 */ /* 0x000128000c1e1100 */
[----:B------:R-:W0:Y:S04]  /*7370*/  LDL R190, [R1+0x374] ;  /* 0x0003740001be7983 */ /* 0x000e280000100800 */
[----:B------:R-:W0:Y:S02]  /*7380*/  LDL R191, [R1+0x378] ;  /* 0x0003780001bf7983 */ /* 0x000e240000100800 */
[----:B0-----:R-:W-:-:S04]  /*7390*/  @P1 LOP3.LUT R191, R191, R190, RZ, 0x3c, !PT ;  /* 0x000000bebfbf1212 */ /* 0x001fc800078e3cff */
[----:B------:R-:W-:-:S04]  /*73a0*/  @P1 LOP3.LUT R190, R191, R190, RZ, 0x3c, !PT ;  /* 0x000000bebfbe1212 */ /* 0x000fc800078e3cff */
[----:B------:R-:W-:-:S05]  /*73b0*/  @P1 LOP3.LUT R191, R191, R190, RZ, 0x3c, !PT ;  /* 0x000000bebfbf1212 */ /* 0x000fca00078e3cff */
[----:B------:R0:W4:Y:S04]  /*73c0*/  @P1 LDG.E.U8 R177, desc[UR44][R190.64] ;  /* 0x0000002cbeb11981 */ /* 0x000128000c1e1100 */
[----:B------:R-:W0:Y:S04]  /*73d0*/  LDL R190, [R1+0x36c] ;  /* 0x00036c0001be7983 */ /* 0x000e280000100800 */
[----:B------:R-:W0:Y:S01]  /*73e0*/  LDL R191, [R1+0x370] ;  /* 0x0003700001bf7983 */ /* 0x000e220000100800 */
[----:B------:R-:W-:Y:S02]  /*73f0*/  ISETP.GT.AND P2, PT, R175, 0x1a, PT ;  /* 0x0000001aaf00780c */ /* 0x000fe40003f44270 */
[----:B------:R-:W-:-:S11]  /*7400*/  PRMT R215, RZ, 0x7610, R215 ;  /* 0x00007610ffd77816 */ /* 0x000fd600000000d7 */
[----:B0-----:R-:W-:-:S04]  /*7410*/  @P2 LOP3.LUT R191, R191, R190, RZ, 0x3c, !PT ;  /* 0x000000bebfbf2212 */ /* 0x001fc800078e3cff */
[----:B------:R-:W-:-:S04]  /*7420*/  @P2 LOP3.LUT R190, R191, R190, RZ, 0x3c, !PT ;  /* 0x000000bebfbe2212 */ /* 0x000fc800078e3cff */
[----:B------:R-:W-:-:S05]  /*7430*/  @P2 LOP3.LUT R191, R191, R190, RZ, 0x3c, !PT ;  /* 0x000000bebfbf2212 */ /* 0x000fca00078e3cff */
[----:B------:R-:W2:Y:S04]  /*7440*/  @P2 LDG.E.U8 R215, desc[UR44][R190.64] ;  /* 0x0000002cbed72981 */ /* 0x000ea8000c1e1100 */
[----:B--2---:R0:W-:Y:S04]  /*7450*/  STL [R1+0xc], R215 ;  /* 0x00000cd701007387 */ /* 0x0041e80000100800 */
[----:B0-----:R-:W2:Y:S04]  /*7460*/  LDL.LU R215, [R1+0x5dc] ;  /* 0x0005dc0001d77983 */ /* 0x001ea80000300800 */
[----:B------:R-:W3:Y:S04]  /*7470*/  LDL R190, [R1+0x364] ;  /* 0x0003640001be7983 */ /* 0x000ee80000100800 */
[----:B------:R-:W3:Y:S01]  /*7480*/  LDL R191, [R1+0x368] ;  /* 0x0003680001bf7983 */ /* 0x000ee20000100800 */
[----:B------:R-:W-:-:S02]  /*7490*/  PRMT R216, RZ, 0x7610, R216 ;  /* 0x00007610ffd87816 */ /* 0x000fc400000000d8 */
[----:B------:R-:W-:Y:S02]  /*74a0*/  ISETP.GT.AND P0, PT, R175, 0x1b, PT ;  /* 0x0000001baf00780c */ /* 0x000fe40003f04270 */
[----:B---3--:R-:W-:-:S04]  /*74b0*/  @P2 LOP3.LUT R191, R191, R190, RZ, 0x3c, !PT ;  /* 0x000000bebfbf2212 */ /* 0x008fc800078e3cff */
[----:B------:R-:W-:-:S04]  /*74c0*/  @P2 LOP3.LUT R190, R191, R190, RZ, 0x3c, !PT ;  /* 0x000000bebfbe2212 */ /* 0x000fc800078e3cff */
[----:B------:R-:W-:-:S05]  /*74d0*/  @P2 LOP3.LUT R191, R191, R190, RZ, 0x3c, !PT ;  /* 0x000000bebfbf2212 */ /* 0x000fca00078e3cff */
[----:B------:R0:W3:Y:S01]  /*74e0*/  @P2 LDG.E.U8 R216, desc[UR44][R190.64] ;  /* 0x0000002cbed82981 */ /* 0x0000e2000c1e1100 */
[----:B------:R-:W-:Y:S01]  /*74f0*/  PRMT R5, RZ, 0x7610, R5 ;  /* 0x00007610ff057816 */ /* 0x000fe20000000005 */
[----:B0-----:R-:W-:Y:S02]  /*7500*/  @P0 IMAD.MOV.U32 R190, RZ, RZ, R7 ;  /* 0x000000ffffbe0224 */ /* 0x001fe400078e0007 */
[----:B------:R-:W-:-:S05]  /*7510*/  @P0 IMAD.MOV.U32 R191, RZ, RZ, R8 ;  /* 0x000000ffffbf0224 */ /* 0x000fca00078e0008 */
[----:B------:R-:W4:Y:S04]  /*7520*/  @P0 LDG.E.U8 R5, desc[UR44][R190.64] ;  /* 0x0000002cbe050981 */ /* 0x000f28000c1e1100 */
[----:B---3--:R0:W-:Y:S04]  /*7530*/  STL [R1+0x10], R216 ;  /* 0x000010d801007387 */ /* 0x0081e80000100800 */
[----:B0-----:R-:W3:Y:S04]  /*7540*/  LDL.LU R216, [R1+0x5d8] ;  /* 0x0005d80001d87983 */ /* 0x001ee80000300800 */
[----:B------:R-:W2:Y:S04]  /*7550*/  LDL R190, [R1+0x354] ;  /* 0x0003540001be7983 */ /* 0x000ea80000100800 */
[----:B------:R-:W2:Y:S01]  /*7560*/  LDL R191, [R1+0x358] ;  /* 0x0003580001bf7983 */ /* 0x000ea20000100800 */
[----:B------:R-:W-:-:S03]  /*7570*/  PRMT R4, RZ, 0x7610, R4 ;  /* 0x00007610ff047816 */ /* 0x000fc60000000004 */
[----:B------:R-:W3:Y:S04]  /*7580*/  LDL R8, [R1+0x340] ;  /* 0x0003400001087983 */ /* 0x000ee80000100800 */
[----:B------:R-:W3:Y:S04]  /*7590*/  LDL R7, [R1+0x334] ;  /* 0x0003340001077983 */ /* 0x000ee80000100800 */
[----:B----4-:R0:W-:Y:S01]  /*75a0*/  STL [R1], R5 ;  /* 0x0000000501007387 */ /* 0x0101e20000100800 */
[----:B------:R-:W-:Y:S02]  /*75b0*/  ISETP.GT.AND P1, PT, R175, 0x1c, PT ;  /* 0x0000001caf00780c */ /* 0x000fe40003f24270 */
[----:B------:R-:W-:Y:S01]  /*75c0*/  PRMT R217, RZ, 0x7610, R217 ;  /* 0x00007610ffd97816 */ /* 0x000fe200000000d9 */
[----:B0-----:R-:W4:Y:S01]  /*75d0*/  LDL R5, [R1+0x338] ;  /* 0x0003380001057983 */ /* 0x001f220000100800 */
[----:B--2---:R-:W-:-:S04]  /*75e0*/  @P0 LOP3.LUT R191, R191, R190, RZ, 0x3c, !PT ;  /* 0x000000bebfbf0212 */ /* 0x004fc800078e3cff */
[----:B------:R-:W-:-:S04]  /*75f0*/  @P0 LOP3.LUT R190, R191, R190, RZ, 0x3c, !PT ;  /* 0x000000bebfbe0212 */ /* 0x000fc800078e3cff */
[----:B------:R-:W-:-:S05]  /*7600*/  @P0 LOP3.LUT R191, R191, R190, RZ, 0x3c, !PT ;  /* 0x000000bebfbf0212 */ /* 0x000fca00078e3cff */
[----:B------:R0:W2:Y:S04]  /*7610*/  @P0 LDG.E.U8 R4, desc[UR44][R190.64] ;  /* 0x0000002cbe040981 */ /* 0x0000a8000c1e1100 */
[----:B------:R-:W0:Y:S04]  /*7620*/  LDL R190, [R1+0x34c] ;  /* 0x00034c0001be7983 */ /* 0x000e280000100800 */
[----:B------:R-:W0:Y:S02]  /*7630*/  LDL R191, [R1+0x350] ;  /* 0x0003500001bf7983 */ /* 0x000e240000100800 */
[----:B0-----:R-:W-:-:S04]  /*7640*/  @P1 LOP3.LUT R191, R191, R190, RZ, 0x3c, !PT ;  /* 0x000000bebfbf1212 */ /* 0x001fc800078e3cff */
[----:B------:R-:W-:-:S04]  /*7650*/  @P1 LOP3.LUT R190, R191, R190, RZ, 0x3c, !PT ;  /* 0x000000bebfbe1212 */ /* 0x000fc800078e3cff */
[----:B------:R-:W-:-:S05]  /*7660*/  @P1 LOP3.LUT R191, R191, R190, RZ, 0x3c, !PT ;  /* 0x000000bebfbf1212 */ /* 0x000fca00078e3cff */
[----:B------:R-:W3:Y:S04]  /*7670*/  @P1 LDG.E.U8 R217, desc[UR44][R190.64] ;  /* 0x0000002cbed91981 */ /* 0x000ee8000c1e1100 */
[----:B---3--:R0:W-:Y:S04]  /*7680*/  STL [R1+0x4], R217 ;  /* 0x000004d901007387 */ /* 0x0081e80000100800 */
[----:B0-----:R-:W3:Y:S04]  /*7690*/  LDL.LU R217, [R1+0x5d4] ;  /* 0x0005d40001d97983 */ /* 0x001ee80000300800 */
[----:B------:R-:W4:Y:S04]  /*76a0*/  LDL R190, [R1+0x344] ;  /* 0x0003440001be7983 */ /* 0x000f280000100800 */
[----:B------:R-:W4:Y:S01]  /*76b0*/  LDL R191, [R1+0x348] ;  /* 0x0003480001bf7983 */ /* 0x000f220000100800 */
[----:B------:R-:W-:-:S02]  /*76c0*/  PRMT R218, RZ, 0x7610, R218 ;  /* 0x00007610ffda7816 */ /* 0x000fc400000000da */
[----:B----4-:R-:W-:-:S04]  /*76d0*/  @P1 LOP3.LUT R191, R191, R190, RZ, 0x3c, !PT ;  /* 0x000000bebfbf1212 */ /* 0x010fc800078e3cff */
[----:B------:R-:W-:-:S04]  /*76e0*/  @P1 LOP3.LUT R190, R191, R190, RZ, 0x3c, !PT ;  /* 0x000000bebfbe1212 */ /* 0x000fc800078e3cff */
[----:B------:R-:W-:-:S05]  /*76f0*/  @P1 LOP3.LUT R191, R191, R190, RZ, 0x3c, !PT ;  /* 0x000000bebfbf1212 */ /* 0x000fca00078e3cff */
[----:B------:R-:W4:Y:S01]  /*7700*/  @P1 LDG.E.U8 R218, desc[UR44][R190.64] ;  /* 0x0000002cbeda1981 */ /* 0x000f22000c1e1100 */
[----:B------:R-:W-:Y:S02]  /*7710*/  ISETP.GT.AND P2, PT, R175, 0x1d, PT ;  /* 0x0000001daf00780c */ /* 0x000fe40003f44270 */
[----:B------:R-:W-:Y:S01]  /*7720*/  PRMT R251, RZ, 0x7610, R251 ;  /* 0x00007610fffb7816 */ /* 0x000fe200000000fb */
[----:B----4-:R0:W-:Y:S04]  /*7730*/  STL [R1+0x8], R218 ;  /* 0x000008da01007387 */ /* 0x0101e80000100800 */
[----:B0-----:R-:W4:Y:S04]  /*7740*/  LDL.LU R218, [R1+0x5d0] ;  /* 0x0005d00001da7983 */ /* 0x001f280000300800 */
[----:B------:R-:W2:Y:S02]  /*7750*/  LDL R191, [R1+0x33c] ;  /* 0x00033c0001bf7983 */ /* 0x000ea40000100800 */
[----:B------:R-:W-:Y:S01]  /*7760*/  @P2 IMAD.MOV.U32 R190, RZ, RZ, R8 ;  /* 0x000000ffffbe2224 */ /* 0x000fe200078e0008 */
[----:B------:R-:W-:-:S02]  /*7770*/  PRMT R3, RZ, 0x7610, R3 ;  /* 0x00007610ff037816 */ /* 0x000fc40000000003 */
[----:B------:R-:W-:Y:S01]  /*7780*/  ISETP.GT.AND P0, PT, R175, 0x1e, PT ;  /* 0x0000001eaf00780c */ /* 0x000fe20003f04270 */
[----:B------:R-:W3:Y:S04]  /*7790*/  LDL R8, [R1+0x318] ;  /* 0x0003180001087983 */ /* 0x000ee80000100800 */
[----:B--2---:R0:W2:Y:S02]  /*77a0*/  @P2 LDG.E.U8 R251, desc[UR44][R190.64] ;  /* 0x0000002cbefb2981 */ /* 0x0040a4000c1e1100 */
[----:B0-----:R-:W-:Y:S02]  /*77b0*/  @P2 IMAD.MOV.U32 R190, RZ, RZ, R5 ;  /* 0x000000ffffbe2224 */ /* 0x001fe400078e0005 */
[----:B------:R-:W-:Y:S01]  /*77c0*/  @P2 IMAD.MOV.U32 R191, RZ, RZ, R7 ;  /* 0x000000ffffbf2224 */ /* 0x000fe200078e0007 */
[----:B------:R-:W-:Y:S01]  /*77d0*/  PRMT R2, RZ, 0x7610, R2 ;  /* 0x00007610ff027816 */ /* 0x000fe20000000002 */
[----:B------:R-:W4:Y:S04]  /*77e0*/  LDL R7, [R1+0x30c] ;  /* 0x00030c0001077983 */ /* 0x000f280000100800 */
[----:B------:R0:W2:Y:S01]  /*77f0*/  @P2 LDG.E.U8 R3, desc[UR44][R190.64] ;  /* 0x0000002cbe032981 */ /* 0x0000a2000c1e1100 */
[----:B------:R-:W-:-:S02]  /*7800*/  PRMT R0, RZ, 0x7610, R0 ;  /* 0x00007610ff007816 */ /* 0x000fc40000000000 */
[----:B------:R-:W-:Y:S01]  /*7810*/  ISETP.GT.AND P1, PT, R175, 0x1f, PT ;  /* 0x0000001faf00780c */ /* 0x000fe20003f24270 */
[----:B------:R-:W4:Y:S04]  /*7820*/  LDL R5, [R1+0x310] ;  /* 0x0003100001057983 */ /* 0x000f280000100800 */
[----:B------:R-:W0:Y:S04]  /*7830*/  LDL R190, [R1+0x32c] ;  /* 0x00032c0001be7983 */ /* 0x000e280000100800 */
[----:B------:R-:W0:Y:S02]  /*7840*/  LDL R191, [R1+0x330] ;  /* 0x0003300001bf7983 */ /* 0x000e240000100800 */
[----:B0-----:R-:W-:-:S04]  /*7850*/  @P0 LOP3.LUT R191, R191, R190, RZ, 0x3c, !PT ;  /* 0x000000bebfbf0212 */ /* 0x001fc800078e3cff */
        /* <DEDUP_REMOVED lines=8> */
[----:B------:R0:W2:Y:S04]  /*78e0*/  @P0 LDG.E.U8 R0, desc[UR44][R190.64] ;  /* 0x0000002cbe000981 */ /* 0x0000a8000c1e1100 */
[----:B------:R-:W0:Y:S04]  /*78f0*/  LDL R190, [R1+0x31c] ;  /* 0x00031c0001be7983 */ /* 0x000e280000100800 */
[----:B------:R-:W0:Y:S01]  /*7900*/  LDL R191, [R1+0x320] ;  /* 0x0003200001bf7983 */ /* 0x000e220000100800 */
[----:B------:R-:W-:Y:S02]  /*7910*/  PRMT R247, RZ, 0x7610, R247 ;  /* 0x00007610fff77816 */ /* 0x000fe400000000f7 */
[----:B0-----:R-:W-:-:S04]  /*7920*/  @P1 LOP3.LUT R191, R191, R190, RZ, 0x3c, !PT ;  /* 0x000000bebfbf1212 */ /* 0x001fc800078e3cff */
[----:B------:R-:W-:-:S04]  /*7930*/  @P1 LOP3.LUT R190, R191, R190, RZ, 0x3c, !PT ;  /* 0x000000bebfbe1212 */ /* 0x000fc800078e3cff */
[----:B------:R-:W-:-:S05]  /*7940*/  @P1 LOP3.LUT R191, R191, R190, RZ, 0x3c, !PT ;  /* 0x000000bebfbf1212 */ /* 0x000fca00078e3cff */
[----:B------:R3:W2:Y:S04]  /*7950*/  @P1 LDG.E.U8 R247, desc[UR44][R190.64] ;  /* 0x0000002cbef71981 */ /* 0x0006a8000c1e1100 */
[----:B------:R-:W4:Y:S01]  /*7960*/  LDL R191, [R1+0x314] ;  /* 0x0003140001bf7983 */ /* 0x000f220000100800 */
[----:B------:R-:W-:Y:S01]  /*7970*/  ISETP.GT.AND P2, PT, R175, 0x20, PT ;  /* 0x00000020af00780c */ /* 0x000fe20003f44270 */
[----:B---3--:R-:W-:Y:S01]  /*7980*/  @P1 IMAD.MOV.U32 R190, RZ, RZ, R8 ;  /* 0x000000ffffbe1224 */ /* 0x008fe200078e0008 */
[----:B------:R-:W-:Y:S01]  /*7990*/  PRMT R249, RZ, 0x7610, R249 ;  /* 0x00007610fff97816 */ /* 0x000fe200000000f9 */
[----:B------:R-:W3:Y:S01]  /*79a0*/  LDL R8, [R1+0x2f0] ;  /* 0x0002f00001087983 */ /* 0x000ee20000100800 */
[----:B------:R-:W-:-:S04]  /*79b0*/  PRMT R250, RZ, 0x7610, R250 ;  /* 0x00007610fffa7816 */ /* 0x000fc800000000fa */
[----:B----4-:R0:W4:Y:S05]  /*79c0*/  @P1 LDG.E.U8 R249, desc[UR44][R190.64] ;  /* 0x0000002cbef91981 */ /* 0x01012a000c1e1100 */
[----:B0-----:R-:W-:Y:S02]  /*79d0*/  @P2 IMAD.MOV.U32 R190, RZ, RZ, R5 ;  /* 0x000000ffffbe2224 */ /* 0x001fe400078e0005 */
[----:B------:R-:W-:Y:S01]  /*79e0*/  @P2 IMAD.MOV.U32 R191, RZ, RZ, R7 ;  /* 0x000000ffffbf2224 */ /* 0x000fe200078e0007 */
[----:B------:R-:W-:Y:S01]  /*79f0*/  PRMT R252, RZ, 0x7610, R252 ;  /* 0x00007610fffc7816 */ /* 0x000fe200000000fc */
[----:B------:R-:W2:Y:S04]  /*7a00*/  LDL R7, [R1+0x2e4] ;  /* 0x0002e40001077983 */ /* 0x000ea80000100800 */
[----:B------:R0:W4:Y:S01]  /*7a10*/  @P2 LDG.E.U8 R250, desc[UR44][R190.64] ;  /* 0x0000002cbefa2981 */ /* 0x000122000c1e1100 */
[----:B------:R-:W-:-:S02]  /*7a20*/  ISETP.GT.AND P0, PT, R175, 0x21, PT ;  /* 0x00000021af00780c */ /* 0x000fc40003f04270 */
[----:B------:R-:W-:Y:S01]  /*7a30*/  PRMT R234, RZ, 0x7610, R234 ;  /* 0x00007610ffea7816 */ /* 0x000fe200000000ea */
[----:B------:R-:W2:Y:S04]  /*7a40*/  LDL R5, [R1+0x2e8] ;  /* 0x0002e80001057983 */ /* 0x000ea80000100800 */
        /* <DEDUP_REMOVED lines=14> */
[----:B------:R-:W-:Y:S02]  /*7b30*/  PRMT R245, RZ, 0x7610, R245 ;  /* 0x00007610fff57816 */ /* 0x000fe400000000f5 */
[----:B------:R-:W-:-:S02]  /*7b40*/  ISETP.GT.AND P1, PT, R175, 0x22, PT ;  /* 0x00000022af00780c */ /* 0x000fc40003f24270 */
[----:B0-----:R-:W-:-:S04]  /*7b50*/  @P0 LOP3.LUT R191, R191, R190, RZ, 0x3c, !PT ;  /* 0x000000bebfbf0212 */ /* 0x001fc800078e3cff */
[----:B------:R-:W-:-:S04]  /*7b60*/  @P0 LOP3.LUT R190, R191, R190, RZ, 0x3c, !PT ;  /* 0x000000bebfbe0212 */ /* 0x000fc800078e3cff */
[----:B------:R-:W-:-:S05]  /*7b70*/  @P0 LOP3.LUT R191, R191, R190, RZ, 0x3c, !PT ;  /* 0x000000bebfbf0212 */ /* 0x000fca00078e3cff */
[----:B------:R3:W4:Y:S04]  /*7b80*/  @P0 LDG.E.U8 R245, desc[UR44][R190.64] ;  /* 0x0000002cbef50981 */ /* 0x000728000c1e1100 */
[----:B------:R-:W2:Y:S01]  /*7b90*/  LDL R191, [R1+0x2ec] ;  /* 0x0002ec0001bf7983 */ /* 0x000ea20000100800 */
[----:B------:R-:W-:Y:S01]  /*7ba0*/  PRMT R246, RZ, 0x7610, R246 ;  /* 0x00007610fff67816 */ /* 0x000fe200000000f6 */
[----:B---3--:R-:W-:Y:S01]  /*7bb0*/  @P1 IMAD.MOV.U32 R190, RZ, RZ, R8 ;  /* 0x000000ffffbe1224 */ /* 0x008fe200078e0008 */
[----:B------:R-:W-:Y:S01]  /*7bc0*/  PRMT R248, RZ, 0x7610, R248 ;  /* 0x00007610fff87816 */ /* 0x000fe200000000f8 */
[----:B------:R-:W3:Y:S01]  /*7bd0*/  LDL R8, [R1+0x2c8] ;  /* 0x0002c80001087983 */ /* 0x000ee20000100800 */
[----:B------:R-:W-:-:S03]  /*7be0*/  ISETP.GT.AND P2, PT, R175, 0x23, PT ;  /* 0x00000023af00780c */ /* 0x000fc60003f44270 */
        /* <DEDUP_REMOVED lines=90> */
[----:B------:R-:W4:Y:S01]  /*8190*/  LDL R191, [R1+0x27c] ;  /* 0x00027c0001bf7983 */ /* 0x000f220000100800 */
[----:B------:R-:W-:Y:S01]  /*81a0*/  PRMT R231, RZ, 0x7610, R231 ;  /* 0x00007610ffe77816 */ /* 0x000fe200000000e7 */
[----:B---3--:R-:W-:Y:S01]  /*81b0*/  @P2 IMAD.MOV.U32 R190, RZ, RZ, R8 ;  /* 0x000000ffffbe2224 */ /* 0x008fe200078e0008 */
[----:B------:R-:W-:Y:S01]  /*81c0*/  ISETP.GT.AND P0, PT, R175, 0x2a, PT ;  /* 0x0000002aaf00780c */ /* 0x000fe20003f04270 */
[----:B------:R-:W3:Y:S04]  /*81d0*/  LDL R8, [R1+0x258] ;  /* 0x0002580001087983 */ /* 0x000ee80000100800 */
[----:B----4-:R0:W4:Y:S04]  /*81e0*/  @P2 LDG.E.U8 R231, desc[UR44][R190.64] ;  /* 0x0000002cbee72981 */ /* 0x010128000c1e1100 */
[----:B------:R-:W0:Y:S04]  /*81f0*/  LDL R190, [R1+0x274] ;  /* 0x0002740001be7983 */ /* 0x000e280000100800 */
[----:B------:R-:W0:Y:S01]  /*8200*/  LDL R191, [R1+0x278] ;  /* 0x0002780001bf7983 */ /* 0x000e220000100800 */
[----:B------:R-:W-:-:S02]  /*8210*/  PRMT R230, RZ, 0x7610, R230 ;  /* 0x00007610ffe67816 */ /* 0x000fc400000000e6 */
[----:B------:R-:W-:Y:S02]  /*8220*/  PRMT R229, RZ, 0x7610, R229 ;  /* 0x00007610ffe57816 */ /* 0x000fe400000000e5 */
[----:B0-----:R-:W-:-:S04]  /*8230*/  @P2 LOP3.LUT R191, R191, R190, RZ, 0x3c, !PT ;  /* 0x000000bebfbf2212 */ /* 0x001fc800078e3cff */
[----:B------:R-:W-:-:S04]  /*8240*/  @P2 LOP3.LUT R190, R191, R190, RZ, 0x3c, !PT ;  /* 0x000000bebfbe2212 */ /* 0x000fc800078e3cff */
[----:B------:R-:W-:-:S05]  /*8250*/  @P2 LOP3.LUT R191, R191, R190, RZ, 0x3c, !PT ;  /* 0x000000bebfbf2212 */ /* 0x000fca00078e3cff */
[----:B------:R0:W4:Y:S02]  /*8260*/  @P2 LDG.E.U8 R230, desc[UR44][R190.64] ;  /* 0x0000002cbee62981 */ /* 0x000124000c1e1100 */
        /* <DEDUP_REMOVED lines=20> */
[----:B------:R-:W2:Y:S01]  /*83b0*/  LDL R191, [R1+0x254] ;  /* 0x0002540001bf7983 */ /* 0x000ea20000100800 */
[----:B------:R-:W-:Y:S01]  /*83c0*/  PRMT R226, RZ, 0x7610, R226 ;  /* 0x00007610ffe27816 */ /* 0x000fe200000000e2 */
[----:B---3--:R-:W-:Y:S01]  /*83d0*/  @P1 IMAD.MOV.U32 R190, RZ, RZ, R8 ;  /* 0x000000ffffbe1224 */ /* 0x008fe200078e0008 */
[----:B------:R-:W-:Y:S01]  /*83e0*/  ISETP.GT.AND P0, PT, R175, 0x2c, PT ;  /* 0x0000002caf00780c */ /* 0x000fe20003f04270 */
[----:B------:R-:W3:Y:S04]  /*83f0*/  LDL R8, [R1+0x230] ;  /* 0x0002300001087983 */ /* 0x000ee80000100800 */
[----:B--2---:R0:W2:Y:S04]  /*8400*/  @P1 LDG.E.U8 R226, desc[UR44][R190.64] ;  /* 0x0000002cbee21981 */ /* 0x0040a8000c1e1100 */
[----:B------:R-:W0:Y:S04]  /*8410*/  LDL R190, [R1+0x24c] ;  /* 0x00024c0001be7983 */ /* 0x000e280000100800 */
[----:B------:R-:W0:Y:S01]  /*8420*/  LDL R191, [R1+0x250] ;  /* 0x0002500001bf7983 */ /* 0x000e220000100800 */
[----:B------:R-:W-:-:S02]  /*8430*/  PRMT R225, RZ, 0x7610, R225 ;  /* 0x00007610ffe17816 */ /* 0x000fc400000000e1 */
[----:B------:R-:W-:Y:S02]  /*8440*/  PRMT R224, RZ, 0x7610, R224 ;  /* 0x00007610ffe07816 */ /* 0x000fe400000000e0 */
[----:B0-----:R-:W-:-:S04]  /*8450*/  @P0 LOP3.LUT R191, R191, R190, RZ, 0x3c, !PT ;  /* 0x000000bebfbf0212 */ /* 0x001fc800078e3cff */
[----:B------:R-:W-:-:S04]  /*8460*/  @P0 LOP3.LUT R190, R191, R190, RZ, 0x3c, !PT ;  /* 0x000000bebfbe0212 */ /* 0x000fc800078e3cff */
[----:B------:R-:W-:-:S05]  /*8470*/  @P0 LOP3.LUT R191, R191, R190, RZ, 0x3c, !PT ;  /* 0x000000bebfbf0212 */ /* 0x000fca00078e3cff */
[----:B------:R0:W2:Y:S02]  /*8480*/  @P0 LDG.E.U8 R225, desc[UR44][R190.64] ;  /* 0x0000002cbee10981 */ /* 0x0000a4000c1e1100 */
[----:B0-----:R-:W-:Y:S02]  /*8490*/  @P0 IMAD.MOV.U32 R190, RZ, RZ, R5 ;  /* 0x000000ffffbe0224 */ /* 0x001fe400078e0005 */
[----:B------:R-:W-:Y:S01]  /*84a0*/  @P0 IMAD.MOV.U32 R191, RZ, RZ, R7 ;  /* 0x000000ffffbf0224 */ /* 0x000fe200078e0007 */
[----:B------:R-:W-:Y:S01]  /*84b0*/  ISETP.GT.AND P1, PT, R175, 0x2d, PT ;  /* 0x0000002daf00780c */ /* 0x000fe20003f24270 */
[----:B------:R-:W4:Y:S04]  /*84c0*/  LDL R7, [R1+0x21c] ;  /* 0x00021c0001077983 */ /* 0x000f280000100800 */
[----:B------:R0:W2:Y:S01]  /*84d0*/  @P0 LDG.E.U8 R224, desc[UR44][R190.64] ;  /* 0x0000002cbee00981 */ /* 0x0000a2000c1e1100 */
[----:B------:R-:W-:-:S02]  /*84e0*/  PRMT R223, RZ, 0x7610, R223 ;  /* 0x00007610ffdf7816 */ /* 0x000fc400000000df */
[----:B------:R-:W-:Y:S01]  /*84f0*/  PRMT R222, RZ, 0x7610, R222 ;  /* 0x00007610ffde7816 */ /* 0x000fe200000000de */
        /* <DEDUP_REMOVED lines=9> */
[----:B------:R-:W-:Y:S02]  /*8590*/  ISETP.GT.AND P0, PT, R175, 0x2e, PT ;  /* 0x0000002eaf00780c */ /* 0x000fe40003f04270 */
        /* <DEDUP_REMOVED lines=57> */
[----:B------:R-:W-:-:S02]  /*8930*/  PRMT R196, RZ, 0x7610, R196 ;  /* 0x00007610ffc47816 */ /* 0x000fc400000000c4 */
        /* <DEDUP_REMOVED lines=149> */
[----:B------:R-:W-:-:S02]  /*9290*/  LOP3.LUT R188, R188, 0xffff, RZ, 0xc0, !PT ;  /* 0x0000ffffbcbc7812 */ /* 0x000fc400078ec0ff */
[----:B------:R-:W-:Y:S02]  /*92a0*/  LOP3.LUT R189, R189, 0xffff, RZ, 0xc0, !PT ;  /* 0x0000ffffbdbd7812 */ /* 0x000fe400078ec0ff */
[----:B------:R-:W-:Y:S02]  /*92b0*/  LOP3.LUT R186, R186, 0xffff, RZ, 0xc0, !PT ;  /* 0x0000ffffbaba7812 */ /* 0x000fe400078ec0ff */
[----:B------:R-:W-:Y:S02]  /*92c0*/  PRMT R188, R188, 0x3340, R189 ;  /* 0x00003340bcbc7816 */ /* 0x000fe400000000bd */
[----:B------:R-:W-:Y:S02]  /*92d0*/  LOP3.LUT R187, R187, 0xffff, RZ, 0xc0, !PT ;  /* 0x0000ffffbbbb7812 */ /* 0x000fe400078ec0ff */
[----:B0-----:R-:W-:-:S04]  /*92e0*/  @P0 LOP3.LUT R191, R191, R190, RZ, 0x3c, !PT ;  /* 0x000000bebfbf0212 */ /* 0x001fc800078e3cff */
[----:B------:R-:W-:-:S04]  /*92f0*/  @P0 LOP3.LUT R190, R191, R190, RZ, 0x3c, !PT ;  /* 0x000000bebfbe0212 */ /* 0x000fc800078e3cff */
[----:B------:R-:W-:-:S05]  /*9300*/  @P0 LOP3.LUT R191, R191, R190, RZ, 0x3c, !PT ;  /* 0x000000bebfbf0212 */ /* 0x000fca00078e3cff */
[----:B------:R3:W2:Y:S02]  /*9310*/  @P0 LDG.E.U8 R217, desc[UR44][R190.64] ;  /* 0x0000002cbed90981 */ /* 0x0006a4000c1e1100 */
[----:B---3--:R-:W-:Y:S02]  /*9320*/  @P1 IMAD.MOV.U32 R190, RZ, RZ, R8 ;  /* 0x000000ffffbe1224 */ /* 0x008fe400078e0008 */
[----:B------:R-:W3:Y:S04]  /*9330*/  LDL R191, [R1+0x13c] ;  /* 0x00013c0001bf7983 */ /* 0x000ee80000100800 */
[----:B------:R-:W3:Y:S04]  /*9340*/  LDL R8, [R1+0x128] ;  /* 0x0001280001087983 */ /* 0x000ee80000100800 */
[----:B------:R4:W-:Y:S02]  /*9350*/  STL [R1+0x568], R188 ;  /* 0x000568bc01007387 */ /* 0x0009e40000100800 */
[----:B----4-:R-:W-:Y:S01]  /*9360*/  @P1 IMAD.MOV.U32 R188, RZ, RZ, R5 ;  /* 0x000000ffffbc1224 */ /* 0x010fe200078e0005 */
[----:B------:R-:W-:-:S02]  /*9370*/  PRMT R5, R186, 0x3340, R187 ;  /* 0x00003340ba057816 */ /* 0x000fc400000000bb */
[----:B------:R-:W4:Y:S04]  /*9380*/  LDL R186, [R1+0x12c] ;  /* 0x00012c0001ba7983 */ /* 0x000f280000100800 */
[----:B------:R-:W4:Y:S01]  /*9390*/  LDL R187, [R1+0x130] ;  /* 0x0001300001bb7983 */ /* 0x000f220000100800 */
[----:B------:R-:W-:Y:S02]  /*93a0*/  ISETP.GT.AND P0, PT, R175, 0x3e, PT ;  /* 0x0000003eaf00780c */ /* 0x000fe40003f04270 */
[----:B------:R-:W-:Y:S01]  /*93b0*/  PRMT R218, RZ, 0x7610, R218 ;  /* 0x00007610ffda7816 */ /* 0x000fe200000000da */
[----:B--2---:R-:W-:Y:S01]  /*93c0*/  @P1 IMAD.MOV.U32 R189, RZ, RZ, R7 ;  /* 0x000000ffffbd1224 */ /* 0x004fe200078e0007 */
[----:B------:R0:W-:Y:S01]  /*93d0*/  STL [R1+0x564], R5 ;  /* 0x0005640501007387 */ /* 0x0001e20000100800 */
[----:B------:R-:W-:-:S02]  /*93e0*/  LOP3.LUT R166, R166, 0xffff, RZ, 0xc0, !PT ;  /* 0x0000ffffa6a67812 */ /* 0x000fc400078ec0ff */
[----:B------:R-:W-:Y:S01]  /*93f0*/  LOP3.LUT R161, R161, 0xffff, RZ, 0xc0, !PT ;  /* 0x0000ffffa1a17812 */ /* 0x000fe200078ec0ff */
[----:B------:R-:W2:Y:S04]  /*9400*/  LDL R7, [R1+0x11c] ;  /* 0x00011c0001077983 */ /* 0x000ea80000100800 */
[----:B0-----:R-:W2:Y:S04]  /*9410*/  LDL R5, [R1+0x120] ;  /* 0x0001200001057983 */ /* 0x001ea80000100800 */
[----:B---3--:R0:W3:Y:S02]  /*9420*/  @P1 LDG.E.U8 R218, desc[UR44][R190.64] ;  /* 0x0000002cbeda1981 */ /* 0x0080e4000c1e1100 */
[----:B0-----:R-:W-:-:S06]  /*9430*/  PRMT R190, RZ, 0x7610, R190 ;  /* 0x00007610ffbe7816 */ /* 0x001fcc00000000be */
[----:B------:R0:W3:Y:S01]  /*9440*/  @P1 LDG.E.U8 R190, desc[UR44][R188.64] ;  /* 0x0000002cbcbe1981 */ /* 0x0000e2000c1e1100 */
[----:B----4-:R-:W-:-:S04]  /*9450*/  @P0 LOP3.LUT R187, R187, R186, RZ, 0x3c, !PT ;  /* 0x000000babbbb0212 */ /* 0x010fc800078e3cff */
[C---:B------:R-:W-:Y:S02]  /*9460*/  @P0 LOP3.LUT R186, R187.reuse, R186, RZ, 0x3c, !PT ;  /* 0x000000babbba0212 */ /* 0x040fe400078e3cff */
[----:B0-----:R-:W-:Y:S02]  /*9470*/  PRMT R188, RZ, 0x7610, R188 ;  /* 0x00007610ffbc7816 */ /* 0x001fe400000000bc */
[----:B------:R-:W-:-:S05]  /*9480*/  @P0 LOP3.LUT R187, R187, R186, RZ, 0x3c, !PT ;  /* 0x000000babbbb0212 */ /* 0x000fca00078e3cff */
[----:B------:R0:W4:Y:S04]  /*9490*/  @P0 LDG.E.U8 R188, desc[UR44][R186.64] ;  /* 0x0000002cbabc0981 */ /* 0x000128000c1e1100 */
[----:B------:R-:W2:Y:S01]  /*94a0*/  LDL R187, [R1+0x124] ;  /* 0x0001240001bb7983 */ /* 0x000ea20000100800 */
[----:B0-----:R-:W-:-:S03]  /*94b0*/  @P0 IMAD.MOV.U32 R186, RZ, RZ, R8 ;  /* 0x000000ffffba0224 */ /* 0x001fc600078e0008 */
[----:B----4-:R0:W-:Y:S02]  /*94c0*/  STL [R1+0x5c8], R188 ;  /* 0x0005c8bc01007387 */ /* 0x0101e40000100800 */
[--C-:B0-----:R-:W-:Y:S02]  /*94d0*/  PRMT R188, R166, 0x3340, R161.reuse ;  /* 0x00003340a6bc7816 */ /* 0x101fe400000000a1 */
[----:B------:R-:W-:-:S06]  /*94e0*/  PRMT R161, RZ, 0x7610, R161 ;  /* 0x00007610ffa17816 */ /* 0x000fcc00000000a1 */
[----:B--2---:R0:W2:Y:S01]  /*94f0*/  @P0 LDG.E.U8 R161, desc[UR44][R186.64] ;  /* 0x0000002cbaa10981 */ /* 0x0040a2000c1e1100 */
[----:B------:R-:W-:Y:S02]  /*9500*/  ISETP.GT.AND P0, PT, R175, 0x3f, PT ;  /* 0x0000003faf00780c */ /* 0x000fe40003f04270 */
[----:B------:R-:W-:Y:S01]  /*9510*/  LOP3.LUT R176, R176, 0xffff, RZ, 0xc0, !PT ;  /* 0x0000ffffb0b07812 */ /* 0x000fe200078ec0ff */
[----:B------:R-:W-:Y:S01]  /*9520*/  STL [R1+0x560], R188 ;  /* 0x000560bc01007387 */ /* 0x000fe20000100800 */
[----:B------:R-:W-:Y:S02]  /*9530*/  LOP3.LUT R184, R184, 0xffff, RZ, 0xc0, !PT ;  /* 0x0000ffffb8b87812 */ /* 0x000fe400078ec0ff */
[----:B------:R-:W-:Y:S01]  /*9540*/  PRMT R166, RZ, 0x7610, R166 ;  /* 0x00007610ffa67816 */ /* 0x000fe200000000a6 */
[----:B------:R-:W4:Y:S06]  /*9550*/  LDL R8, [R1+0x118] ;  /* 0x0001180001087983 */ /* 0x000f2c0000100800 */
[----:B0-----:R-:W-:-:S02]  /*9560*/  @P0 IMAD.MOV.U32 R186, RZ, RZ, R5 ;  /* 0x000000ffffba0224 */ /* 0x001fc400078e0005 */
[----:B------:R-:W-:-:S05]  /*9570*/  @P0 IMAD.MOV.U32 R187, RZ, RZ, R7 ;  /* 0x000000ffffbb0224 */ /* 0x000fca00078e0007 */
[----:B------:R4:W3:Y:S04]  /*9580*/  @P0 LDG.E.U8 R166, desc[UR44][R186.64] ;  /* 0x0000002cbaa60981 */ /* 0x0008e8000c1e1100 */
[----:B--2---:R0:W-:Y:S02]  /*9590*/  STL [R1+0x5cc], R161 ;  /* 0x0005cca101007387 */ /* 0x0041e40000100800 */
[----:B0-----:R-:W-:-:S05]  /*95a0*/  PRMT R161, R176, 0x3340, R184 ;  /* 0x00003340b0a17816 */ /* 0x001fca00000000b8 */
[----:B------:R0:W-:Y:S04]  /*95b0*/  STL [R1+0x55c], R161 ;  /* 0x00055ca101007387 */ /* 0x0001e80000100800 */
[----:B------:R-:W2:Y:S04]  /*95c0*/  LDL R187, [R1+0x114] ;  /* 0x0001140001bb7983 */ /* 0x000ea80000100800 */
[----:B------:R-:W2:Y:S04]  /*95d0*/  LDL R7, [R1+0x10c] ;  /* 0x00010c0001077983 */ /* 0x000ea80000100800 */
[----:B------:R-:W2:Y:S01]  /*95e0*/  LDL R5, [R1+0x110] ;  /* 0x0001100001057983 */ /* 0x000ea20000100800 */
[----:B------:R-:W1:Y:S01]  /*95f0*/  S2R R188, SR_TID.X ;  /* 0x0000000000bc7919 */ /* 0x000e620000002100 */
[----:B------:R-:W-:-:S02]  /*9600*/  LOP3.LUT R168, R168, 0xffff, RZ, 0xc0, !PT ;  /* 0x0000ffffa8a87812 */ /* 0x000fc400078ec0ff */
[----:B------:R-:W-:Y:S01]  /*9610*/  LOP3.LUT R157, R157, 0xffff, RZ, 0xc0, !PT ;  /* 0x0000ffff9d9d7812 */ /* 0x000fe200078ec0ff */
[----:B----4-:R-:W-:-:S03]  /*9620*/  @P0 IMAD.MOV.U32 R186, RZ, RZ, R8 ;  /* 0x000000ffffba0224 */ /* 0x010fc600078e0008 */
[----:B0-----:R-:W-:Y:S02]  /*9630*/  PRMT R161, R168, 0x3340, R157 ;  /* 0x00003340a8a17816 */ /* 0x001fe4000000009d */
[----:B------:R-:W-:Y:S02]  /*9640*/  PRMT R168, RZ, 0x7610, R168 ;  /* 0x00007610ffa87816 */ /* 0x000fe400000000a8 */
[----:B-1----:R-:W-:-:S04]  /*9650*/  LOP3.LUT R188, R188, 0x3f, RZ, 0xc0, !PT ;  /* 0x0000003fbcbc7812 */ /* 0x002fc800078ec0ff */
[----:B------:R-:W-:Y:S02]  /*9660*/  ISETP.GE.AND P1, PT, R188, R175, PT ;  /* 0x000000afbc00720c */ /* 0x000fe40003f26270 */
[----:B------:R-:W-:Y:S01]  /*9670*/  PRMT R175, RZ, 0x7610, R175 ;  /* 0x00007610ffaf7816 */ /* 0x000fe200000000af */
[----:B---3--:R0:W-:Y:S04]  /*9680*/  STL [R1+0x5c4], R166 ;  /* 0x0005c4a601007387 */ /* 0x0081e80000100800 */
[----:B------:R-:W3:Y:S04]  /*9690*/  LDL R188, [R1+0x104] ;  /* 0x0001040001bc7983 */ /* 0x000ee80000100800 */
[----:B------:R-:W4:Y:S04]  /*96a0*/  LDL R184, [R1+0x108] ;  /* 0x0001080001b87983 */ /* 0x000f280000100800 */
[----:B0-----:R-:W4:Y:S04]  /*96b0*/  LDL R166, [R1+0xfc] ;  /* 0x0000fc0001a67983 */ /* 0x001f280000100800 */
[----:B------:R-:W4:Y:S04]  /*96c0*/  LDL R8, [R1+0x100] ;  /* 0x0001000001087983 */ /* 0x000f280000100800 */
[----:B--2---:R0:W2:Y:S02]  /*96d0*/  @P0 LDG.E.U8 R168, desc[UR44][R186.64] ;  /* 0x0000002cbaa80981 */ /* 0x0040a4000c1e1100 */
[----:B0-----:R-:W-:-:S02]  /*96e0*/  @!P1 IMAD.MOV.U32 R186, RZ, RZ, R5 ;  /* 0x000000ffffba9224 */ /* 0x001fc400078e0005 */
[----:B------:R-:W-:Y:S01]  /*96f0*/  @!P1 IMAD.MOV.U32 R187, RZ, RZ, R7 ;  /* 0x000000ffffbb9224 */ /* 0x000fe200078e0007 */
[----:B------:R-:W-:Y:S06]  /*9700*/  BAR.SYNC.DEFER_BLOCKING 0x0 ;  /* 0x0000000000007b1d */ /* 0x000fec0000010000 */
[----:B------:R-:W4:Y:S01]  /*9710*/  @!P1 LDG.E.U8 R175, desc[UR44][R186.64] ;  /* 0x0000002cbaaf9981 */ /* 0x000f22000c1e1100 */
[----:B------:R-:W-:Y:S02]  /*9720*/  LOP3.LUT R156, R156, 0xffff, RZ, 0xc0, !PT ;  /* 0x0000ffff9c9c7812 */ /* 0x000fe400078ec0ff */
[----:B------:R-:W-:-:S04]  /*9730*/  LOP3.LUT R167, R167, 0xffff, RZ, 0xc0, !PT ;  /* 0x0000ffffa7a77812 */ /* 0x000fc800078ec0ff */
[--C-:B------:R-:W-:Y:S02]  /*9740*/  PRMT R156, R156, 0x3340, R167.reuse ;  /* 0x000033409c9c7816 */ /* 0x100fe400000000a7 */
[----:B------:R-:W-:Y:S02]  /*9750*/  PRMT R167, RZ, 0x7610, R167 ;  /* 0x00007610ffa77816 */ /* 0x000fe400000000a7 */
[----:B------:R-:W-:Y:S01]  /*9760*/  PRMT R176, RZ, 0x7610, R176 ;  /* 0x00007610ffb07816 */ /* 0x000fe200000000b0 */
[----:B---3--:R-:W-:Y:S01]  /*9770*/  @!P1 IMAD.MOV.U32 R157, RZ, RZ, R188 ;  /* 0x000000ffff9d9224 */ /* 0x008fe200078e00bc */
[----:B--2---:R-:W-:Y:S04]  /*9780*/  STL [R1+0x5c0], R168 ;  /* 0x0005c0a801007387 */ /* 0x004fe80000100800 */
[----:B------:R-:W2:Y:S04]  /*9790*/  LDL R5, [R1+0xf8] ;  /* 0x0000f80001057983 */ /* 0x000ea80000100800 */
[----:B----4-:R-:W-:Y:S04]  /*97a0*/  STL [R1+0x5a8], R175 ;  /* 0x0005a8af01007387 */ /* 0x010fe80000100800 */
[----:B------:R-:W3:Y:S04]  /*97b0*/  LDL R7, [R1+0xf4] ;  /* 0x0000f40001077983 */ /* 0x000ee80000100800 */
[----:B------:R0:W-:Y:S02]  /*97c0*/  STL [R1+0x554], R156 ;  /* 0x0005549c01007387 */ /* 0x0001e40000100800 */
[----:B0-----:R-:W-:-:S05]  /*97d0*/  @!P1 IMAD.MOV.U32 R156, RZ, RZ, R184 ;  /* 0x000000ffff9c9224 */ /* 0x001fca00078e00b8 */
[----:B------:R0:W4:Y:S02]  /*97e0*/  @!P1 LDG.E.U8 R167, desc[UR44][R156.64] ;  /* 0x0000002c9ca79981 */ /* 0x000124000c1e1100 */
[----:B0-----:R-:W-:Y:S02]  /*97f0*/  @!P1 IMAD.MOV.U32 R156, RZ, RZ, R8 ;  /* 0x000000ffff9c9224 */ /* 0x001fe400078e0008 */
[----:B------:R-:W-:-:S05]  /*9800*/  @!P1 IMAD.MOV.U32 R157, RZ, RZ, R166 ;  /* 0x000000ffff9d9224 */ /* 0x000fca00078e00a6 */
[----:B------:R2:W4:Y:S01]  /*9810*/  @!P1 LDG.E.U8 R176, desc[UR44][R156.64] ;  /* 0x0000002c9cb09981 */ /* 0x000522000c1e1100 */
[----:B------:R-:W-:Y:S02]  /*9820*/  LOP3.LUT R23, R23, 0xffff, RZ, 0xc0, !PT ;  /* 0x0000ffff17177812 */ /* 0x000fe400078ec0ff */
[----:B------:R-:W-:Y:S02]  /*9830*/  LOP3.LUT R185, R185, 0xffff, RZ, 0xc0, !PT ;  /* 0x0000ffffb9b97812 */ /* 0x000fe400078ec0ff */
[----:B------:R-:W-:Y:S02]  /*9840*/  LOP3.LUT R18, R18, 0xffff, RZ, 0xc0, !PT ;  /* 0x0000ffff12127812 */ /* 0x000fe400078ec0ff */
[----:B------:R-:W-:Y:S02]  /*9850*/  PRMT R23, R23, 0x3340, R185 ;  /* 0x0000334017177816 */ /* 0x000fe400000000b9 */
[----:B------:R-:W-:Y:S01]  /*9860*/  LOP3.LUT R172, R172, 0xffff, RZ, 0xc0, !PT ;  /* 0x0000ffffacac7812 */ /* 0x000fe200078ec0ff */
[----:B--2---:R-:W-:-:S02]  /*9870*/  @!P1 IMAD.MOV.U32 R156, RZ, RZ, R5 ;  /* 0x000000ffff9c9224 */ /* 0x004fc400078e0005 */
[----:B---3--:R-:W-:Y:S01]  /*9880*/  @!P1 IMAD.MOV.U32 R157, RZ, RZ, R7 ;  /* 0x000000ffff9d9224 */ /* 0x008fe200078e0007 */
[----:B----4-:R-:W-:Y:S04]  /*9890*/  STL [R1+0x5ac], R167 ;  /* 0x0005aca701007387 */ /* 0x010fe80000100800 */
[----:B------:R0:W-:Y:S04]  /*98a0*/  STL [R1+0x550], R23 ;  /* 0x0005501701007387 */ /* 0x0001e80000100800 */
[----:B------:R-:W2:Y:S04]  /*98b0*/  LDL R166, [R1+0xec] ;  /* 0x0000ec0001a67983 */ /* 0x000ea80000100800 */
[----:B------:R-:W3:Y:S01]  /*98c0*/  LDL R8, [R1+0xf0] ;  /* 0x0000f00001087983 */ /* 0x000ee20000100800 */
[----:B0-----:R-:W-:-:S03]  /*98d0*/  PRMT R23, R18, 0x3340, R172 ;  /* 0x0000334012177816 */ /* 0x001fc600000000ac */
[----:B------:R-:W-:Y:S04]  /*98e0*/  STL [R1+0x5b0], R176 ;  /* 0x0005b0b001007387 */ /* 0x000fe80000100800 */
[----:B------:R0:W-:Y:S04]  /*98f0*/  STL [R1+0x54c], R23 ;  /* 0x00054c1701007387 */ /* 0x0001e80000100800 */
[----:B------:R-:W4:Y:S01]  /*9900*/  LDL R167, [R1+0xe4] ;  /* 0x0000e40001a77983 */ /* 0x000f220000100800 */
[----:B------:R-:W-:Y:S02]  /*9910*/  PRMT R18, RZ, 0x7610, R18 ;  /* 0x00007610ff127816 */ /* 0x000fe40000000012 */
[----:B------:R-:W-:Y:S01]  /*9920*/  PRMT R172, RZ, 0x7610, R172 ;  /* 0x00007610ffac7816 */ /* 0x000fe200000000ac */
[----:B------:R-:W4:Y:S04]  /*9930*/  LDL R7, [R1+0xdc] ;  /* 0x0000dc0001077983 */ /* 0x000f280000100800 */
[----:B0-----:R-:W4:Y:S04]  /*9940*/  LDL R23, [R1+0xe8] ;  /* 0x0000e80001177983 */ /* 0x001f280000100800 */
[----:B------:R2:W4:Y:S01]  /*9950*/  @!P1 LDG.E.U8 R18, desc[UR44][R156.64] ;  /* 0x0000002c9c129981 */ /* 0x000522000c1e1100 */
[----:B------:R-:W-:-:S02]  /*9960*/  LOP3.LUT R155, R155, 0xffff, RZ, 0xc0, !PT ;  /* 0x0000ffff9b9b7812 */ /* 0x000fc400078ec0ff */
[----:B------:R-:W-:Y:S01]  /*9970*/  LOP3.LUT R173, R173, 0xffff, RZ, 0xc0, !PT ;  /* 0x0000ffffadad7812 */ /* 0x000fe200078ec0ff */
[----:B------:R-:W4:Y:S03]  /*9980*/  LDL R5, [R1+0xe0] ;  /* 0x0000e00001057983 */ /* 0x000f260000100800 */
[----:B------:R-:W-:Y:S02]  /*9990*/  PRMT R188, R155, 0x3340, R173 ;  /* 0x000033409bbc7816 */ /* 0x000fe400000000ad */
[----:B------:R-:W-:Y:S02]  /*99a0*/  PRMT R155, RZ, 0x7610, R155 ;  /* 0x00007610ff9b7816 */ /* 0x000fe4000000009b */
[----:B------:R-:W-:Y:S02]  /*99b0*/  LOP3.LUT R13, R13, 0xffff, RZ, 0xc0, !PT ;  /* 0x0000ffff0d0d7812 */ /* 0x000fe400078ec0ff */
[----:B------:R-:W-:-:S04]  /*99c0*/  LOP3.LUT R183, R183, 0xffff, RZ, 0xc0, !PT ;  /* 0x0000ffffb7b77812 */ /* 0x000fc800078ec0ff */
[----:B------:R-:W-:Y:S01]  /*99d0*/  PRMT R13, R13, 0x3340, R183 ;  /* 0x000033400d0d7816 */ /* 0x000fe200000000b7 */
[----:B--2---:R-:W-:Y:S02]  /*99e0*/  @!P1 IMAD.MOV.U32 R157, RZ, RZ, R166 ;  /* 0x000000ffff9d9224 */ /* 0x004fe400078e00a6 */
[----:B---3--:R-:W-:-:S05]  /*99f0*/  @!P1 IMAD.MOV.U32 R156, RZ, RZ, R8 ;  /* 0x000000ffff9c9224 */ /* 0x008fca00078e0008 */
[----:B------:R4:W2:Y:S02]  /*9a00*/  @!P1 LDG.E.U8 R172, desc[UR44][R156.64] ;  /* 0x0000002c9cac9981 */ /* 0x0008a4000c1e1100 */
[----:B----4-:R-:W-:Y:S02]  /*9a10*/  @!P1 IMAD.MOV.U32 R157, RZ, RZ, R167 ;  /* 0x000000ffff9d9224 */ /* 0x010fe400078e00a7 */
[----:B------:R-:W-:-:S05]  /*9a20*/  @!P1 IMAD.MOV.U32 R156, RZ, RZ, R23 ;  /* 0x000000ffff9c9224 */ /* 0x000fca00078e0017 */
[----:B------:R0:W3:Y:S04]  /*9a30*/  @!P1 LDG.E.U8 R155, desc[UR44][R156.64] ;  /* 0x0000002c9c9b9981 */ /* 0x0000e8000c1e1100 */
[----:B------:R1:W-:Y:S04]  /*9a40*/  STL [R1+0x5b4], R18 ;  /* 0x0005b41201007387 */ /* 0x0003e80000100800 */
[----:B------:R4:W-:Y:S04]  /*9a50*/  STL [R1+0x548], R13 ;  /* 0x0005480d01007387 */ /* 0x0009e80000100800 */
[----:B------:R-:W3:Y:S01]  /*9a60*/  LDL R8, [R1+0xd8] ;  /* 0x0000d80001087983 */ /* 0x000ee20000100800 */
[----:B------:R-:W-:-:S03]  /*9a70*/  LOP3.LUT R22, R22, 0xffff, RZ, 0xc0, !PT ;  /* 0x0000ffff16167812 */ /* 0x000fc600078ec0ff */
[----:B------:R-:W3:Y:S01]  /*9a80*/  LDL R166, [R1+0xd4] ;  /* 0x0000d40001a67983 */ /* 0x000ee20000100800 */
[----:B------:R-:W-:Y:S01]  /*9a90*/  LOP3.LUT R182, R182, 0xffff, RZ, 0xc0, !PT ;  /* 0x0000ffffb6b67812 */ /* 0x000fe200078ec0ff */
[----:B------:R-:W-:Y:S01]  /*9aa0*/  @!P1 IMAD.MOV.U32 R23, RZ, RZ, R7 ;  /* 0x000000ffff179224 */ /* 0x000fe200078e0007 */
[----:B0-----:R-:W-:Y:S01]  /*9ab0*/  PRMT R156, RZ, 0x7610, R156 ;  /* 0x00007610ff9c7816 */ /* 0x001fe2000000009c */
[----:B--2---:R-:W-:Y:S04]  /*9ac0*/  STL [R1+0x5b8], R172 ;  /* 0x0005b8ac01007387 */ /* 0x004fe80000100800 */
[----:B-1----:R-:W2:Y:S04]  /*9ad0*/  LDL R18, [R1+0xcc] ;  /* 0x0000cc0001127983 */ /* 0x002ea80000100800 */
[----:B----4-:R-:W4:Y:S04]  /*9ae0*/  LDL R13, [R1+0xd0] ;  /* 0x0000d000010d7983 */ /* 0x010f280000100800 */
[----:B---3--:R0:W-:Y:S02]  /*9af0*/  STL [R1+0x5bc], R155 ;  /* 0x0005bc9b01007387 */ /* 0x0081e40000100800 */
[----:B0-----:R-:W-:Y:S01]  /*9b00*/  PRMT R155, R22, 0x3340, R182 ;  /* 0x00003340169b7816 */ /* 0x001fe200000000b6 */
[----:B------:R-:W-:-:S04]  /*9b10*/  @!P1 IMAD.MOV.U32 R22, RZ, RZ, R5 ;  /* 0x000000ffff169224 */ /* 0x000fc800078e0005 */
[----:B------:R0:W-:Y:S04]  /*9b20*/  STL [R1+0x540], R155 ;  /* 0x0005409b01007387 */ /* 0x0001e80000100800 */
[----:B------:R-:W3:Y:S04]  /*9b30*/  LDL R7, [R1+0xc4] ;  /* 0x0000c40001077983 */ /* 0x000ee80000100800 */
[----:B------:R-:W3:Y:S04]  /*9b40*/  LDL R5, [R1+0xc8] ;  /* 0x0000c80001057983 */ /* 0x000ee80000100800 */
[----:B------:R1:W3:Y:S01]  /*9b50*/  @!P1 LDG.E.U8 R156, desc[UR44][R22.64] ;  /* 0x0000002c169c9981 */ /* 0x0002e2000c1e1100 */
[----:B------:R-:W-:-:S02]  /*9b60*/  LOP3.LUT R17, R17, 0xffff, RZ, 0xc0, !PT ;  /* 0x0000ffff11117812 */ /* 0x000fc400078ec0ff */
[----:B------:R-:W-:Y:S01]  /*9b70*/  LOP3.LUT R169, R169, 0xffff, RZ, 0xc0, !PT ;  /* 0x0000ffffa9a97812 */ /* 0x000fe200078ec0ff */
[----:B------:R-:W3:Y:S01]  /*9b80*/  LDL R167, [R1+0xb4] ;  /* 0x0000b40001a77983 */ /* 0x000ee20000100800 */
[----:B------:R-:W-:Y:S02]  /*9b90*/  LOP3.LUT R12, R12, 0xffff, RZ, 0xc0, !PT ;  /* 0x0000ffff0c0c7812 */ /* 0x000fe400078ec0ff */
[----:B------:R-:W-:Y:S01]  /*9ba0*/  LOP3.LUT R174, R174, 0xffff, RZ, 0xc0, !PT ;  /* 0x0000ffffaeae7812 */ /* 0x000fe200078ec0ff */
[----:B------:R-:W3:Y:S01]  /*9bb0*/  LDL R175, [R1+0xa4] ;  /* 0x0000a40001af7983 */ /* 0x000ee20000100800 */
[----:B-1----:R-:W-:-:S03]  /*9bc0*/  @!P1 IMAD.MOV.U32 R22, RZ, RZ, R8 ;  /* 0x000000ffff169224 */ /* 0x002fc600078e0008 */
[----:B------:R-:W3:Y:S01]  /*9bd0*/  LDL R8, [R1+0xc0] ;  /* 0x0000c00001087983 */ /* 0x000ee20000100800 */
[----:B------:R-:W-:Y:S01]  /*9be0*/  PRMT R182, R17, 0x3340, R169 ;  /* 0x0000334011b67816 */ /* 0x000fe200000000a9 */
[----:B------:R-:W-:Y:S01]  /*9bf0*/  @!P1 IMAD.MOV.U32 R23, RZ, RZ, R166 ;  /* 0x000000ffff179224 */ /* 0x000fe200078e00a6 */
[----:B------:R-:W-:Y:S01]  /*9c00*/  PRMT R17, RZ, 0x7610, R17 ;  /* 0x00007610ff117816 */ /* 0x000fe20000000011 */
[----:B------:R-:W3:Y:S01]  /*9c10*/  LDL R169, [R1+0xbc] ;  /* 0x0000bc0001a97983 */ /* 0x000ee20000100800 */
[----:B------:R-:W-:-:S04]  /*9c20*/  PRMT R168, R12, 0x3340, R174 ;  /* 0x000033400ca87816 */ /* 0x000fc800000000ae */
[----:B------:R1:W3:Y:S02]  /*9c30*/  @!P1 LDG.E.U8 R17, desc[UR44][R22.64] ;  /* 0x0000002c16119981 */ /* 0x0002e4000c1e1100 */
[----:B-1----:R-:W-:Y:S02]  /*9c40*/  PRMT R22, RZ, 0x7610, R22 ;  /* 0x00007610ff167816 */ /* 0x002fe40000000016 */
[----:B------:R-:W-:Y:S01]  /*9c50*/  PRMT R23, RZ, 0x7610, R23 ;  /* 0x00007610ff177816 */ /* 0x000fe20000000017 */
[----:B----4-:R-:W-:Y:S02]  /*9c60*/  @!P1 IMAD.MOV.U32 R12, RZ, RZ, R13 ;  /* 0x000000ffff0c9224 */ /* 0x010fe400078e000d */
[----:B--2---:R-:W-:Y:S02]  /*9c70*/  @!P1 IMAD.MOV.U32 R13, RZ, RZ, R18 ;  /* 0x000000ffff0d9224 */ /* 0x004fe400078e0012 */
[----:B------:R-:W2:Y:S04]  /*9c80*/  LDL R18, [R1+0xb8] ;  /* 0x0000b80001127983 */ /* 0x000ea80000100800 */
[----:B------:R3:W4:Y:S02]  /*9c90*/  @!P1 LDG.E.U8 R22, desc[UR44][R12.64] ;  /* 0x0000002c0c169981 */ /* 0x000724000c1e1100 */
[----:B---3--:R-:W-:-:S02]  /*9ca0*/  @!P1 IMAD.MOV.U32 R13, RZ, RZ, R7 ;  /* 0x000000ffff0d9224 */ /* 0x008fc400078e0007 */
[----:B------:R-:W3:Y:S01]  /*9cb0*/  LDL R7, [R1+0xac] ;  /* 0x0000ac0001077983 */ /* 0x000ee20000100800 */
[----:B------:R-:W-:-:S03]  /*9cc0*/  @!P1 IMAD.MOV.U32 R12, RZ, RZ, R5 ;  /* 0x000000ffff0c9224 */ /* 0x000fc600078e0005 */
[----:B------:R-:W4:Y:S04]  /*9cd0*/  LDL R5, [R1+0xb0] ;  /* 0x0000b00001057983 */ /* 0x000f280000100800 */
[----:B------:R1:W4:Y:S02]  /*9ce0*/  @!P1 LDG.E.U8 R23, desc[UR44][R12.64] ;  /* 0x0000002c0c179981 */ /* 0x000324000c1e1100 */
[----:B-1----:R-:W-:Y:S02]  /*9cf0*/  @!P1 IMAD.MOV.U32 R12, RZ, RZ, R8 ;  /* 0x000000ffff0c9224 */ /* 0x002fe400078e0008 */
[----:B------:R-:W4:Y:S01]  /*9d00*/  LDL R8, [R1+0xa8] ;  /* 0x0000a80001087983 */ /* 0x000f220000100800 */
[----:B------:R-:W-:Y:S02]  /*9d10*/  LOP3.LUT R21, R21, 0xffff, RZ, 0xc0, !PT ;  /* 0x0000ffff15157812 */ /* 0x000fe400078ec0ff */
[----:B------:R-:W-:Y:S01]  /*9d20*/  LOP3.LUT R180, R180, 0xffff, RZ, 0xc0, !PT ;  /* 0x0000ffffb4b47812 */ /* 0x000fe200078ec0ff */
[----:B------:R-:W-:Y:S01]  /*9d30*/  @!P1 IMAD.MOV.U32 R13, RZ, RZ, R169 ;  /* 0x000000ffff0d9224 */ /* 0x000fe200078e00a9 */
[----:B------:R-:W-:Y:S01]  /*9d40*/  LOP3.LUT R16, R16, 0xffff, RZ, 0xc0, !PT ;  /* 0x0000ffff10107812 */ /* 0x000fe200078ec0ff */
[----:B------:R-:W4:Y:S01]  /*9d50*/  LDL R169, [R1+0x9c] ;  /* 0x00009c0001a97983 */ /* 0x000f220000100800 */
[----:B------:R-:W-:-:S02]  /*9d60*/  PRMT R166, R21, 0x3340, R180 ;  /* 0x0000334015a67816 */ /* 0x000fc400000000b4 */
[----:B------:R-:W-:Y:S02]  /*9d70*/  PRMT R21, RZ, 0x7610, R21 ;  /* 0x00007610ff157816 */ /* 0x000fe40000000015 */
[----:B------:R-:W-:Y:S02]  /*9d80*/  LOP3.LUT R170, R170, 0xffff, RZ, 0xc0, !PT ;  /* 0x0000ffffaaaa7812 */ /* 0x000fe400078ec0ff */
[----:B------:R-:W-:Y:S02]  /*9d90*/  LOP3.LUT R154, R154, 0xffff, RZ, 0xc0, !PT ;  /* 0x0000ffff9a9a7812 */ /* 0x000fe400078ec0ff */
[----:B------:R-:W-:Y:S01]  /*9da0*/  PRMT R183, R16, 0x3340, R170 ;  /* 0x0000334010b77816 */ /* 0x000fe200000000aa */
[----:B------:R1:W4:Y:S01]  /*9db0*/  @!P1 LDG.E.U8 R21, desc[UR44][R12.64] ;  /* 0x0000002c0c159981 */ /* 0x000322000c1e1100 */
[----:B------:R-:W-:Y:S02]  /*9dc0*/  PRMT R16, RZ, 0x7610, R16 ;  /* 0x00007610ff107816 */ /* 0x000fe40000000010 */
[----:B------:R-:W-:Y:S01]  /*9dd0*/  LOP3.LUT R181, R181, 0xffff, RZ, 0xc0, !PT ;  /* 0x0000ffffb5b57812 */ /* 0x000fe200078ec0ff */
[----:B-1----:R-:W-:-:S03]  /*9de0*/  @!P1 IMAD.MOV.U32 R13, RZ, RZ, R167 ;  /* 0x000000ffff0d9224 */ /* 0x002fc600078e00a7 */
[----:B0-----:R-:W-:Y:S01]  /*9df0*/  PRMT R155, R154, 0x3340, R181 ;  /* 0x000033409a9b7816 */ /* 0x001fe200000000b5 */
[----:B------:R-:W4:Y:S01]  /*9e00*/  LDL R167, [R1+0xa0] ;  /* 0x0000a00001a77983 */ /* 0x000f220000100800 */
[----:B------:R-:W-:Y:S02]  /*9e10*/  PRMT R154, RZ, 0x7610, R154 ;  /* 0x00007610ff9a7816 */ /* 0x000fe4000000009a */
[----:B------:R-:W-:Y:S02]  /*9e20*/  LOP3.LUT R11, R11, 0xffff, RZ, 0xc0, !PT ;  /* 0x0000ffff0b0b7812 */ /* 0x000fe400078ec0ff */
[----:B------:R-:W-:Y:S02]  /*9e30*/  LOP3.LUT R158, R158, 0xffff, RZ, 0xc0, !PT ;  /* 0x0000ffff9e9e7812 */ /* 0x000fe400078ec0ff */
[----:B------:R-:W-:Y:S02]  /*9e40*/  LOP3.LUT R163, R163, 0xffff, RZ, 0xc0, !PT ;  /* 0x0000ffffa3a37812 */ /* 0x000fe400078ec0ff */
[----:B------:R-:W-:-:S02]  /*9e50*/  LOP3.LUT R20, R20, 0xffff, RZ, 0xc0, !PT ;  /* 0x0000ffff14147812 */ /* 0x000fc400078ec0ff */
[----:B------:R-:W-:Y:S02]  /*9e60*/  PRMT R172, R11, 0x3340, R158 ;  /* 0x000033400bac7816 */ /* 0x000fe4000000009e */
[----:B------:R-:W4:Y:S01]  /*9e70*/  LDL R11, [R1+0x8c] ;  /* 0x00008c00010b7983 */ /* 0x000f220000100800 */
[----:B------:R-:W-:-:S03]  /*9e80*/  PRMT R184, R20, 0x3340, R163 ;  /* 0x0000334014b87816 */ /* 0x000fc600000000a3 */
[----:B------:R-:W4:Y:S01]  /*9e90*/  LDL R163, [R1+0x88] ;  /* 0x0000880001a37983 */ /* 0x000f220000100800 */
[----:B--2---:R-:W-:-:S03]  /*9ea0*/  @!P1 IMAD.MOV.U32 R12, RZ, RZ, R18 ;  /* 0x000000ffff0c9224 */ /* 0x004fc600078e0012 */
[----:B------:R-:W2:Y:S04]  /*9eb0*/  LDL R18, [R1+0x94] ;  /* 0x0000940001127983 */ /* 0x000ea80000100800 */
[----:B------:R3:W2:Y:S02]  /*9ec0*/  @!P1 LDG.E.U8 R16, desc[UR44][R12.64] ;  /* 0x0000002c0c109981 */ /* 0x0006a4000c1e1100 */
[----:B---3--:R-:W-:Y:S02]  /*9ed0*/  @!P1 IMAD.MOV.U32 R13, RZ, RZ, R7 ;  /* 0x000000ffff0d9224 */ /* 0x008fe400078e0007 */
[----:B------:R-:W3:Y:S01]  /*9ee0*/  LDL R7, [R1+0x98] ;  /* 0x0000980001077983 */ /* 0x000ee20000100800 */
[----:B----4-:R-:W-:-:S05]  /*9ef0*/  @!P1 IMAD.MOV.U32 R12, RZ, RZ, R5 ;  /* 0x000000ffff0c9224 */ /* 0x010fca00078e0005 */
[----:B------:R0:W4:Y:S02]  /*9f00*/  @!P1 LDG.E.U8 R154, desc[UR44][R12.64] ;  /* 0x0000002c0c9a9981 */ /* 0x000124000c1e1100 */
[----:B0-----:R-:W-:Y:S02]  /*9f10*/  @!P1 IMAD.MOV.U32 R12, RZ, RZ, R8 ;  /* 0x000000ffff0c9224 */ /* 0x001fe400078e0008 */
[----:B------:R-:W4:Y:S01]  /*9f20*/  LDL R8, [R1+0x90] ;  /* 0x0000900001087983 */ /* 0x000f220000100800 */
[----:B------:R-:W-:Y:S02]  /*9f30*/  LOP3.LUT R153, R153, 0xffff, RZ, 0xc0, !PT ;  /* 0x0000ffff99997812 */ /* 0x000fe400078ec0ff */
[----:B------:R-:W-:Y:S01]  /*9f40*/  LOP3.LUT R179, R179, 0xffff, RZ, 0xc0, !PT ;  /* 0x0000ffffb3b37812 */ /* 0x000fe200078ec0ff */
[----:B------:R-:W-:-:S03]  /*9f50*/  @!P1 IMAD.MOV.U32 R13, RZ, RZ, R175 ;  /* 0x000000ffff0d9224 */ /* 0x000fc600078e00af */
[----:B------:R-:W-:Y:S02]  /*9f60*/  PRMT R5, R153, 0x3340, R179 ;  /* 0x0000334099057816 */ /* 0x000fe400000000b3 */
[----:B------:R-:W-:Y:S02]  /*9f70*/  PRMT R153, RZ, 0x7610, R153 ;  /* 0x00007610ff997816 */ /* 0x000fe40000000099 */
[----:B------:R-:W-:-:S04]  /*9f80*/  PRMT R20, RZ, 0x7610, R20 ;  /* 0x00007610ff147816 */ /* 0x000fc80000000014 */
[----:B------:R0:W4:Y:S01]  /*9f90*/  @!P1 LDG.E.U8 R153, desc[UR44][R12.64] ;  /* 0x0000002c0c999981 */ /* 0x000122000c1e1100 */
[----:B------:R-:W-:Y:S02]  /*9fa0*/  LOP3.LUT R10, R10, 0xffff, RZ, 0xc0, !PT ;  /* 0x0000ffff0a0a7812 */ /* 0x000fe400078ec0ff */
[----:B------:R-:W-:Y:S01]  /*9fb0*/  LOP3.LUT R164, R164, 0xffff, RZ, 0xc0, !PT ;  /* 0x0000ffffa4a47812 */ /* 0x000fe200078ec0ff */
[----:B0-----:R-:W-:Y:S02]  /*9fc0*/  @!P1 IMAD.MOV.U32 R13, RZ, RZ, R169 ;  /* 0x000000ffff0d9224 */ /* 0x001fe400078e00a9 */
[----:B------:R-:W-:Y:S01]  /*9fd0*/  @!P1 IMAD.MOV.U32 R12, RZ, RZ, R167 ;  /* 0x000000ffff0c9224 */ /* 0x000fe200078e00a7 */
[----:B------:R-:W4:Y:S01]  /*9fe0*/  LDL R169, [R1+0x84] ;  /* 0x0000840001a97983 */ /* 0x000f220000100800 */
[----:B------:R-:W-:-:S03]  /*9ff0*/  PRMT R158, RZ, 0x7610, R158 ;  /* 0x00007610ff9e7816 */ /* 0x000fc6000000009e */
[----:B------:R2:W4:Y:S04]  /*a000*/  @!P1 LDG.E.U8 R20, desc[UR44][R12.64] ;  /* 0x0000002c0c149981 */ /* 0x000528000c1e1100 */
[----:B------:R-:W4:Y:S01]  /*a010*/  LDL R167, [R1+0x7c] ;  /* 0x00007c0001a77983 */ /* 0x000f220000100800 */
[----:B------:R-:W-:Y:S02]  /*a020*/  LOP3.LUT R15, R15, 0xffff, RZ, 0xc0, !PT ;  /* 0x0000ffff0f0f7812 */ /* 0x000fe400078ec0ff */
[----:B------:R-:W-:-:S04]  /*a030*/  LOP3.LUT R171, R171, 0xffff, RZ, 0xc0, !PT ;  /* 0x0000ffffabab7812 */ /* 0x000fc800078ec0ff */
[----:B------:R-:W-:Y:S02]  /*a040*/  PRMT R175, R15, 0x3340, R171 ;  /* 0x000033400faf7816 */ /* 0x000fe400000000ab */
[----:B------:R-:W4:Y:S01]  /*a050*/  LDL R15, [R1+0x78] ;  /* 0x00007800010f7983 */ /* 0x000f220000100800 */
[----:B------:R-:W-:Y:S01]  /*a060*/  PRMT R157, RZ, 0x7610, R157 ;  /* 0x00007610ff9d7816 */ /* 0x000fe2000000009d */
[----:B--2---:R-:W-:Y:S01]  /*a070*/  @!P1 IMAD.MOV.U32 R13, RZ, RZ, R18 ;  /* 0x000000ffff0d9224 */ /* 0x004fe200078e0012 */
[----:B------:R-:W-:Y:S01]  /*a080*/  PRMT R18, R10, 0x3340, R164 ;  /* 0x000033400a127816 */ /* 0x000fe200000000a4 */
[----:B---3--:R-:W-:Y:S02]  /*a090*/  @!P1 IMAD.MOV.U32 R12, RZ, RZ, R7 ;  /* 0x000000ffff0c9224 */ /* 0x008fe400078e0007 */
[----:B------:R-:W2:Y:S04]  /*a0a0*/  LDL R7, [R1+0x80] ;  /* 0x0000800001077983 */ /* 0x000ea80000100800 */
[----:B------:R-:W3:Y:S01]  /*a0b0*/  @!P1 LDG.E.U8 R157, desc[UR44][R12.64] ;  /* 0x0000002c0c9d9981 */ /* 0x000ee2000c1e1100 */
[----:B----4-:R-:W-:-:S05]  /*a0c0*/  @!P1 IMAD.MOV.U32 R10, RZ, RZ, R8 ;  /* 0x000000ffff0a9224 */ /* 0x010fca00078e0008 */
[----:B------:R0:W4:Y:S02]  /*a0d0*/  @!P1 LDG.E.U8 R158, desc[UR44][R10.64] ;  /* 0x0000002c0a9e9981 */ /* 0x000124000c1e1100 */
[----:B0-----:R-:W-:Y:S02]  /*a0e0*/  @!P1 IMAD.MOV.U32 R10, RZ, RZ, R163 ;  /* 0x000000ffff0a9224 */ /* 0x001fe400078e00a3 */
[----:B------:R-:W3:Y:S04]  /*a0f0*/  LDL R163, [R1+0x74] ;  /* 0x0000740001a37983 */ /* 0x000ee80000100800 */
[----:B------:R-:W4:Y:S04]  /*a100*/  LDL.LU R181, [R1+0xc] ;  /* 0x00000c0001b57983 */ /* 0x000f280000300800 */
[----:B------:R-:W4:Y:S04]  /*a110*/  LDL.LU R186, [R1] ;  /* 0x0000000001ba7983 */ /* 0x000f280000300800 */
[----:B------:R-:W4:Y:S04]  /*a120*/  LDL R13, [R1+0x6c] ;  /* 0x00006c00010d7983 */ /* 0x000f280000100800 */
[----:B------:R-:W4:Y:S01]  /*a130*/  LDL R12, [R1+0x70] ;  /* 0x00007000010c7983 */ /* 0x000f220000100800 */
[----:B------:R-:W-:-:S02]  /*a140*/  LOP3.LUT R152, R152, 0xffff, RZ, 0xc0, !PT ;  /* 0x0000ffff98987812 */ /* 0x000fc400078ec0ff */
[----:B------:R-:W-:Y:S01]  /*a150*/  LOP3.LUT R178, R178, 0xffff, RZ, 0xc0, !PT ;  /* 0x0000ffffb2b27812 */ /* 0x000fe200078ec0ff */
[----:B------:R-:W-:Y:S01]  /*a160*/  @!P1 IMAD.MOV.U32 R11, RZ, RZ, R169 ;  /* 0x000000ffff0b9224 */ /* 0x000fe200078e00a9 */
[----:B------:R-:W-:Y:S01]  /*a170*/  LOP3.LUT R19, R19, 0xffff, RZ, 0xc0, !PT ;  /* 0x0000ffff13137812 */ /* 0x000fe200078ec0ff */
[----:B------:R-:W4:Y:S01]  /*a180*/  LDL.LU R169, [R1+0x10] ;  /* 0x0000100001a97983 */ /* 0x000f220000300800 */
[----:B------:R-:W-:Y:S02]  /*a190*/  PRMT R8, R152, 0x3340, R178 ;  /* 0x0000334098087816 */ /* 0x000fe400000000b2 */
[----:B------:R-:W-:Y:S02]  /*a1a0*/  PRMT R152, RZ, 0x7610, R152 ;  /* 0x00007610ff987816 */ /* 0x000fe40000000098 */
[----:B------:R-:W-:-:S04]  /*a1b0*/  LOP3.LUT R162, R162, 0xffff, RZ, 0xc0, !PT ;  /* 0x0000ffffa2a27812 */ /* 0x000fc800078ec0ff */
[----:B------:R-:W-:Y:S01]  /*a1c0*/  PRMT R185, R19, 0x3340, R162 ;  /* 0x0000334013b97816 */ /* 0x000fe200000000a2 */
[----:B------:R0:W4:Y:S01]  /*a1d0*/  @!P1 LDG.E.U8 R152, desc[UR44][R10.64] ;  /* 0x0000002c0a989981 */ /* 0x000122000c1e1100 */
[----:B------:R-:W-:-:S03]  /*a1e0*/  PRMT R19, RZ, 0x7610, R19 ;  /* 0x00007610ff137816 */ /* 0x000fc60000000013 */
[----:B------:R-:W4:Y:S01]  /*a1f0*/  LDL R162, [R1+0x68] ;  /* 0x0000680001a27983 */ /* 0x000f220000100800 */
[----:B0-----:R-:W-:Y:S01]  /*a200*/  @!P1 IMAD.MOV.U32 R11, RZ, RZ, R167 ;  /* 0x000000ffff0b9224 */ /* 0x001fe200078e00a7 */
[----:B------:R-:W-:Y:S02]  /*a210*/  LOP3.LUT R14, R14, 0xffff, RZ, 0xc0, !PT ;  /* 0x0000ffff0e0e7812 */ /* 0x000fe400078ec0ff */
[----:B------:R-:W-:Y:S02]  /*a220*/  LOP3.LUT R165, R165, 0xffff, RZ, 0xc0, !PT ;  /* 0x0000ffffa5a57812 */ /* 0x000fe400078ec0ff */
[----:B------:R-:W-:Y:S01]  /*a230*/  PRMT R164, RZ, 0x7610, R164 ;  /* 0x00007610ffa47816 */ /* 0x000fe200000000a4 */
[----:B--2---:R-:W-:-:S05]  /*a240*/  @!P1 IMAD.MOV.U32 R10, RZ, RZ, R7 ;  /* 0x000000ffff0a9224 */ /* 0x004fca00078e0007 */
[----:B------:R0:W2:Y:S01]  /*a250*/  @!P1 LDG.E.U8 R19, desc[UR44][R10.64] ;  /* 0x0000002c0a139981 */ /* 0x0000a2000c1e1100 */
[----:B------:R-:W-:-:S03]  /*a260*/  PRMT R7, R14, 0x3340, R165 ;  /* 0x000033400e077816 */ /* 0x000fc600000000a5 */
[----:B------:R-:W2:Y:S01]  /*a270*/  LDL R14, [R1+0x60] ;  /* 0x00006000010e7983 */ /* 0x000ea20000100800 */
[----:B0-----:R-:W-:-:S03]  /*a280*/  @!P1 IMAD.MOV.U32 R10, RZ, RZ, R15 ;  /* 0x000000ffff0a9224 */ /* 0x001fc600078e000f */
[----:B------:R-:W2:Y:S01]  /*a290*/  LDL R15, [R1+0x5c] ;  /* 0x00005c00010f7983 */ /* 0x000ea20000100800 */
[----:B---3--:R-:W-:-:S03]  /*a2a0*/  @!P1 IMAD.MOV.U32 R11, RZ, RZ, R163 ;  /* 0x000000ffff0b9224 */ /* 0x008fc600078e00a3 */
[----:B------:R-:W3:Y:S04]  /*a2b0*/  LDL R163, [R1+0x64] ;  /* 0x0000640001a37983 */ /* 0x000ee80000100800 */
[----:B------:R-:W2:Y:S04]  /*a2c0*/  LDL.LU R167, [R1+0x4] ;  /* 0x0000040001a77983 */ /* 0x000ea80000300800 */
[----:B------:R4:W2:Y:S04]  /*a2d0*/  @!P1 LDG.E.U8 R164, desc[UR44][R10.64] ;  /* 0x0000002c0aa49981 */ /* 0x0008a8000c1e1100 */
[----:B------:R-:W2:Y:S01]  /*a2e0*/  LDL.LU R187, [R1+0x8] ;  /* 0x0000080001bb7983 */ /* 0x000ea20000300800 */
[----:B----4-:R-:W-:-:S02]  /*a2f0*/  @!P1 IMAD.MOV.U32 R10, RZ, RZ, R12 ;  /* 0x000000ffff0a9224 */ /* 0x010fc400078e000c */
[----:B------:R-:W-:Y:S01]  /*a300*/  @!P1 IMAD.MOV.U32 R11, RZ, RZ, R13 ;  /* 0x000000ffff0b9224 */ /* 0x000fe200078e000d */
[----:B------:R-:W4:Y:S04]  /*a310*/  LDL R12, [R1+0x58] ;  /* 0x00005800010c7983 */ /* 0x000f280000100800 */
[----:B------:R-:W4:Y:S01]  /*a320*/  LDL R13, [R1+0x54] ;  /* 0x00005400010d7983 */ /* 0x000f220000100800 */
[----:B------:R-:W-:Y:S02]  /*a330*/  LOP3.LUT R9, R9, 0xffff, RZ, 0xc0, !PT ;  /* 0x0000ffff09097812 */ /* 0x000fe400078ec0ff */
[----:B------:R-:W-:-:S04]  /*a340*/  LOP3.LUT R160, R160, 0xffff, RZ, 0xc0, !PT ;  /* 0x0000ffffa0a07812 */ /* 0x000fc800078ec0ff */
[----:B------:R-:W-:Y:S02]  /*a350*/  PRMT R176, R9, 0x3340, R160 ;  /* 0x0000334009b07816 */ /* 0x000fe400000000a0 */
[----:B------:R-:W-:Y:S01]  /*a360*/  PRMT R9, RZ, 0x7610, R9 ;  /* 0x00007610ff097816 */ /* 0x000fe20000000009 */
[----:B------:R-:W4:Y:S01]  /*a370*/  LDL R160, [R1+0x50] ;  /* 0x0000500001a07983 */ /* 0x000f220000100800 */
[----:B------:R-:W-:-:S04]  /*a380*/  LOP3.LUT R177, R177, 0xffff, RZ, 0xc0, !PT ;  /* 0x0000ffffb1b17812 */ /* 0x000fc800078ec0ff */
[----:B------:R0:W4:Y:S01]  /*a390*/  @!P1 LDG.E.U8 R9, desc[UR44][R10.64] ;  /* 0x0000002c0a099981 */ /* 0x000122000c1e1100 */
[----:B------:R-:W-:Y:S02]  /*a3a0*/  PRMT R165, RZ, 0x7610, R165 ;  /* 0x00007610ffa57816 */ /* 0x000fe400000000a5 */
[----:B0-----:R-:W-:-:S04]  /*a3b0*/  LOP3.LUT R10, R6, 0xffff, RZ, 0xc0, !PT ;  /* 0x0000ffff060a7812 */ /* 0x001fc800078ec0ff */
[----:B------:R-:W-:Y:S01]  /*a3c0*/  PRMT R6, R10, 0x3340, R177 ;  /* 0x000033400a067816 */ /* 0x000fe200000000b1 */
[----:B------:R-:W-:Y:S02]  /*a3d0*/  @!P1 IMAD.MOV.U32 R10, RZ, RZ, R162 ;  /* 0x000000ffff0a9224 */ /* 0x000fe400078e00a2 */
[----:B------:R-:W4:Y:S01]  /*a3e0*/  LDL R162, [R1+0x4c] ;  /* 0x00004c0001a27983 */ /* 0x000f220000100800 */
[----:B------:R-:W-:Y:S01]  /*a3f0*/  PRMT R173, RZ, 0x7610, R173 ;  /* 0x00007610ffad7816 */ /* 0x000fe200000000ad */
[----:B---3--:R-:W-:-:S05]  /*a400*/  @!P1 IMAD.MOV.U32 R11, RZ, RZ, R163 ;  /* 0x000000ffff0b9224 */ /* 0x008fca00078e00a3 */
[----:B------:R0:W3:Y:S02]  /*a410*/  @!P1 LDG.E.U8 R165, desc[UR44][R10.64] ;  /* 0x0000002c0aa59981 */ /* 0x0000e4000c1e1100 */
[----:B0-----:R-:W-:Y:S02]  /*a420*/  LOP3.LUT R10, R181, 0xffff, RZ, 0xc0, !PT ;  /* 0x0000ffffb50a7812 */ /* 0x001fe400078ec0ff */
[----:B------:R-:W-:-:S04]  /*a430*/  LOP3.LUT R11, R186, 0xffff, RZ, 0xc0, !PT ;  /* 0x0000ffffba0b7812 */ /* 0x000fc800078ec0ff */
[----:B------:R-:W-:Y:S01]  /*a440*/  PRMT R186, R10, 0x3340, R11 ;  /* 0x000033400aba7816 */ /* 0x000fe2000000000b */
[----:B--2---:R-:W-:Y:S02]  /*a450*/  @!P1 IMAD.MOV.U32 R10, RZ, RZ, R14 ;  /* 0x000000ffff0a9224 */ /* 0x004fe400078e000e */
[----:B------:R-:W-:Y:S01]  /*a460*/  @!P1 IMAD.MOV.U32 R11, RZ, RZ, R15 ;  /* 0x000000ffff0b9224 */ /* 0x000fe200078e000f */
[----:B------:R-:W2:Y:S04]  /*a470*/  LDL R14, [R1+0x48] ;  /* 0x00004800010e7983 */ /* 0x000ea80000100800 */
[----:B------:R-:W3:Y:S04]  /*a480*/  LDL R15, [R1+0x44] ;  /* 0x00004400010f7983 */ /* 0x000ee80000100800 */
[----:B------:R0:W3:Y:S02]  /*a490*/  @!P1 LDG.E.U8 R173, desc[UR44][R10.64] ;  /* 0x0000002c0aad9981 */ /* 0x0000e4000c1e1100 */
[----:B0-----:R-:W-:-:S02]  /*a4a0*/  LOP3.LUT R10, R169, 0xffff, RZ, 0xc0, !PT ;  /* 0x0000ffffa90a7812 */ /* 0x001fc400078ec0ff */
[----:B------:R-:W-:-:S04]  /*a4b0*/  LOP3.LUT R11, R4, 0xffff, RZ, 0xc0, !PT ;  /* 0x0000ffff040b7812 */ /* 0x000fc800078ec0ff */
[----:B------:R-:W-:Y:S01]  /*a4c0*/  PRMT R4, R10, 0x3340, R11 ;  /* 0x000033400a047816 */ /* 0x000fe2000000000b */
[----:B----4-:R-:W-:Y:S02]  /*a4d0*/  @!P1 IMAD.MOV.U32 R10, RZ, RZ, R12 ;  /* 0x000000ffff0a9224 */ /* 0x010fe400078e000c */
[----:B------:R-:W-:Y:S01]  /*a4e0*/  @!P1 IMAD.MOV.U32 R11, RZ, RZ, R13 ;  /* 0x000000ffff0b9224 */ /* 0x000fe200078e000d */
[----:B------:R-:W4:Y:S04]  /*a4f0*/  LDL R12, [R1+0x40] ;  /* 0x00004000010c7983 */ /* 0x000f280000100800 */
[----:B------:R-:W4:Y:S01]  /*a500*/  LDL R13, [R1+0x3c] ;  /* 0x00003c00010d7983 */ /* 0x000f220000100800 */
[----:B------:R-:W-:Y:S02]  /*a510*/  PRMT R174, RZ, 0x7610, R174 ;  /* 0x00007610ffae7816 */ /* 0x000fe400000000ae */
[----:B------:R-:W-:-:S04]  /*a520*/  LOP3.LUT R251, R251, 0xffff, RZ, 0xc0, !PT ;  /* 0x0000fffffbfb7812 */ /* 0x000fc800078ec0ff */
[----:B------:R0:W4:Y:S01]  /*a530*/  @!P1 LDG.E.U8 R174, desc[UR44][R10.64] ;  /* 0x0000002c0aae9981 */ /* 0x000122000c1e1100 */
[----:B------:R-:W-:Y:S02]  /*a540*/  PRMT R177, RZ, 0x7610, R177 ;  /* 0x00007610ffb17816 */ /* 0x000fe400000000b1 */
[----:B0-----:R-:W-:Y:S01]  /*a550*/  LOP3.LUT R10, R167, 0xffff, RZ, 0xc0, !PT ;  /* 0x0000ffffa70a7812 */ /* 0x001fe200078ec0ff */
[----:B------:R-:W-:-:S03]  /*a560*/  @!P1 IMAD.MOV.U32 R11, RZ, RZ, R162 ;  /* 0x000000ffff0b9224 */ /* 0x000fc600078e00a2 */
[----:B------:R-:W-:Y:S01]  /*a570*/  PRMT R167, R10, 0x3340, R251 ;  /* 0x000033400aa77816 */ /* 0x000fe200000000fb */
[----:B------:R-:W-:-:S05]  /*a580*/  @!P1 IMAD.MOV.U32 R10, RZ, RZ, R160 ;  /* 0x000000ffff0a9224 */ /* 0x000fca00078e00a0 */
[----:B------:R0:W4:Y:S01]  /*a590*/  @!P1 LDG.E.U8 R177, desc[UR44][R10.64] ;  /* 0x0000002c0ab19981 */ /* 0x000122000c1e1100 */
[----:B------:R-:W-:Y:S02]  /*a5a0*/  PRMT R178, RZ, 0x7610, R178 ;  /* 0x00007610ffb27816 */ /* 0x000fe400000000b2 */
[----:B0-----:R-:W-:Y:S02]  /*a5b0*/  LOP3.LUT R10, R187, 0xffff, RZ, 0xc0, !PT ;  /* 0x0000ffffbb0a7812 */ /* 0x001fe400078ec0ff */
[----:B------:R-:W-:Y:S02]  /*a5c0*/  LOP3.LUT R11, R3, 0xffff, RZ, 0xc0, !PT ;  /* 0x0000ffff030b7812 */ /* 0x000fe400078ec0ff */
[----:B------:R-:W4:Y:S02]  /*a5d0*/  LDL.LU R3, [R1+0x34] ;  /* 0x0000340001037983 */ /* 0x000f240000300800 */
[----:B------:R-:W-:Y:S02]  /*a5e0*/  PRMT R251, R10, 0x3340, R11 ;  /* 0x000033400afb7816 */ /* 0x000fe4000000000b */
[----:B------:R-:W4:Y:S01]  /*a5f0*/  LDL R160, [R1+0x38] ;  /* 0x0000380001a07983 */ /* 0x000f220000100800 */
[----:B------:R-:W-:-:S02]  /*a600*/  LOP3.LUT R247, R247, 0xffff, RZ, 0xc0, !PT ;  /* 0x0000fffff7f77812 */ /* 0x000fc400078ec0ff */
[----:B------:R-:W-:Y:S02]  /*a610*/  PRMT R179, RZ, 0x7610, R179 ;  /* 0x00007610ffb37816 */ /* 0x000fe400000000b3 */
[----:B------:R-:W-:Y:S02]  /*a620*/  LOP3.LUT R252, R252, 0xffff, RZ, 0xc0, !PT ;  /* 0x0000fffffcfc7812 */ /* 0x000fe400078ec0ff */
[----:B------:R-:W-:-:S04]  /*a630*/  LOP3.LUT R245, R245, 0xffff, RZ, 0xc0, !PT ;  /* 0x0000fffff5f57812 */ /* 0x000fc800078ec0ff */
[----:B------:R-:W-:Y:S01]  /*a640*/  PRMT R245, R252, 0x3340, R245 ;  /* 0x00003340fcf57816 */ /* 0x000fe200000000f5 */
[----:B--2---:R-:W-:Y:S02]  /*a650*/  @!P1 IMAD.MOV.U32 R10, RZ, RZ, R14 ;  /* 0x000000ffff0a9224 */ /* 0x004fe400078e000e */
[----:B---3--:R-:W-:Y:S02]  /*a660*/  @!P1 IMAD.MOV.U32 R11, RZ, RZ, R15 ;  /* 0x000000ffff0b9224 */ /* 0x008fe400078e000f */
[----:B------:R-:W2:Y:S04]  /*a670*/  LDL R15, [R1+0x30] ;  /* 0x00003000010f7983 */ /* 0x000ea80000100800 */
[----:B------:R0:W3:Y:S02]  /*a680*/  @!P1 LDG.E.U8 R178, desc[UR44][R10.64] ;  /* 0x0000002c0ab29981 */ /* 0x0000e4000c1e1100 */
[----:B0-----:R-:W-:-:S02]  /*a690*/  LOP3.LUT R10, R2, 0xffff, RZ, 0xc0, !PT ;  /* 0x0000ffff020a7812 */ /* 0x001fc400078ec0ff */
[----:B------:R-:W3:Y:S02]  /*a6a0*/  LDL.LU R2, [R1+0x2c] ;  /* 0x00002c0001027983 */ /* 0x000ee40000300800 */
[----:B------:R-:W-:Y:S02]  /*a6b0*/  PRMT R187, R10, 0x3340, R247 ;  /* 0x000033400abb7816 */ /* 0x000fe400000000f7 */
[----:B------:R-:W3:Y:S01]  /*a6c0*/  LDL R14, [R1+0x28] ;  /* 0x00002800010e7983 */ /* 0x000ee20000100800 */
[----:B----4-:R-:W-:-:S03]  /*a6d0*/  @!P1 IMAD.MOV.U32 R10, RZ, RZ, R12 ;  /* 0x000000ffff0a9224 */ /* 0x010fc600078e000c */
[----:B------:R-:W4:Y:S01]  /*a6e0*/  LDL R12, [R1+0x18] ;  /* 0x00001800010c7983 */ /* 0x000f220000100800 */
[----:B------:R-:W-:-:S03]  /*a6f0*/  @!P1 IMAD.MOV.U32 R11, RZ, RZ, R13 ;  /* 0x000000ffff0b9224 */ /* 0x000fc600078e000d */
[----:B------:R-:W4:Y:S04]  /*a700*/  LDL R13, [R1+0x20] ;  /* 0x00002000010d7983 */ /* 0x000f280000100800 */
[----:B------:R0:W4:Y:S02]  /*a710*/  @!P1 LDG.E.U8 R179, desc[UR44][R10.64] ;  /* 0x0000002c0ab39981 */ /* 0x000124000c1e1100 */
[----:B0-----:R-:W-:Y:S02]  /*a720*/  LOP3.LUT R10, R0, 0xffff, RZ, 0xc0, !PT ;  /* 0x0000ffff000a7812 */ /* 0x001fe400078ec0ff */
[----:B------:R-:W4:Y:S04]  /*a730*/  LDL.LU R0, [R1+0x24] ;  /* 0x0000240001007983 */ /* 0x000f280000300800 */
[----:B------:R-:W4:Y:S04]  /*a740*/  LDL.LU R247, [R1+0x14] ;  /* 0x0000140001f77983 */ /* 0x000f280000300800 */
[----:B------:R-:W4:Y:S01]  /*a750*/  LDL.LU R252, [R1+0x1c] ;  /* 0x00001c0001fc7983 */ /* 0x000f220000300800 */
[----:B------:R-:W-:-:S02]  /*a760*/  LOP3.LUT R249, R249, 0xffff, RZ, 0xc0, !PT ;  /* 0x0000fffff9f97812 */ /* 0x000fc400078ec0ff */
[----:B------:R-:W-:Y:S02]  /*a770*/  PRMT R189, RZ, 0x7610, R189 ;  /* 0x00007610ffbd7816 */ /* 0x000fe400000000bd */
[----:B------:R-:W-:Y:S02]  /*a780*/  PRMT R249, R10, 0x3340, R249 ;  /* 0x000033400af97816 */ /* 0x000fe400000000f9 */
[----:B------:R-:W-:Y:S02]  /*a790*/  PRMT R191, RZ, 0x7610, R191 ;  /* 0x00007610ffbf7816 */ /* 0x000fe400000000bf */
[----:B------:R-:W-:Y:S01]  /*a7a0*/  LOP3.LUT R250, R250, 0xffff, RZ, 0xc0, !PT ;  /* 0x0000fffffafa7812 */ /* 0x000fe200078ec0ff */
[----:B------:R-:W-:Y:S02]  /*a7b0*/  @!P1 IMAD.MOV.U32 R11, RZ, RZ, R3 ;  /* 0x000000ffff0b9224 */ /* 0x000fe400078e0003 */
[----:B------:R-:W-:Y:S01]  /*a7c0*/  @!P1 IMAD.MOV.U32 R10, RZ, RZ, R160 ;  /* 0x000000ffff0a9224 */ /* 0x000fe200078e00a0 */
[----:B------:R-:W-:-:S04]  /*a7d0*/  LOP3.LUT R234, R234, 0xffff, RZ, 0xc0, !PT ;  /* 0x0000ffffeaea7812 */ /* 0x000fc800078ec0ff */
[----:B------:R2:W4:Y:S01]  /*a7e0*/  @!P1 LDG.E.U8 R189, desc[UR44][R10.64] ;  /* 0x0000002c0abd9981 */ /* 0x000522000c1e1100 */
[--C-:B------:R-:W-:Y:S02]  /*a7f0*/  PRMT R250, R250, 0x3340, R234.reuse ;  /* 0x00003340fafa7816 */ /* 0x100fe400000000ea */
[----:B------:R-:W-:Y:S02]  /*a800*/  PRMT R234, RZ, 0x7610, R234 ;  /* 0x00007610ffea7816 */ /* 0x000fe400000000ea */
[----:B------:R-:W-:Y:S02]  /*a810*/  LOP3.LUT R246, R246, 0xffff, RZ, 0xc0, !PT ;  /* 0x0000fffff6f67812 */ /* 0x000fe400078ec0ff */
[----:B------:R-:W-:-:S04]  /*a820*/  LOP3.LUT R236, R236, 0xffff, RZ, 0xc0, !PT ;  /* 0x0000ffffecec7812 */ /* 0x000fc800078ec0ff */
        /* <DEDUP_REMOVED lines=8> */
[----:B------:R-:W-:Y:S01]  /*a8b0*/  PRMT R196, R196, 0x3340, R198 ;  /* 0x00003340c4c47816 */ /* 0x000fe200000000c6 */
[----:B--2---:R-:W-:Y:S02]  /*a8c0*/  @!P1 IMAD.MOV.U32 R10, RZ, RZ, R15 ;  /* 0x000000ffff0a9224 */ /* 0x004fe400078e000f */
[----:B---3--:R-:W-:-:S05]  /*a8d0*/  @!P1 IMAD.MOV.U32 R11, RZ, RZ, R2 ;  /* 0x000000ffff0b9224 */ /* 0x008fca00078e0002 */
[----:B------:R0:W2:Y:S02]  /*a8e0*/  @!P1 LDG.E.U8 R191, desc[UR44][R10.64] ;  /* 0x0000002c0abf9981 */ /* 0x0000a4000c1e1100 */
[----:B0-----:R-:W-:Y:S02]  /*a8f0*/  @!P1 IMAD.MOV.U32 R10, RZ, RZ, R14 ;  /* 0x000000ffff0a9224 */ /* 0x001fe400078e000e */
[----:B----4-:R-:W-:-:S05]  /*a900*/  @!P1 IMAD.MOV.U32 R11, RZ, RZ, R0 ;  /* 0x000000ffff0b9224 */ /* 0x010fca00078e0000 */
[----:B------:R0:W3:Y:S02]  /*a910*/  @!P1 LDG.E.U8 R234, desc[UR44][R10.64] ;  /* 0x0000002c0aea9981 */ /* 0x0000e4000c1e1100 */
[----:B0-----:R-:W-:Y:S02]  /*a920*/  @!P1 IMAD.MOV.U32 R10, RZ, RZ, R13 ;  /* 0x000000ffff0a9224 */ /* 0x001fe400078e000d */
[----:B------:R-:W-:-:S05]  /*a930*/  @!P1 IMAD.MOV.U32 R11, RZ, RZ, R252 ;  /* 0x000000ffff0b9224 */ /* 0x000fca00078e00fc */
[----:B------:R0:W4:Y:S02]  /*a940*/  @!P1 LDG.E.U8 R236, desc[UR44][R10.64] ;  /* 0x0000002c0aec9981 */ /* 0x000124000c1e1100 */
[----:B0-----:R-:W-:Y:S02]  /*a950*/  @!P1 IMAD.MOV.U32 R10, RZ, RZ, R12 ;  /* 0x000000ffff0a9224 */ /* 0x001fe400078e000c */
[----:B------:R-:W2:Y:S04]  /*a960*/  LDL.LU R12, [R1+0x568] ;  /* 0x00056800010c7983 */ /* 0x000ea80000300800 */
[----:B------:R-:W3:Y:S04]  /*a970*/  LDL.LU R180, [R1+0x554] ;  /* 0x0005540001b47983 */ /* 0x000ee80000300800 */
[----:B------:R-:W4:Y:S04]  /*a980*/  LDL.LU R246, [R1+0x55c] ;  /* 0x00055c0001f67983 */ /* 0x000f280000300800 */
[----:B------:R-:W4:Y:S04]  /*a990*/  LDL.LU R13, [R1+0x560] ;  /* 0x00056000010d7983 */ /* 0x000f280000300800 */
[----:B------:R-:W2:Y:S04]  /*a9a0*/  LDL.LU R14, [R1+0x548] ;  /* 0x00054800010e7983 */ /* 0x000ea80000300800 */
[----:B------:R-:W2:Y:S04]  /*a9b0*/  LDL.LU R181, [R1+0x54c] ;  /* 0x00054c0001b57983 */ /* 0x000ea80000300800 */
[----:B------:R-:W3:Y:S01]  /*a9c0*/  LDL.LU R15, [R1+0x540] ;  /* 0x00054000010f7983 */ /* 0x000ee20000300800 */
[----:B------:R-:W-:-:S05]  /*a9d0*/  @!P1 IMAD.MOV.U32 R11, RZ, RZ, R247 ;  /* 0x000000ffff0b9224 */ /* 0x000fca00078e00f7 */
[----:B------:R0:W4:Y:S04]  /*a9e0*/  @!P1 LDG.E.U8 R238, desc[UR44][R10.64] ;  /* 0x0000002c0aee9981 */ /* 0x000128000c1e1100 */
[----:B------:R-:W4:Y:S04]  /*a9f0*/  LDL.LU R10, [R1+0x564] ;  /* 0x00056400010a7983 */ /* 0x000f280000300800 */
[----:B------:R-:W4:Y:S04]  /*aa00*/  LDL.LU R11, [R1+0x550] ;  /* 0x00055000010b7983 */ /* 0x000f280000300800 */
[----:B------:R-:W4:Y:S01]  /*aa10*/  LDL R198, [R1+0x508] ;  /* 0x0005080001c67983 */ /* 0x000f220000100800 */
[----:B------:R-:W-:-:S02]  /*aa20*/  LOP3.LUT R194, R194, 0xffff, RZ, 0xc0, !PT ;  /* 0x0000ffffc2c27812 */ /* 0x000fc400078ec0ff */
[----:B------:R-:W-:-:S04]  /*aa30*/  LOP3.LUT R192, R192, 0xffff, RZ, 0xc0, !PT ;  /* 0x0000ffffc0c07812 */ /* 0x000fc800078ec0ff */
[----:B------:R-:W-:Y:S02]  /*aa40*/  PRMT R192, R192, 0x3340, R194 ;  /* 0x00003340c0c07816 */ /* 0x000fe400000000c2 */
[----:B------:R-:W-:Y:S02]  /*aa50*/  PRMT R182, R188, 0x5410, R182 ;  /* 0x00005410bcb67816 */ /* 0x000fe400000000b6 */
[----:B------:R-:W-:Y:S02]  /*aa60*/  LOP3.LUT R195, R195, 0xffff, RZ, 0xc0, !PT ;  /* 0x0000ffffc3c37812 */ /* 0x000fe400078ec0ff */
[----:B------:R-:W-:Y:S02]  /*aa70*/  LOP3.LUT R193, R193, 0xffff, RZ, 0xc0, !PT ;  /* 0x0000ffffc1c17812 */ /* 0x000fe400078ec0ff */
[----:B------:R-:W-:Y:S02]  /*aa80*/  PRMT R183, R155, 0x5410, R183 ;  /* 0x000054109bb77816 */ /* 0x000fe400000000b7 */
[----:B------:R-:W-:-:S02]  /*aa90*/  PRMT R184, R172, 0x5410, R184 ;  /* 0x00005410acb87816 */ /* 0x000fc400000000b8 */
[----:B------:R-:W-:Y:S02]  /*aaa0*/  PRMT R185, R18, 0x5410, R185 ;  /* 0x0000541012b97816 */ /* 0x000fe400000000b9 */
[----:B------:R-:W-:Y:S02]  /*aab0*/  PRMT R193, R193, 0x3340, R195 ;  /* 0x00003340c1c17816 */ /* 0x000fe400000000c3 */
[----:B------:R-:W-:Y:S02]  /*aac0*/  PRMT R186, R176, 0x5410, R186 ;  /* 0x00005410b0ba7816 */ /* 0x000fe400000000ba */
[----:B------:R-:W-:Y:S02]  /*aad0*/  PRMT R187, R167, 0x5410, R187 ;  /* 0x00005410a7bb7816 */ /* 0x000fe400000000bb */
[----:B--2---:R-:W-:Y:S02]  /*aae0*/  PRMT R181, R181, 0x5410, R14 ;  /* 0x00005410b5b57816 */ /* 0x004fe4000000000e */
[----:B---3--:R-:W-:-:S02]  /*aaf0*/  PRMT R14, R161, 0x5410, R15 ;  /* 0x00005410a10e7816 */ /* 0x008fc4000000000f */
[----:B------:R-:W2:Y:S04]  /*ab00*/  LDL.LU R161, [R1+0x5cc] ;  /* 0x0005cc0001a17983 */ /* 0x000ea80000300800 */
[----:B------:R-:W3:Y:S01]  /*ab10*/  LDL R194, [R1+0x514] ;  /* 0x0005140001c27983 */ /* 0x000ee20000100800 */
[----:B------:R-:W-:-:S03]  /*ab20*/  PRMT R15, R168, 0x5410, R166 ;  /* 0x00005410a80f7816 */ /* 0x000fc600000000a6 */
[----:B------:R-:W2:Y:S04]  /*ab30*/  LDL.LU R188, [R1+0x5c8] ;  /* 0x0005c80001bc7983 */ /* 0x000ea80000300800 */
[----:B------:R-:W2:Y:S04]  /*ab40*/  LDL.LU R166, [R1+0x5c4] ;  /* 0x0005c40001a67983 */ /* 0x000ea80000300800 */
[----:B------:R-:W2:Y:S01]  /*ab50*/  LDL.LU R168, [R1+0x5c0] ;  /* 0x0005c00001a87983 */ /* 0x000ea20000300800 */
[----:B----4-:R-:W-:Y:S02]  /*ab60*/  PRMT R12, R12, 0x5410, R10 ;  /* 0x000054100c0c7816 */ /* 0x010fe4000000000a */
[----:B------:R-:W-:Y:S01]  /*ab70*/  PRMT R13, R13, 0x5410, R246 ;  /* 0x000054100d0d7816 */ /* 0x000fe200000000f6 */
[----:B------:R-:W4:Y:S04]  /*ab80*/  LDL.LU R155, [R1+0x5bc] ;  /* 0x0005bc00019b7983 */ /* 0x000f280000300800 */
[----:B------:R-:W4:Y:S01]  /*ab90*/  LDL.LU R172, [R1+0x5b8] ;  /* 0x0005b80001ac7983 */ /* 0x000f220000300800 */
[----:B------:R-:W-:-:S03]  /*aba0*/  PRMT R180, R180, 0x5410, R11 ;  /* 0x00005410b4b47816 */ /* 0x000fc6000000000b */
[----:B------:R-:W4:Y:S04]  /*abb0*/  LDL.LU R18, [R1+0x5b4] ;  /* 0x0005b40001127983 */ /* 0x000f280000300800 */
[----:B------:R-:W4:Y:S04]  /*abc0*/  LDL R195, [R1+0x510] ;  /* 0x0005100001c37983 */ /* 0x000f280000100800 */
[----:B------:R-:W4:Y:S04]  /*abd0*/  LDL.LU R176, [R1+0x5b0] ;  /* 0x0005b00001b07983 */ /* 0x000f280000300800 */
[----:B------:R-:W4:Y:S04]  /*abe0*/  LDL.LU R167, [R1+0x5ac] ;  /* 0x0005ac0001a77983 */ /* 0x000f280000300800 */
[----:B------:R-:W4:Y:S04]  /*abf0*/  LDL R11, [R1+0x50c] ;  /* 0x00050c00010b7983 */ /* 0x000f280000100800 */
[----:B------:R1:W-:Y:S02]  /*ac00*/  STS.128 [R198+UR7], R12 ;  /* 0x0000000cc6007988 */ /* 0x0003e40008000c07 */
[----:B-1----:R-:W-:-:S02]  /*ac10*/  PRMT R12, R5, 0x5410, R175 ;  /* 0x00005410050c7816 */ /* 0x002fc400000000af */
[----:B------:R-:W4:Y:S01]  /*ac20*/  LDL.LU R175, [R1+0x5a8] ;  /* 0x0005a80001af7983 */ /* 0x000f220000300800 */
[----:B------:R-:W-:Y:S02]  /*ac30*/  PRMT R13, R8, 0x5410, R7 ;  /* 0x00005410080d7816 */ /* 0x000fe40000000007 */
[----:B------:R-:W-:Y:S02]  /*ac40*/  PRMT R14, R6, 0x5410, R4 ;  /* 0x00005410060e7816 */ /* 0x000fe40000000004 */
[----:B------:R-:W-:Y:S01]  /*ac50*/  PRMT R15, R251, 0x5410, R249 ;  /* 0x00005410fb0f7816 */ /* 0x000fe200000000f9 */
[----:B------:R1:W-:Y:S01]  /*ac60*/  STS.128 [R198+UR7+0x2000], R180 ;  /* 0x002000b4c6007988 */ /* 0x0003e20008000c07 */
[----:B------:R-:W-:Y:S02]  /*ac70*/  LOP3.LUT R244, R244, 0xffff, RZ, 0xc0, !PT ;  /* 0x0000fffff4f47812 */ /* 0x000fe400078ec0ff */
[----:B------:R-:W-:Y:S01]  /*ac80*/  LOP3.LUT R242, R242, 0xffff, RZ, 0xc0, !PT ;  /* 0x0000fffff2f27812 */ /* 0x000fe200078ec0ff */
[----:B------:R-:W4:Y:S01]  /*ac90*/  LDL.LU R5, [R1+0x5a4] ;  /* 0x0005a40001057983 */ /* 0x000f220000300800 */
[----:B------:R-:W-:-:S02]  /*aca0*/  LOP3.LUT R240, R240, 0xffff, RZ, 0xc0, !PT ;  /* 0x0000fffff0f07812 */ /* 0x000fc400078ec0ff */
[----:B------:R-:W-:Y:S01]  /*acb0*/  LOP3.LUT R237, R237, 0xffff, RZ, 0xc0, !PT ;  /* 0x0000ffffeded7812 */ /* 0x000fe200078ec0ff */
[----:B------:R-:W4:Y:S01]  /*acc0*/  LDL.LU R7, [R1+0x5a0] ;  /* 0x0005a00001077983 */ /* 0x000f220000300800 */
[----:B------:R-:W-:Y:S02]  /*acd0*/  LOP3.LUT R233, R233, 0xffff, RZ, 0xc0, !PT ;  /* 0x0000ffffe9e97812 */ /* 0x000fe400078ec0ff */
[----:B------:R-:W-:Y:S01]  /*ace0*/  LOP3.LUT R231, R231, 0xffff, RZ, 0xc0, !PT ;  /* 0x0000ffffe7e77812 */ /* 0x000fe200078ec0ff */
[----:B------:R-:W4:Y:S01]  /*acf0*/  LDL.LU R8, [R1+0x59c] ;  /* 0x00059c0001087983 */ /* 0x000f220000300800 */
[----:B------:R-:W-:Y:S02]  /*ad00*/  LOP3.LUT R229, R229, 0xffff, RZ, 0xc0, !PT ;  /* 0x0000ffffe5e57812 */ /* 0x000fe400078ec0ff */
[----:B------:R-:W-:Y:S01]  /*ad10*/  LOP3.LUT R227, R227, 0xffff, RZ, 0xc0, !PT ;  /* 0x0000ffffe3e37812 */ /* 0x000fe200078ec0ff */
[----:B------:R-:W4:Y:S01]  /*ad20*/  LDL.LU R4, [R1+0x598] ;  /* 0x0005980001047983 */ /* 0x000f220000300800 */
[----:B------:R-:W-:-:S02]  /*ad30*/  LOP3.LUT R225, R225, 0xffff, RZ, 0xc0, !PT ;  /* 0x0000ffffe1e17812 */ /* 0x000fc400078ec0ff */
[----:B------:R-:W-:Y:S01]  /*ad40*/  LOP3.LUT R223, R223, 0xffff, RZ, 0xc0, !PT ;  /* 0x0000ffffdfdf7812 */ /* 0x000fe200078ec0ff */
[----:B------:R-:W4:Y:S01]  /*ad50*/  LDL.LU R6, [R1+0x594] ;  /* 0x0005940001067983 */ /* 0x000f220000300800 */
[----:B------:R-:W-:Y:S02]  /*ad60*/  LOP3.LUT R221, R221, 0xffff, RZ, 0xc0, !PT ;  /* 0x0000ffffdddd7812 */ /* 0x000fe400078ec0ff */
[----:B------:R-:W-:Y:S02]  /*ad70*/  LOP3.LUT R219, R219, 0xffff, RZ, 0xc0, !PT ;  /* 0x0000ffffdbdb7812 */ /* 0x000fe400078ec0ff */
[----:B------:R-:W-:Y:S02]  /*ad80*/  LOP3.LUT R243, R243, 0xffff, RZ, 0xc0, !PT ;  /* 0x0000fffff3f37812 */ /* 0x000fe400078ec0ff */
[----:B------:R-:W-:Y:S02]  /*ad90*/  LOP3.LUT R241, R241, 0xffff, RZ, 0xc0, !PT ;  /* 0x0000fffff1f17812 */ /* 0x000fe400078ec0ff */
[----:B------:R-:W-:-:S02]  /*ada0*/  LOP3.LUT R239, R239, 0xffff, RZ, 0xc0, !PT ;  /* 0x0000ffffefef7812 */ /* 0x000fc400078ec0ff */
[----:B------:R-:W-:Y:S02]  /*adb0*/  LOP3.LUT R235, R235, 0xffff, RZ, 0xc0, !PT ;  /* 0x0000ffffebeb7812 */ /* 0x000fe400078ec0ff */
        /* <DEDUP_REMOVED lines=30> */
[----:B------:R-:W-:Y:S02]  /*afa0*/  PRMT R242, R244, 0x3340, R242 ;  /* 0x00003340f4f27816 */ /* 0x000fe400000000f2 */
[----:B------:R-:W-:Y:S02]  /*afb0*/  PRMT R237, R240, 0x3340, R237 ;  /* 0x00003340f0ed7816 */ /* 0x000fe400000000ed */
[----:B------:R-:W-:Y:S02]  /*afc0*/  PRMT R231, R233, 0x3340, R231 ;  /* 0x00003340e9e77816 */ /* 0x000fe400000000e7 */
[----:B------:R-:W-:Y:S02]  /*afd0*/  PRMT R162, R229, 0x3340, R227 ;  /* 0x00003340e5a27816 */ /* 0x000fe400000000e3 */
[----:B------:R-:W-:-:S02]  /*afe0*/  PRMT R223, R225, 0x3340, R223 ;  /* 0x00003340e1df7816 */ /* 0x000fc400000000df */
[----:B------:R-:W-:Y:S02]  /*aff0*/  PRMT R163, R221, 0x3340, R219 ;  /* 0x00003340dda37816 */ /* 0x000fe400000000db */
        /* <DEDUP_REMOVED lines=23> */
[----:B-1----:R-:W-:Y:S02]  /*b170*/  PRMT R180, R192, 0x5410, R196 ;  /* 0x00005410c0b47816 */ /* 0x002fe400000000c4 */
[----:B------:R-:W-:Y:S02]  /*b180*/  PRMT R181, R200, 0x5410, R204 ;  /* 0x00005410c8b57816 */ /* 0x000fe400000000cc */
[----:B------:R-:W-:Y:S01]  /*b190*/  PRMT R182, R208, 0x5410, R212 ;  /* 0x00005410d0b67816 */ /* 0x000fe200000000d4 */
[----:B---3--:R-:W-:Y:S04]  /*b1a0*/  STS.128 [R194+UR7], R184 ;  /* 0x000000b8c2007988 */ /* 0x008fe80008000c07 */
[----:B------:R1:W-:Y:S02]  /*b1b0*/  STS.128 [R194+UR7+0x2000], R12 ;  /* 0x0020000cc2007988 */ /* 0x0003e40008000c07 */
[----:B-1----:R-:W1:Y:S01]  /*b1c0*/  S2R R194, SR_TID.X ;  /* 0x0000000000c27919 */ /* 0x002e620000002100 */
[----:B--2---:R-:W-:-:S02]  /*b1d0*/  LOP3.LUT R188, R188, 0xffff, RZ, 0xc0, !PT ;  /* 0x0000ffffbcbc7812 */ /* 0x004fc400078ec0ff */
[----:B------:R-:W-:Y:S02]  /*b1e0*/  LOP3.LUT R166, R166, 0xffff, RZ, 0xc0, !PT ;  /* 0x0000ffffa6a67812 */ /* 0x000fe400078ec0ff */
[----:B------:R-:W-:Y:S02]  /*b1f0*/  LOP3.LUT R161, R161, 0xffff, RZ, 0xc0, !PT ;  /* 0x0000ffffa1a17812 */ /* 0x000fe400078ec0ff */
[----:B------:R-:W-:Y:S02]  /*b200*/  LOP3.LUT R168, R168, 0xffff, RZ, 0xc0, !PT ;  /* 0x0000ffffa8a87812 */ /* 0x000fe400078ec0ff */
[----:B------:R-:W-:Y:S02]  /*b210*/  PRMT R166, R188, 0x3340, R166 ;  /* 0x00003340bca67816 */ /* 0x000fe400000000a6 */
[----:B0-----:R-:W-:Y:S02]  /*b220*/  PRMT R10, R161, 0x3340, R168 ;  /* 0x00003340a10a7816 */ /* 0x001fe400000000a8 */
[----:B------:R-:W-:-:S02]  /*b230*/  PRMT R161, R242, 0x5410, R237 ;  /* 0x00005410f2a17816 */ /* 0x000fc400000000ed */
[----:B------:R-:W-:Y:S02]  /*b240*/  PRMT R168, R245, 0x5410, R248 ;  /* 0x00005410f5a87816 */ /* 0x000fe400000000f8 */
[----:B------:R-:W-:Y:S02]  /*b250*/  PRMT R183, R216, 0x5410, R166 ;  /* 0x00005410d8b77816 */ /* 0x000fe400000000a6 */
[----:B------:R-:W-:Y:S02]  /*b260*/  PRMT R184, R193, 0x5410, R197 ;  /* 0x00005410c1b87816 */ /* 0x000fe400000000c5 */
[----:B------:R-:W-:Y:S02]  /*b270*/  PRMT R185, R201, 0x5410, R205 ;  /* 0x00005410c9b97816 */ /* 0x000fe400000000cd */
[----:B------:R-:W-:Y:S02]  /*b280*/  PRMT R186, R209, 0x5410, R213 ;  /* 0x00005410d1ba7816 */ /* 0x000fe400000000d5 */
[----:B------:R-:W-:Y:S01]  /*b290*/  PRMT R187, R190, 0x5410, R10 ;  /* 0x00005410bebb7816 */ /* 0x000fe2000000000a */
[----:B----4-:R-:W-:Y:S04]  /*b2a0*/  STS.128 [R195+UR7], R160 ;  /* 0x000000a0c3007988 */ /* 0x010fe80008000c07 */
[----:B------:R-:W-:Y:S01]  /*b2b0*/  STS.128 [R195+UR7+0x2000], R168 ;  /* 0x002000a8c3007988 */ /* 0x000fe20008000c07 */
[----:B-1----:R-:W-:-:S03]  /*b2c0*/  LOP3.LUT R194, R194, 0x7f, RZ, 0xc0, !PT ;  /* 0x0000007fc2c27812 */ /* 0x002fc600078ec0ff */
[----:B------:R-:W-:Y:S04]  /*b2d0*/  STS.128 [R11+UR7], R180 ;  /* 0x000000b40b007988 */ /* 0x000fe80008000c07 */
[----:B------:R-:W-:Y:S04]  /*b2e0*/  STS.128 [R11+UR7+0x2000], R184 ;  /* 0x002000b80b007988 */ /* 0x000fe80008000c07 */
[----:B------:R-:W-:Y:S04]  /*b2f0*/  STS.U8 [R194+UR7+0x4000], R175 ;  /* 0x004000afc2007988 */ /* 0x000fe80008000007 */
[----:B------:R-:W-:Y:S04]  /*b300*/  STS.U8 [R194+UR7+0x4200], R172 ;  /* 0x004200acc2007988 */ /* 0x000fe80008000007 */
[----:B------:R-:W-:Y:S04]  /*b310*/  STS.U8 [R194+UR7+0x4400], R22 ;  /* 0x00440016c2007988 */ /* 0x000fe80008000007 */
[----:B------:R-:W-:Y:S04]  /*b320*/  STS.U8 [R194+UR7+0x4600], R154 ;  /* 0x0046009ac2007988 */ /* 0x000fe80008000007 */
[----:B------:R-:W-:Y:S04]  /*b330*/  STS.U8 [R194+UR7+0x4800], R158 ;  /* 0x0048009ec2007988 */ /* 0x000fe80008000007 */
[----:B------:R0:W-:Y:S04]  /*b340*/  STS.U8 [R194+UR7+0x4a00], R9 ;  /* 0x004a0009c2007988 */ /* 0x0001e80008000007 */
[----:B0-----:R-:W2:Y:S04]  /*b350*/  LDL R9, [R1+0x56c] ;  /* 0x00056c0001097983 */ /* 0x001ea80000100800 */
[----:B------:R-:W3:Y:S04]  /*b360*/  LDL.LU R239, [R1+0x504] ;  /* 0x0005040001ef7983 */ /* 0x000ee80000300800 */
[----:B------:R-:W4:Y:S04]  /*b370*/  LDL.LU R235, [R1+0x4fc] ;  /* 0x0004fc0001eb7983 */ /* 0x000f280000300800 */
[----:B------:R-:W2:Y:S04]  /*b380*/  LDL.LU R240, [R1+0x4f4] ;  /* 0x0004f40001f07983 */ /* 0x000ea80000300800 */
[----:B------:R-:W2:Y:S01]  /*b390*/  LDL.LU R244, [R1+0x4ec] ;  /* 0x0004ec0001f47983 */ /* 0x000ea20000300800 */
[----:B------:R-:W0:Y:S03]  /*b3a0*/  S2R R246, SR_TID.X ;  /* 0x0000000000f67919 */ /* 0x000e260000002100 */
[----:B------:R-:W-:Y:S04]  /*b3b0*/  STS.U8 [R194+UR7+0x4c00], R177 ;  /* 0x004c00b1c2007988 */ /* 0x000fe80008000007 */
[----:B------:R-:W-:Y:S01]  /*b3c0*/  STS.U8 [R194+UR7+0x4e00], R191 ;  /* 0x004e00bfc2007988 */ /* 0x000fe20008000007 */
[----:B0-----:R-:W-:-:S04]  /*b3d0*/  LOP3.LUT R246, R246, 0x7f, RZ, 0xc0, !PT ;  /* 0x0000007ff6f67812 */ /* 0x001fc800078ec0ff */
[----:B------:R-:W-:-:S05]  /*b3e0*/  LOP3.LUT R11, R246, 0x10, RZ, 0x3c, !PT ;  /* 0x00000010f60b7812 */ /* 0x000fca00078e3cff */
[----:B------:R-:W-:Y:S04]  /*b3f0*/  STS.U8 [R11+UR7+0x4080], R167 ;  /* 0x004080a70b007988 */ /* 0x000fe80008000007 */
[----:B------:R-:W-:Y:S04]  /*b400*/  STS.U8 [R11+UR7+0x4280], R155 ;  /* 0x0042809b0b007988 */ /* 0x000fe80008000007 */
[----:B------:R-:W-:Y:S04]  /*b410*/  STS.U8 [R11+UR7+0x4480], R23 ;  /* 0x004480170b007988 */ /* 0x000fe80008000007 */
[----:B------:R-:W-:Y:S04]  /*b420*/  STS.U8 [R11+UR7+0x4680], R153 ;  /* 0x004680990b007988 */ /* 0x000fe80008000007 */
[----:B------:R-:W-:Y:S04]  /*b430*/  STS.U8 [R11+UR7+0x4880], R152 ;  /* 0x004880980b007988 */ /* 0x000fe80008000007 */
[----:B------:R-:W-:Y:S04]  /*b440*/  STS.U8 [R11+UR7+0x4a80], R165 ;  /* 0x004a80a50b007988 */ /* 0x000fe80008000007 */
[----:B------:R-:W-:Y:S04]  /*b450*/  STS.U8 [R11+UR7+0x4c80], R178 ;  /* 0x004c80b20b007988 */ /* 0x000fe80008000007 */
[----:B------:R0:W-:Y:S02]  /*b460*/  STS.U8 [R11+UR7+0x4e80], R234 ;  /* 0x004e80ea0b007988 */ /* 0x0001e40008000007 */
[----:B0-----:R-:W-:-:S05]  /*b470*/  LOP3.LUT R11, R194, 0x20, RZ, 0x3c, !PT ;  /* 0x00000020c20b7812 */ /* 0x001fca00078e3cff */
[----:B------:R-:W-:Y:S04]  /*b480*/  STS.U8 [R11+UR7+0x4100], R176 ;  /* 0x004100b00b007988 */ /* 0x000fe80008000007 */
[----:B------:R-:W-:Y:S04]  /*b490*/  STS.U8 [R11+UR7+0x4300], R156 ;  /* 0x0043009c0b007988 */ /* 0x000fe80008000007 */
[----:B------:R-:W-:Y:S04]  /*b4a0*/  STS.U8 [R11+UR7+0x4500], R21 ;  /* 0x004500150b007988 */ /* 0x000fe80008000007 */
[----:B------:R-:W-:Y:S04]  /*b4b0*/  STS.U8 [R11+UR7+0x4700], R20 ;  /* 0x004700140b007988 */ /* 0x000fe80008000007 */
[----:B------:R-:W-:Y:S01]  /*b4c0*/  STS.U8 [R11+UR7+0x4900], R19 ;  /* 0x004900130b007988 */ /* 0x000fe20008000007 */
[----:B------:R-:W-:-:S03]  /*b4d0*/  IADD3 R8, P2, R8, UR9, RZ ;  /* 0x0000000908087c10 */ /* 0x000fc6000ff5e0ff */
[----:B------:R-:W-:Y:S04]  /*b4e0*/  STS.U8 [R11+UR7+0x4b00], R173 ;  /* 0x004b00ad0b007988 */ /* 0x000fe80008000007 */
[----:B------:R-:W-:Y:S04]  /*b4f0*/  STS.U8 [R11+UR7+0x4d00], R179 ;  /* 0x004d00b30b007988 */ /* 0x000fe80008000007 */
[----:B------:R0:W-:Y:S01]  /*b500*/  STS.U8 [R11+UR7+0x4f00], R236 ;  /* 0x004f00ec0b007988 */ /* 0x0001e20008000007 */
[----:B------:R-:W-:Y:S02]  /*b510*/  IADD3.X R4, R4, UR6, RZ, P2, !PT ;  /* 0x0000000604047c10 */ /* 0x000fe400097fe4ff */
[----:B------:R-:W-:Y:S01]  /*b520*/  IADD3 R5, P2, R5, UR9, RZ ;  /* 0x0000000905057c10 */ /* 0x000fe2000ff5e0ff */
[----:B0-----:R-:W2:Y:S04]  /*b530*/  LDL.LU R11, [R1+0x4dc] ;  /* 0x0004dc00010b7983 */ /* 0x001ea80000300800 */
[----:B------:R-:W2:Y:S04]  /*b540*/  LDL.LU R246, [R1+0x500] ;  /* 0x0005000001f67983 */ /* 0x000ea80000300800 */
[----:B------:R-:W2:Y:S01]  /*b550*/  LDL.LU R243, [R1+0x4d4] ;  /* 0x0004d40001f37983 */ /* 0x000ea20000300800 */
[----:B---3--:R-:W-:-:S02]  /*b560*/  IADD3 R239, P4, R239, UR9, RZ ;  /* 0x00000009efef7c10 */ /* 0x008fc4000ff9e0ff */
[----:B----4-:R-:W-:-:S03]  /*b570*/  IADD3 R235, P5, R235, UR9, RZ ;  /* 0x00000009ebeb7c10 */ /* 0x010fc6000ffbe0ff */
[----:B------:R-:W-:Y:S01]  /*b580*/  STL [R1+0x504], R239 ;  /* 0x000504ef01007387 */ /* 0x000fe20000100800 */
[----:B--2---:R-:W-:-:S03]  /*b590*/  IADD3 R240, P6, R240, UR9, RZ ;  /* 0x00000009f0f07c10 */ /* 0x004fc6000ffde0ff */
[----:B------:R-:W2:Y:S01]  /*b5a0*/  LDL.LU R202, [R1+0x4f8] ;  /* 0x0004f80001ca7983 */ /* 0x000ea20000300800 */
[----:B------:R-:W-:-:S03]  /*b5b0*/  IADD3 R244, P1, R244, UR9, RZ ;  /* 0x00000009f4f47c10 */ /* 0x000fc6000ff3e0ff */
[----:B------:R0:W-:Y:S04]  /*b5c0*/  STL [R1+0x4fc], R235 ;  /* 0x0004fceb01007387 */ /* 0x0001e80000100800 */
[----:B------:R-:W3:Y:S04]  /*b5d0*/  LDL.LU R199, [R1+0x4cc] ;  /* 0x0004cc0001c77983 */ /* 0x000ee80000300800 */
[----:B------:R-:W-:Y:S04]  /*b5e0*/  STL [R1+0x4f4], R240 ;  /* 0x0004f4f001007387 */ /* 0x000fe80000100800 */
[----:B0-----:R-:W4:Y:S04]  /*b5f0*/  LDL.LU R235, [R1+0x4f0] ;  /* 0x0004f00001eb7983 */ /* 0x001f280000300800 */
[----:B------:R-:W-:Y:S04]  /*b600*/  STL [R1+0x4ec], R244 ;  /* 0x0004ecf401007387 */ /* 0x000fe80000100800 */
[----:B------:R0:W-:Y:S04]  /*b610*/  STL [R1+0x4e4], R5 ;  /* 0x0004e40501007387 */ /* 0x0001e80000100800 */
[----:B0-----:R-:W2:Y:S04]  /*b620*/  LDL.LU R5, [R1+0x590] ;  /* 0x0005900001057983 */ /* 0x001ea80000300800 */
[----:B------:R-:W3:Y:S01]  /*b630*/  LDL.LU R198, [R1+0x4c4] ;  /* 0x0004c40001c67983 */ /* 0x000ee20000300800 */
[----:B------:R-:W-:-:S03]  /*b640*/  LOP3.LUT R10, R194, 0x30, RZ, 0x3c, !PT ;  /* 0x00000030c20a7812 */ /* 0x000fc600078e3cff */
[----:B------:R-:W3:Y:S04]  /*b650*/  LDL.LU R195, [R1+0x4e8] ;  /* 0x0004e80001c37983 */ /* 0x000ee80000300800 */
[----:B------:R-:W3:Y:S01]  /*b660*/  LDL.LU R244, [R1+0x4bc] ;  /* 0x0004bc0001f47983 */ /* 0x000ee20000300800 */
[----:B------:R-:W-:-:S03]  /*b670*/  IADD3 R7, P3, R7, UR9, RZ ;  /* 0x0000000907077c10 */ /* 0x000fc6000ff7e0ff */
[----:B------:R-:W3:Y:S04]  /*b680*/  LDL.LU R194, [R1+0x4e0] ;  /* 0x0004e00001c27983 */ /* 0x000ee80000300800 */
        /* <DEDUP_REMOVED lines=9> */
[----:B------:R-:W3:Y:S01]  /*b720*/  LDL.LU R229, [R1+0x4b8] ;  /* 0x0004b80001e57983 */ /* 0x000ee20000300800 */
[----:B------:R-:W-:-:S02]  /*b730*/  IADD3.X R246, R246, UR6, RZ, P4, !PT ;  /* 0x00000006f6f67c10 */ /* 0x000fc4000a7fe4ff */
[----:B--2---:R-:W-:Y:S02]  /*b740*/  IADD3.X R5, R5, UR6, RZ, P3, !PT ;  /* 0x0000000605057c10 */ /* 0x004fe40009ffe4ff */
[----:B------:R-:W-:-:S05]  /*b750*/  IADD3 R11, P3, R11, UR9, RZ ;  /* 0x000000090b0b7c10 */ /* 0x000fca000ff7e0ff */
[----:B------:R0:W-:Y:S04]  /*b760*/  STL [R1+0x4dc], R11 ;  /* 0x0004dc0b01007387 */ /* 0x0001e80000100800 */
[----:B0-----:R-:W2:Y:S04]  /*b770*/  LDL.LU R11, [R1+0x48c] ;  /* 0x00048c00010b7983 */ /* 0x001ea80000300800 */
[----:B------:R0:W-:Y:S04]  /*b780*/  STL [R1+0x500], R246 ;  /* 0x000500f601007387 */ /* 0x0001e80000100800 */
[----:B0-----:R-:W2:Y:S01]  /*b790*/  LDL.LU R246, [R1+0x4b0] ;  /* 0x0004b00001f67983 */ /* 0x001ea20000300800 */
[----:B------:R-:W-:-:S03]  /*b7a0*/  IADD3 R243, P4, R243, UR9, RZ ;  /* 0x00000009f3f37c10 */ /* 0x000fc6000ff9e0ff */
[----:B------:R-:W2:Y:S04]  /*b7b0*/  LDL.LU R227, [R1+0x484] ;  /* 0x0004840001e37983 */ /* 0x000ea80000300800 */
[----:B------:R-:W2:Y:S01]  /*b7c0*/  LDL.LU R232, [R1+0x4a8] ;  /* 0x0004a80001e87983 */ /* 0x000ea20000300800 */
[----:B----4-:R-:W-:-:S03]  /*b7d0*/  IADD3.X R235, R235, UR6, RZ, P6, !PT ;  /* 0x00000006ebeb7c10 */ /* 0x010fc6000b7fe4ff */
[----:B------:R-:W4:Y:S01]  /*b7e0*/  LDL.LU R233, [R1+0x47c] ;  /* 0x00047c0001e97983 */ /* 0x000f220000300800 */
[----:B------:R-:W-:-:S03]  /*b7f0*/  IADD3.X R202, R202, UR6, RZ, P5, !PT ;  /* 0x00000006caca7c10 */ /* 0x000fc6000affe4ff */
[----:B------:R0:W-:Y:S04]  /*b800*/  STL [R1+0x4d4], R243 ;  /* 0x0004d4f301007387 */ /* 0x0001e80000100800 */
[----:B------:R-:W4:Y:S01]  /*b810*/  LDL.LU R239, [R1+0x4a0] ;  /* 0x0004a00001ef7983 */ /* 0x000f220000300800 */
[----:B---3--:R-:W-:Y:S02]  /*b820*/  IADD3 R199, P5, R199, UR9, RZ ;  /* 0x00000009c7c77c10 */ /* 0x008fe4000ffbe0ff */
[----:B------:R-:W-:Y:S01]  /*b830*/  IADD3.X R195, R195, UR6, RZ, P1, !PT ;  /* 0x00000006c3c37c10 */ /* 0x000fe20008ffe4ff */
[----:B0-----:R-:W3:Y:S01]  /*b840*/  LDL.LU R243, [R1+0x474] ;  /* 0x0004740001f37983 */ /* 0x001ee20000300800 */
[----:B------:R-:W-:Y:S02]  /*b850*/  IADD3 R244, P1, R244, UR9, RZ ;  /* 0x00000009f4f47c10 */ /* 0x000fe4000ff3e0ff */
[----:B------:R-:W-:Y:S01]  /*b860*/  IADD3 R198, P6, R198, UR9, RZ ;  /* 0x00000009c6c67c10 */ /* 0x000fe2000ffde0ff */
[----:B------:R0:W-:Y:S04]  /*b870*/  STL [R1+0x4f0], R235 ;  /* 0x0004f0eb01007387 */ /* 0x0001e80000100800 */
[----:B------:R-:W-:Y:S01]  /*b880*/  STL [R1+0x4f8], R202 ;  /* 0x0004f8ca01007387 */ /* 0x000fe20000100800 */
[----:B------:R-:W-:-:S03]  /*b890*/  IADD3.X R194, R194, UR6, RZ, P2, !PT ;  /* 0x00000006c2c27c10 */ /* 0x000fc600097fe4ff */
[----:B0-----:R-:W3:Y:S01]  /*b8a0*/  LDL.LU R235, [R1+0x498] ;  /* 0x0004980001eb7983 */ /* 0x001ee20000300800 */
[----:B------:R-:W-:-:S03]  /*b8b0*/  IADD3 R220, P2, R220, UR9, RZ ;  /* 0x00000009dcdc7c10 */ /* 0x000fc6000ff5e0ff */
[----:B------:R-:W-:Y:S01]  /*b8c0*/  STL [R1+0x4cc], R199 ;  /* 0x0004ccc701007387 */ /* 0x000fe20000100800 */
[----:B------:R-:W-:-:S03]  /*b8d0*/  IADD3.X R221, R221, UR6, RZ, P3, !PT ;  /* 0x00000006dddd7c10 */ /* 0x000fc60009ffe4ff */
[----:B------:R0:W-:Y:S01]  /*b8e0*/  STL [R1+0x4bc], R244 ;  /* 0x0004bcf401007387 */ /* 0x0001e20000100800 */
[----:B------:R-:W-:-:S03]  /*b8f0*/  IADD3 R219, P3, R219, UR9, RZ ;  /* 0x00000009dbdb7c10 */ /* 0x000fc6000ff7e0ff */
[----:B------:R-:W-:Y:S01]  /*b900*/  STL [R1+0x4c4], R198 ;  /* 0x0004c4c601007387 */ /* 0x000fe20000100800 */
[----:B------:R-:W-:Y:S02]  /*b910*/  IADD3.X R224, R224, UR6, RZ, P4, !PT ;  /* 0x00000006e0e07c10 */ /* 0x000fe4000a7fe4ff */
[----:B------:R-:W-:Y:S01]  /*b920*/  IADD3 R222, P4, R222, UR9, RZ ;  /* 0x00000009dede7c10 */ /* 0x000fe2000ff9e0ff */
[----:B0-----:R-:W3:Y:S01]  /*b930*/  LDL.LU R244, [R1+0x46c] ;  /* 0x00046c0001f47983 */ /* 0x001ee20000300800 */
[----:B------:R-:W-:-:S03]  /*b940*/  IADD3.X R225, R225, UR6, RZ, P5, !PT ;  /* 0x00000006e1e17c10 */ /* 0x000fc6000affe4ff */
[----:B------:R-:W-:Y:S01]  /*b950*/  STL [R1+0x4e8], R195 ;  /* 0x0004e8c301007387 */ /* 0x000fe20000100800 */
[----:B------:R-:W-:-:S03]  /*b960*/  IADD3.X R226, R226, UR6, RZ, P6, !PT ;  /* 0x00000006e2e27c10 */ /* 0x000fc6000b7fe4ff */
[----:B------:R-:W-:Y:S01]  /*b970*/  STL [R1+0x4e0], R194 ;  /* 0x0004e0c201007387 */ /* 0x000fe20000100800 */
[----:B------:R-:W-:-:S03]  /*b980*/  IADD3 R240, P6, R240, UR9, RZ ;  /* 0x00000009f0f07c10 */ /* 0x000fc6000ffde0ff */
[----:B------:R-:W-:Y:S01]  /*b990*/  STL [R1+0x4b4], R220 ;  /* 0x0004b4dc01007387 */ /* 0x000fe20000100800 */
[----:B------:R-:W-:-:S03]  /*b9a0*/  IADD3 R228, P5, R228, UR9, RZ ;  /* 0x00000009e4e47c10 */ /* 0x000fc6000ffbe0ff */
[----:B------:R-:W-:Y:S01]  /*b9b0*/  STL [R1+0x4d8], R221 ;  /* 0x0004d8dd01007387 */ /* 0x000fe20000100800 */
[----:B------:R-:W-:-:S03]  /*b9c0*/  IADD3.X R229, R229, UR6, RZ, P1, !PT ;  /* 0x00000006e5e57c10 */ /* 0x000fc60008ffe4ff */
[----:B------:R-:W-:Y:S04]  /*b9d0*/  STL [R1+0x4ac], R219 ;  /* 0x0004acdb01007387 */ /* 0x000fe80000100800 */
[----:B------:R-:W-:Y:S04]  /*b9e0*/  STL [R1+0x4d0], R224 ;  /* 0x0004d0e001007387 */ /* 0x000fe80000100800 */
[----:B------:R-:W-:Y:S04]  /*b9f0*/  STL [R1+0x4a4], R222 ;  /* 0x0004a4de01007387 */ /* 0x000fe80000100800 */
[----:B------:R-:W-:Y:S04]  /*ba00*/  STL [R1+0x4c8], R225 ;  /* 0x0004c8e101007387 */ /* 0x000fe80000100800 */
[----:B------:R0:W-:Y:S04]  /*ba10*/  STL [R1+0x494], R240 ;  /* 0x000494f001007387 */ /* 0x0001e80000100800 */
[----:B------:R-:W-:Y:S04]  /*ba20*/  STL [R1+0x49c], R228 ;  /* 0x00049ce401007387 */ /* 0x000fe80000100800 */
[----:B0-----:R-:W3:Y:S04]  /*ba30*/  LDL.LU R240, [R1+0x490] ;  /* 0x0004900001f07983 */ /* 0x001ee80000300800 */
[----:B------:R-:W-:Y:S01]  /*ba40*/  STL [R1+0x4c0], R226 ;  /* 0x0004c0e201007387 */ /* 0x000fe20000100800 */
[----:B--2---:R-:W-:-:S05]  /*ba50*/  IADD3 R11, P1, R11, UR9, RZ ;  /* 0x000000090b0b7c10 */ /* 0x004fca000ff3e0ff */
[----:B------:R0:W-:Y:S01]  /*ba60*/  STL [R1+0x48c], R11 ;  /* 0x00048c0b01007387 */ /* 0x0001e20000100800 */
[----:B------:R-:W-:-:S03]  /*ba70*/  IADD3.X R246, R246, UR6, RZ, P2, !PT ;  /* 0x00000006f6f67c10 */ /* 0x000fc600097fe4ff */
[----:B0-----:R-:W2:Y:S04]  /*ba80*/  LDL.LU R11, [R1+0x464] ;  /* 0x00046400010b7983 */ /* 0x001ea80000300800 */
[----:B------:R-:W-:Y:S04]  /*ba90*/  STL [R1+0x4b8], R229 ;  /* 0x0004b8e501007387 */ /* 0x000fe80000100800 */
[----:B------:R0:W-:Y:S04]  /*baa0*/  STL [R1+0x4b0], R246 ;  /* 0x0004b0f601007387 */ /* 0x0001e80000100800 */
[----:B0-----:R-:W2:Y:S01]  /*bab0*/  LDL.LU R246, [R1+0x488] ;  /* 0x0004880001f67983 */ /* 0x001ea20000300800 */
[----:B------:R-:W-:-:S02]  /*bac0*/  IADD3 R227, P2, R227, UR9, RZ ;  /* 0x00000009e3e37c10 */ /* 0x000fc4000ff5e0ff */
[----:B------:R-:W-:Y:S02]  /*bad0*/  IADD3.X R232, R232, UR6, RZ, P3, !PT ;  /* 0x00000006e8e87c10 */ /* 0x000fe40009ffe4ff */
[----:B----4-:R-:W-:Y:S01]  /*bae0*/  IADD3 R233, P3, R233, UR9, RZ ;  /* 0x00000009e9e97c10 */ /* 0x010fe2000ff7e0ff */
[----:B------:R-:W-:Y:S01]  /*baf0*/  STL [R1+0x484], R227 ;  /* 0x000484e301007387 */ /* 0x000fe20000100800 */
[----:B------:R-:W-:Y:S02]  /*bb00*/  IADD3.X R239, R239, UR6, RZ, P4, !PT ;  /* 0x00000006efef7c10 */ /* 0x000fe4000a7fe4ff */
[----:B---3--:R-:W-:Y:S01]  /*bb10*/  IADD3 R243, P4, R243, UR9, RZ ;  /* 0x00000009f3f37c10 */ /* 0x008fe2000ff9e0ff */
[----:B------:R-:W-:Y:S04]  /*bb20*/  STL [R1+0x4a8], R232 ;  /* 0x0004a8e801007387 */ /* 0x000fe80000100800 */
[----:B------:R-:W3:Y:S04]  /*bb30*/  LDL.LU R206, [R1+0x45c] ;  /* 0x00045c0001ce7983 */ /* 0x000ee80000300800 */
[----:B------:R-:W-:Y:S04]  /*bb40*/  STL [R1+0x47c], R233 ;  /* 0x00047ce901007387 */ /* 0x000fe80000100800 */
[----:B------:R-:W4:Y:S01]  /*bb50*/  LDL.LU R203, [R1+0x480] ;  /* 0x0004800001cb7983 */ /* 0x000f220000300800 */
[----:B------:R-:W-:-:S03]  /*bb60*/  IADD3.X R235, R235, UR6, RZ, P5, !PT ;  /* 0x00000006ebeb7c10 */ /* 0x000fc6000affe4ff */
[----:B------:R-:W-:Y:S04]  /*bb70*/  STL [R1+0x4a0], R239 ;  /* 0x0004a0ef01007387 */ /* 0x000fe80000100800 */
[----:B------:R-:W4:Y:S04]  /*bb80*/  LDL.LU R202, [R1+0x454] ;  /* 0x0004540001ca7983 */ /* 0x000f280000300800 */
[----:B------:R0:W-:Y:S04]  /*bb90*/  STL [R1+0x474], R243 ;  /* 0x000474f301007387 */ /* 0x0001e80000100800 */
[----:B------:R-:W4:Y:S01]  /*bba0*/  LDL.LU R199, [R1+0x478] ;  /* 0x0004780001c77983 */ /* 0x000f220000300800 */
[----:B------:R-:W-:-:S03]  /*bbb0*/  IADD3 R244, P5, R244, UR9, RZ ;  /* 0x00000009f4f47c10 */ /* 0x000fc6000ffbe0ff */
[----:B0-----:R-:W4:Y:S04]  /*bbc0*/  LDL.LU R243, [R1+0x44c] ;  /* 0x00044c0001f37983 */ /* 0x001f280000300800 */
[----:B------:R-:W4:Y:S04]  /*bbd0*/  LDL.LU R198, [R1+0x470] ;  /* 0x0004700001c67983 */ /* 0x000f280000300800 */
[----:B------:R-:W4:Y:S04]  /*bbe0*/  LDL.LU R195, [R1+0x444] ;  /* 0x0004440001c37983 */ /* 0x000f280000300800 */
[----:B------:R0:W-:Y:S04]  /*bbf0*/  STL [R1+0x498], R235 ;  /* 0x000498eb01007387 */ /* 0x0001e80000100800 */
[----:B0-----:R-:W4:Y:S04]  /*bc00*/  LDL.LU R235, [R1+0x468] ;  /* 0x0004680001eb7983 */ /* 0x001f280000300800 */
[----:B------:R-:W4:Y:S04]  /*bc10*/  LDL.LU R194, [R1+0x43c] ;  /* 0x00043c0001c27983 */ /* 0x000f280000300800 */
[----:B------:R-:W4:Y:S04]  /*bc20*/  LDL.LU R220, [R1+0x460] ;  /* 0x0004600001dc7983 */ /* 0x000f280000300800 */
[----:B------:R-:W4:Y:S04]  /*bc30*/  LDL.LU R221, [R1+0x434] ;  /* 0x0004340001dd7983 */ /* 0x000f280000300800 */
[----:B------:R0:W-:Y:S04]  /*bc40*/  STL [R1+0x46c], R244 ;  /* 0x00046cf401007387 */ /* 0x0001e80000100800 */
[----:B------:R-:W4:Y:S04]  /*bc50*/  LDL.LU R219, [R1+0x458] ;  /* 0x0004580001db7983 */ /* 0x000f280000300800 */
[----:B------:R-:W4:Y:S04]  /*bc60*/  LDL.LU R224, [R1+0x42c] ;  /* 0x00042c0001e07983 */ /* 0x000f280000300800 */
[----:B------:R-:W4:Y:S01]  /*bc70*/  LDL.LU R222, [R1+0x450] ;  /* 0x0004500001de7983 */ /* 0x000f220000300800 */
[----:B------:R-:W-:-:S03]  /*bc80*/  IADD3.X R240, R240, UR6, RZ, P6, !PT ;  /* 0x00000006f0f07c10 */ /* 0x000fc6000b7fe4ff */
[----:B------:R-:W4:Y:S04]  /*bc90*/  LDL.LU R225, [R1+0x424] ;  /* 0x0004240001e17983 */ /* 0x000f280000300800 */
[----:B------:R-:W4:Y:S04]  /*bca0*/  LDL.LU R228, [R1+0x448] ;  /* 0x0004480001e47983 */ /* 0x000f280000300800 */
[----:B------:R-:W4:Y:S04]  /*bcb0*/  LDL.LU R226, [R1+0x41c] ;  /* 0x00041c0001e27983 */ /* 0x000f280000300800 */
[----:B0-----:R-:W4:Y:S04]  /*bcc0*/  LDL.LU R244, [R1+0x440] ;  /* 0x0004400001f47983 */ /* 0x001f280000300800 */
[----:B------:R-:W4:Y:S04]  /*bcd0*/  LDL.LU R229, [R1+0x414] ;  /* 0x0004140001e57983 */ /* 0x000f280000300800 */
[----:B------:R0:W-:Y:S04]  /*bce0*/  STL [R1+0x490], R240 ;  /* 0x000490f001007387 */ /* 0x0001e80000100800 */
[----:B0-----:R-:W4:Y:S01]  /*bcf0*/  LDL.LU R240, [R1+0x438] ;  /* 0x0004380001f07983 */ /* 0x001f220000300800 */
[----:B--2---:R-:W-:-:S05]  /*bd00*/  IADD3 R11, P6, R11, UR9, RZ ;  /* 0x000000090b0b7c10 */ /* 0x004fca000ffde0ff */
[----:B------:R0:W-:Y:S04]  /*bd10*/  STL [R1+0x464], R11 ;  /* 0x0004640b01007387 */ /* 0x0001e80000100800 */
[----:B0-----:R-:W2:Y:S01]  /*bd20*/  LDL.LU R11, [R1+0x40c] ;  /* 0x00040c00010b7983 */ /* 0x001ea20000300800 */
[----:B------:R-:W-:-:S03]  /*bd30*/  IADD3.X R246, R246, UR6, RZ, P1, !PT ;  /* 0x00000006f6f67c10 */ /* 0x000fc60008ffe4ff */
[----:B------:R-:W2:Y:S04]  /*bd40*/  LDL.LU R227, [R1+0x430] ;  /* 0x0004300001e37983 */ /* 0x000ea80000300800 */
[----:B------:R-:W2:Y:S04]  /*bd50*/  LDL.LU R232, [R1+0x404] ;  /* 0x0004040001e87983 */ /* 0x000ea80000300800 */
[----:B------:R-:W2:Y:S04]  /*bd60*/  LDL.LU R233, [R1+0x428] ;  /* 0x0004280001e97983 */ /* 0x000ea80000300800 */
[----:B------:R0:W-:Y:S04]  /*bd70*/  STL [R1+0x488], R246 ;  /* 0x000488f601007387 */ /* 0x0001e80000100800 */
[----:B------:R-:W2:Y:S04]  /*bd80*/  LDL.LU R239, [R1+0x3fc] ;  /* 0x0003fc0001ef7983 */ /* 0x000ea80000300800 */
[----:B0-----:R-:W2:Y:S01]  /*bd90*/  LDL.LU R246, [R1+0x420] ;  /* 0x0004200001f67983 */ /* 0x001ea20000300800 */
[----:B---3--:R-:W-:-:S02]  /*bda0*/  IADD3 R206, P1, R206, UR9, RZ ;  /* 0x00000009cece7c10 */ /* 0x008fc4000ff3e0ff */
[----:B----4-:R-:W-:Y:S02]  /*bdb0*/  IADD3.X R203, R203, UR6, RZ, P2, !PT ;  /* 0x00000006cbcb7c10 */ /* 0x010fe400097fe4ff */
[----:B------:R-:W-:Y:S01]  /*bdc0*/  IADD3 R202, P2, R202, UR9, RZ ;  /* 0x00000009caca7c10 */ /* 0x000fe2000ff5e0ff */
[----:B------:R-:W-:Y:S01]  /*bdd0*/  STL [R1+0x45c], R206 ;  /* 0x00045cce01007387 */ /* 0x000fe20000100800 */
[----:B------:R-:W-:-:S03]  /*bde0*/  IADD3.X R199, R199, UR6, RZ, P3, !PT ;  /* 0x00000006c7c77c10 */ /* 0x000fc60009ffe4ff */
[----:B------:R-:W-:Y:S01]  /*bdf0*/  STL [R1+0x480], R203 ;  /* 0x000480cb01007387 */ /* 0x000fe20000100800 */
[----:B------:R-:W-:Y:S02]  /*be00*/  IADD3 R243, P3, R243, UR9, RZ ;  /* 0x00000009f3f37c10 */ /* 0x000fe4000ff7e0ff */
[----:B------:R-:W-:-:S03]  /*be10*/  IADD3.X R198, R198, UR6, RZ, P4, !PT ;  /* 0x00000006c6c67c10 */ /* 0x000fc6000a7fe4ff */
[----:B------:R0:W-:Y:S01]  /*be20*/  STL [R1+0x44c], R243 ;  /* 0x00044cf301007387 */ /* 0x0001e20000100800 */
[----:B------:R-:W-:-:S03]  /*be30*/  IADD3 R195, P4, R195, UR9, RZ ;  /* 0x00000009c3c37c10 */ /* 0x000fc6000ff9e0ff */
[----:B------:R-:W-:Y:S04]  /*be40*/  STL [R1+0x454], R202 ;  /* 0x000454ca01007387 */ /* 0x000fe80000100800 */
[----:B0-----:R-:W3:Y:S01]  /*be50*/  LDL.LU R243, [R1+0x3f4] ;  /* 0x0003f40001f37983 */ /* 0x001ee20000300800 */
[----:B------:R-:W-:-:S03]  /*be60*/  IADD3.X R235, R235, UR6, RZ, P5, !PT ;  /* 0x00000006ebeb7c10 */ /* 0x000fc6000affe4ff */
[----:B------:R-:W-:Y:S01]  /*be70*/  STL [R1+0x478], R199 ;  /* 0x000478c701007387 */ /* 0x000fe20000100800 */
[----:B------:R-:W-:-:S03]  /*be80*/  IADD3 R194, P5, R194, UR9, RZ ;  /* 0x00000009c2c27c10 */ /* 0x000fc6000ffbe0ff */
[----:B------:R0:W-:Y:S01]  /*be90*/  STL [R1+0x468], R235 ;  /* 0x000468eb01007387 */ /* 0x0001e20000100800 */
[----:B------:R-:W-:-:S03]  /*bea0*/  IADD3.X R220, R220, UR6, RZ, P6, !PT ;  /* 0x00000006dcdc7c10 */ /* 0x000fc6000b7fe4ff */
[----:B------:R-:W-:Y:S01]  /*beb0*/  STL [R1+0x470], R198 ;  /* 0x000470c601007387 */ /* 0x000fe20000100800 */
[----:B------:R-:W-:-:S03]  /*bec0*/  IADD3 R221, P6, R221, UR9, RZ ;  /* 0x00000009dddd7c10 */ /* 0x000fc6000ffde0ff */
[----:B0-----:R-:W4:Y:S04]  /*bed0*/  LDL.LU R235, [R1+0x418] ;  /* 0x0004180001eb7983 */ /* 0x001f280000300800 */
[----:B------:R-:W-:Y:S01]  /*bee0*/  STL [R1+0x444], R195 ;  /* 0x000444c301007387 */ /* 0x000fe20000100800 */
[----:B------:R-:W-:-:S03]  /*bef0*/  IADD3.X R219, R219, UR6, RZ, P1, !PT ;  /* 0x00000006dbdb7c10 */ /* 0x000fc60008ffe4ff */
[----:B------:R-:W-:Y:S01]  /*bf00*/  STL [R1+0x43c], R194 ;  /* 0x00043cc201007387 */ /* 0x000fe20000100800 */
[----:B------:R-:W-:-:S03]  /*bf10*/  IADD3 R224, P1, R224, UR9, RZ ;  /* 0x00000009e0e07c10 */ /* 0x000fc6000ff3e0ff */
[----:B------:R-:W-:Y:S01]  /*bf20*/  STL [R1+0x460], R220 ;  /* 0x000460dc01007387 */ /* 0x000fe20000100800 */
[----:B------:R-:W-:-:S03]  /*bf30*/  IADD3.X R222, R222, UR6, RZ, P2, !PT ;  /* 0x00000006dede7c10 */ /* 0x000fc600097fe4ff */
[----:B------:R-:W-:Y:S01]  /*bf40*/  STL [R1+0x434], R221 ;  /* 0x000434dd01007387 */ /* 0x000fe20000100800 */
[----:B------:R-:W-:-:S03]  /*bf50*/  IADD3 R225, P2, R225, UR9, RZ ;  /* 0x00000009e1e17c10 */ /* 0x000fc6000ff5e0ff */
[----:B------:R-:W-:Y:S01]  /*bf60*/  STL [R1+0x458], R219 ;  /* 0x000458db01007387 */ /* 0x000fe20000100800 */
[----:B------:R-:W-:-:S03]  /*bf70*/  IADD3.X R228, R228, UR6, RZ, P3, !PT ;  /* 0x00000006e4e47c10 */ /* 0x000fc60009ffe4ff */
[----:B------:R-:W-:Y:S01]  /*bf80*/  STL [R1+0x42c], R224 ;  /* 0x00042ce001007387 */ /* 0x000fe20000100800 */
[----:B------:R-:W-:-:S03]  /*bf90*/  IADD3.X R244, R244, UR6, RZ, P4, !PT ;  /* 0x00000006f4f47c10 */ /* 0x000fc6000a7fe4ff */
[----:B------:R-:W-:Y:S01]  /*bfa0*/  STL [R1+0x450], R222 ;  /* 0x000450de01007387 */ /* 0x000fe20000100800 */
[----:B------:R-:W-:-:S03]  /*bfb0*/  IADD3 R226, P3, R226, UR9, RZ ;  /* 0x00000009e2e27c10 */ /* 0x000fc6000ff7e0ff */
[----:B------:R-:W-:Y:S01]  /*bfc0*/  STL [R1+0x424], R225 ;  /* 0x000424e101007387 */ /* 0x000fe20000100800 */
[----:B------:R-:W-:-:S03]  /*bfd0*/  IADD3 R229, P4, R229, UR9, RZ ;  /* 0x00000009e5e57c10 */ /* 0x000fc6000ff9e0ff */
[----:B------:R0:W-:Y:S04]  /*bfe0*/  STL [R1+0x440], R244 ;  /* 0x000440f401007387 */ /* 0x0001e80000100800 */
[----:B------:R-:W-:Y:S01]  /*bff0*/  STL [R1+0x448], R228 ;  /* 0x000448e401007387 */ /* 0x000fe20000100800 */
[----:B------:R-:W-:-:S03]  /*c000*/  IADD3.X R240, R240, UR6, RZ, P5, !PT ;  /* 0x00000006f0f07c10 */ /* 0x000fc6000affe4ff */
[----:B0-----:R-:W4:Y:S04]  /*c010*/  LDL.LU R244, [R1+0x3e8] ;  /* 0x0003e80001f47983 */ /* 0x001f280000300800 */
[----:B------:R-:W-:Y:S04]  /*c020*/  STL [R1+0x41c], R226 ;  /* 0x00041ce201007387 */ /* 0x000fe80000100800 */
[----:B------:R0:W-:Y:S04]  /*c030*/  STL [R1+0x438], R240 ;  /* 0x000438f001007387 */ /* 0x0001e80000100800 */
[----:B0-----:R-:W4:Y:S04]  /*c040*/  LDL.LU R240, [R1+0x410] ;  /* 0x0004100001f07983 */ /* 0x001f280000300800 */
[----:B------:R-:W-:Y:S01]  /*c050*/  STL [R1+0x414], R229 ;  /* 0x000414e501007387 */ /* 0x000fe20000100800 */
[----:B--2---:R-:W-:-:S02]  /*c060*/  IADD3 R11, P5, R11, UR9, RZ ;  /* 0x000000090b0b7c10 */ /* 0x004fc4000ffbe0ff */
[----:B------:R-:W-:-:S03]  /*c070*/  IADD3.X R227, R227, UR6, RZ, P6, !PT ;  /* 0x00000006e3e37c10 */ /* 0x000fc6000b7fe4ff */
[----:B------:R0:W-:Y:S01]  /*c080*/  STL [R1+0x40c], R11 ;  /* 0x00040c0b01007387 */ /* 0x0001e20000100800 */
[----:B------:R-:W-:Y:S02]  /*c090*/  IADD3 R232, P6, R232, UR9, RZ ;  /* 0x00000009e8e87c10 */ /* 0x000fe4000ffde0ff */
[----:B------:R-:W-:Y:S01]  /*c0a0*/  IADD3.X R233, R233, UR6, RZ, P1, !PT ;  /* 0x00000006e9e97c10 */ /* 0x000fe20008ffe4ff */
[----:B0-----:R-:W2:Y:S04]  /*c0b0*/  LDL.LU R11, [R1+0x3e0] ;  /* 0x0003e000010b7983 */ /* 0x001ea80000300800 */
[----:B------:R-:W-:Y:S01]  /*c0c0*/  STL [R1+0x430], R227 ;  /* 0x000430e301007387 */ /* 0x000fe20000100800 */
[----:B------:R-:W-:-:S03]  /*c0d0*/  IADD3 R239, P1, R239, UR9, RZ ;  /* 0x00000009efef7c10 */ /* 0x000fc6000ff3e0ff */
[----:B------:R-:W-:Y:S01]  /*c0e0*/  STL [R1+0x404], R232 ;  /* 0x000404e801007387 */ /* 0x000fe20000100800 */
[----:B------:R-:W-:-:S03]  /*c0f0*/  IADD3.X R246, R246, UR6, RZ, P2, !PT ;  /* 0x00000006f6f67c10 */ /* 0x000fc600097fe4ff */
[----:B------:R-:W2:Y:S04]  /*c100*/  LDL.LU R206, [R1+0x408] ;  /* 0x0004080001ce7983 */ /* 0x000ea80000300800 */
[----:B------:R-:W-:Y:S04]  /*c110*/  STL [R1+0x428], R233 ;  /* 0x000428e901007387 */ /* 0x000fe80000100800 */
[----:B------:R-:W2:Y:S04]  /*c120*/  LDL.LU R203, [R1+0x3d8] ;  /* 0x0003d80001cb7983 */ /* 0x000ea80000300800 */
[----:B------:R-:W-:Y:S04]  /*c130*/  STL [R1+0x3fc], R239 ;  /* 0x0003fcef01007387 */ /* 0x000fe80000100800 */
[----:B------:R-:W2:Y:S04]  /*c140*/  LDL.LU R202, [R1+0x400] ;  /* 0x0004000001ca7983 */ /* 0x000ea80000300800 */
[----:B------:R0:W-:Y:S04]  /*c150*/  STL [R1+0x420], R246 ;  /* 0x000420f601007387 */ /* 0x0001e80000100800 */
[----:B------:R-:W2:Y:S04]  /*c160*/  LDL.LU R199, [R1+0x3d0] ;  /* 0x0003d00001c77983 */ /* 0x000ea80000300800 */
[----:B0-----:R-:W2:Y:S04]  /*c170*/  LDL.LU R246, [R1+0x3f8] ;  /* 0x0003f80001f67983 */ /* 0x001ea80000300800 */
[----:B------:R-:W2:Y:S01]  /*c180*/  LDL.LU R198, [R1+0x3c8] ;  /* 0x0003c80001c67983 */ /* 0x000ea20000300800 */
[----:B---3--:R-:W-:-:S03]  /*c190*/  IADD3 R243, P2, R243, UR9, RZ ;  /* 0x00000009f3f37c10 */ /* 0x008fc6000ff5e0ff */
[----:B------:R-:W3:Y:S04]  /*c1a0*/  LDL.LU R195, [R1+0x3f0] ;  /* 0x0003f00001c37983 */ /* 0x000ee80000300800 */
[----:B------:R0:W-:Y:S04]  /*c1b0*/  STL [R1+0x3f4], R243 ;  /* 0x0003f4f301007387 */ /* 0x0001e80000100800 */
[----:B0-----:R-:W3:Y:S04]  /*c1c0*/  LDL.LU R243, [R1+0x3c0] ;  /* 0x0003c00001f37983 */ /* 0x001ee80000300800 */
[----:B------:R-:W3:Y:S01]  /*c1d0*/  LDL.LU R194, [R1+0x3e4] ;  /* 0x0003e40001c27983 */ /* 0x000ee20000300800 */
[----:B----4-:R-:W-:-:S03]  /*c1e0*/  IADD3.X R235, R235, UR6, RZ, P3, !PT ;  /* 0x00000006ebeb7c10 */ /* 0x010fc60009ffe4ff */
[----:B------:R-:W4:Y:S04]  /*c1f0*/  LDL.LU R220, [R1+0x3b8] ;  /* 0x0003b80001dc7983 */ /* 0x000f280000300800 */
[----:B------:R-:W4:Y:S04]  /*c200*/  LDL.LU R221, [R1+0x3dc] ;  /* 0x0003dc0001dd7983 */ /* 0x000f280000300800 */
[----:B------:R-:W-:Y:S04]  /*c210*/  STL [R1+0x418], R235 ;  /* 0x000418eb01007387 */ /* 0x000fe80000100800 */
[----:B------:R-:W4:Y:S04]  /*c220*/  LDL.LU R219, [R1+0x3b0] ;  /* 0x0003b00001db7983 */ /* 0x000f280000300800 */
[----:B------:R-:W4:Y:S04]  /*c230*/  LDL.LU R224, [R1+0x3d4] ;  /* 0x0003d40001e07983 */ /* 0x000f280000300800 */
[----:B------:R-:W4:Y:S04]  /*c240*/  LDL.LU R222, [R1+0x3a8] ;  /* 0x0003a80001de7983 */ /* 0x000f280000300800 */
[----:B------:R-:W4:Y:S04]  /*c250*/  LDL.LU R225, [R1+0x3cc] ;  /* 0x0003cc0001e17983 */ /* 0x000f280000300800 */
[----:B------:R-:W4:Y:S04]  /*c260*/  LDL.LU R228, [R1+0x3a0] ;  /* 0x0003a00001e47983 */ /* 0x000f280000300800 */
[----:B------:R-:W4:Y:S04]  /*c270*/  LDL.LU R226, [R1+0x3c4] ;  /* 0x0003c40001e27983 */ /* 0x000f280000300800 */
[----:B------:R-:W4:Y:S04]  /*c280*/  LDL.LU R229, [R1+0x398] ;  /* 0x0003980001e57983 */ /* 0x000f280000300800 */
[----:B------:R-:W4:Y:S01]  /*c290*/  LDL.LU R227, [R1+0x3bc] ;  /* 0x0003bc0001e37983 */ /* 0x000f220000300800 */
[----:B------:R-:W-:-:S05]  /*c2a0*/  IADD3 R244, P3, R244, UR9, RZ ;  /* 0x00000009f4f47c10 */ /* 0x000fca000ff7e0ff */
[----:B------:R0:W-:Y:S04]  /*c2b0*/  STL [R1+0x3e8], R244 ;  /* 0x0003e8f401007387 */ /* 0x0001e80000100800 */
[----:B0-----:R-:W4:Y:S01]  /*c2c0*/  LDL.LU R244, [R1+0x390] ;  /* 0x0003900001f47983 */ /* 0x001f220000300800 */
[----:B------:R-:W-:-:S03]  /*c2d0*/  IADD3.X R240, R240, UR6, RZ, P4, !PT ;  /* 0x00000006f0f07c10 */ /* 0x000fc6000a7fe4ff */
[----:B------:R-:W4:Y:S04]  /*c2e0*/  LDL.LU R232, [R1+0x3b4] ;  /* 0x0003b40001e87983 */ /* 0x000f280000300800 */
[----:B------:R-:W4:Y:S04]  /*c2f0*/  LDL.LU R233, [R1+0x388] ;  /* 0x0003880001e97983 */ /* 0x000f280000300800 */
[----:B------:R0:W-:Y:S04]  /*c300*/  STL [R1+0x410], R240 ;  /* 0x000410f001007387 */ /* 0x0001e80000100800 */
[----:B------:R-:W4:Y:S04]  /*c310*/  LDL.LU R239, [R1+0x3ac] ;  /* 0x0003ac0001ef7983 */ /* 0x000f280000300800 */
[----:B------:R-:W4:Y:S01]  /*c320*/  LDL.LU R235, [R1+0x380] ;  /* 0x0003800001eb7983 */ /* 0x000f220000300800 */
[----:B--2---:R-:W-:-:S05]  /*c330*/  IADD3 R11, P4, R11, UR9, RZ ;  /* 0x000000090b0b7c10 */ /* 0x004fca000ff9e0ff */
[----:B------:R1:W-:Y:S04]  /*c340*/  STL [R1+0x3e0], R11 ;  /* 0x0003e00b01007387 */ /* 0x0003e80000100800 */
[----:B0-----:R-:W2:Y:S01]  /*c350*/  LDL.LU R240, [R1+0x3a4] ;  /* 0x0003a40001f07983 */ /* 0x001ea20000300800 */
[----:B------:R-:W-:-:S03]  /*c360*/  IADD3.X R206, R206, UR6, RZ, P5, !PT ;  /* 0x00000006cece7c10 */ /* 0x000fc6000affe4ff */
[----:B-1----:R-:W2:Y:S01]  /*c370*/  LDL.LU R11, [R1+0x378] ;  /* 0x00037800010b7983 */ /* 0x002ea20000300800 */
[----:B------:R-:W-:-:S03]  /*c380*/  IADD3 R203, P5, R203, UR9, RZ ;  /* 0x00000009cbcb7c10 */ /* 0x000fc6000ffbe0ff */
[----:B------:R-:W-:Y:S04]  /*c390*/  STL [R1+0x408], R206 ;  /* 0x000408ce01007387 */ /* 0x000fe80000100800 */
[----:B------:R-:W-:Y:S01]  /*c3a0*/  STL [R1+0x3d8], R203 ;  /* 0x0003d8cb01007387 */ /* 0x000fe20000100800 */
[----:B------:R-:W-:Y:S02]  /*c3b0*/  IADD3.X R202, R202, UR6, RZ, P6, !PT ;  /* 0x00000006caca7c10 */ /* 0x000fe4000b7fe4ff */
[----:B------:R-:W-:-:S05]  /*c3c0*/  IADD3.X R246, R246, UR6, RZ, P1, !PT ;  /* 0x00000006f6f67c10 */ /* 0x000fca0008ffe4ff */
[----:B------:R0:W-:Y:S04]  /*c3d0*/  STL [R1+0x3f8], R246 ;  /* 0x0003f8f601007387 */ /* 0x0001e80000100800 */
[----:B------:R-:W-:Y:S04]  /*c3e0*/  STL [R1+0x400], R202 ;  /* 0x000400ca01007387 */ /* 0x000fe80000100800 */
[----:B0-----:R-:W2:Y:S01]  /*c3f0*/  LDL.LU R246, [R1+0x39c] ;  /* 0x00039c0001f67983 */ /* 0x001ea20000300800 */
[----:B------:R-:W-:Y:S02]  /*c400*/  IADD3 R199, P6, R199, UR9, RZ ;  /* 0x00000009c7c77c10 */ /* 0x000fe4000ffde0ff */
[----:B---3--:R-:W-:-:S02]  /*c410*/  IADD3.X R195, R195, UR6, RZ, P2, !PT ;  /* 0x00000006c3c37c10 */ /* 0x008fc400097fe4ff */
[----:B------:R-:W-:Y:S02]  /*c420*/  IADD3 R198, P1, R198, UR9, RZ ;  /* 0x00000009c6c67c10 */ /* 0x000fe4000ff3e0ff */
[----:B------:R-:W-:Y:S01]  /*c430*/  IADD3 R243, P2, R243, UR9, RZ ;  /* 0x00000009f3f37c10 */ /* 0x000fe2000ff5e0ff */
[----:B------:R-:W-:Y:S01]  /*c440*/  STL [R1+0x3d0], R199 ;  /* 0x0003d0c701007387 */ /* 0x000fe20000100800 */
[----:B------:R-:W-:-:S03]  /*c450*/  IADD3.X R194, R194, UR6, RZ, P3, !PT ;  /* 0x00000006c2c27c10 */ /* 0x000fc60009ffe4ff */
[----:B------:R0:W-:Y:S01]  /*c460*/  STL [R1+0x3c0], R243 ;  /* 0x0003c0f301007387 */ /* 0x0001e20000100800 */
[----:B----4-:R-:W-:-:S03]  /*c470*/  IADD3 R220, P3, R220, UR9, RZ ;  /* 0x00000009dcdc7c10 */ /* 0x010fc6000ff7e0ff */
[----:B------:R-:W-:Y:S01]  /*c480*/  STL [R1+0x3c8], R198 ;  /* 0x0003c8c601007387 */ /* 0x000fe20000100800 */
[----:B------:R-:W-:-:S03]  /*c490*/  IADD3.X R221, R221, UR6, RZ, P4, !PT ;  /* 0x00000006dddd7c10 */ /* 0x000fc6000a7fe4ff */
[----:B0-----:R-:W3:Y:S04]  /*c4a0*/  LDL.LU R243, [R1+0x370] ;  /* 0x0003700001f37983 */ /* 0x001ee80000300800 */
        /* <DEDUP_REMOVED lines=13> */
[----:B------:R-:W-:Y:S02]  /*c580*/  IADD3 R229, P1, R229, UR9, RZ ;  /* 0x00000009e5e57c10 */ /* 0x000fe4000ff3e0ff */
[----:B------:R-:W-:Y:S01]  /*c590*/  IADD3.X R227, R227, UR6, RZ, P2, !PT ;  /* 0x00000006e3e37c10 */ /* 0x000fe200097fe4ff */
[----:B------:R-:W-:Y:S04]  /*c5a0*/  STL [R1+0x3cc], R225 ;  /* 0x0003cce101007387 */ /* 0x000fe80000100800 */
[----:B------:R-:W-:Y:S04]  /*c5b0*/  STL [R1+0x3a0], R228 ;  /* 0x0003a0e401007387 */ /* 0x000fe80000100800 */
[----:B------:R-:W-:Y:S04]  /*c5c0*/  STL [R1+0x3c4], R226 ;  /* 0x0003c4e201007387 */ /* 0x000fe80000100800 */
[----:B------:R-:W-:Y:S01]  /*c5d0*/  STL [R1+0x398], R229 ;  /* 0x000398e501007387 */ /* 0x000fe20000100800 */
[----:B------:R-:W-:-:S02]  /*c5e0*/  IADD3 R244, P2, R244, UR9, RZ ;  /* 0x00000009f4f47c10 */ /* 0x000fc4000ff5e0ff */
[----:B------:R-:W-:-:S03]  /*c5f0*/  IADD3.X R232, R232, UR6, RZ, P3, !PT ;  /* 0x00000006e8e87c10 */ /* 0x000fc60009ffe4ff */
[----:B------:R0:W-:Y:S01]  /*c600*/  STL [R1+0x390], R244 ;  /* 0x000390f401007387 */ /* 0x0001e20000100800 */
[----:B------:R-:W-:-:S03]  /*c610*/  IADD3 R233, P3, R233, UR9, RZ ;  /* 0x00000009e9e97c10 */ /* 0x000fc6000ff7e0ff */
[----:B0-----:R-:W4:Y:S01]  /*c620*/  LDL.LU R244, [R1+0x394] ;  /* 0x0003940001f47983 */ /* 0x001f220000300800 */
[----:B------:R-:W-:-:S03]  /*c630*/  IADD3.X R239, R239, UR6, RZ, P4, !PT ;  /* 0x00000006efef7c10 */ /* 0x000fc6000a7fe4ff */
[----:B------:R-:W-:Y:S01]  /*c640*/  STL [R1+0x3bc], R227 ;  /* 0x0003bce301007387 */ /* 0x000fe20000100800 */
[----:B------:R-:W-:-:S03]  /*c650*/  IADD3 R235, P4, R235, UR9, RZ ;  /* 0x00000009ebeb7c10 */ /* 0x000fc6000ff9e0ff */
[----:B------:R-:W-:Y:S04]  /*c660*/  STL [R1+0x3b4], R232 ;  /* 0x0003b4e801007387 */ /* 0x000fe80000100800 */
[----:B------:R-:W-:Y:S04]  /*c670*/  STL [R1+0x388], R233 ;  /* 0x000388e901007387 */ /* 0x000fe80000100800 */
[----:B------:R-:W-:Y:S04]  /*c680*/  STL [R1+0x3ac], R239 ;  /* 0x0003acef01007387 */ /* 0x000fe80000100800 */
[----:B------:R-:W4:Y:S04]  /*c690*/  LDL.LU R210, [R1+0x368] ;  /* 0x0003680001d27983 */ /* 0x000f280000300800 */
[----:B------:R-:W-:Y:S04]  /*c6a0*/  STL [R1+0x380], R235 ;  /* 0x000380eb01007387 */ /* 0x000fe80000100800 */
[----:B------:R-:W4:Y:S01]  /*c6b0*/  LDL.LU R207, [R1+0x38c] ;  /* 0x00038c0001cf7983 */ /* 0x000f220000300800 */
[----:B--2---:R-:W-:-:S02]  /*c6c0*/  IADD3.X R240, R240, UR6, RZ, P5, !PT ;  /* 0x00000006f0f07c10 */ /* 0x004fc4000affe4ff */
[----:B------:R-:W-:-:S03]  /*c6d0*/  IADD3 R11, P5, R11, UR9, RZ ;  /* 0x000000090b0b7c10 */ /* 0x000fc6000ffbe0ff */
[----:B------:R-:W-:Y:S04]  /*c6e0*/  STL [R1+0x3a4], R240 ;  /* 0x0003a4f001007387 */ /* 0x000fe80000100800 */
[----:B------:R-:W2:Y:S04]  /*c6f0*/  LDL.LU R206, [R1+0x360] ;  /* 0x0003600001ce7983 */ /* 0x000ea80000300800 */
[----:B------:R0:W-:Y:S04]  /*c700*/  STL [R1+0x378], R11 ;  /* 0x0003780b01007387 */ /* 0x0001e80000100800 */
[----:B------:R-:W2:Y:S04]  /*c710*/  LDL.LU R203, [R1+0x384] ;  /* 0x0003840001cb7983 */ /* 0x000ea80000300800 */
[----:B0-----:R-:W2:Y:S04]  /*c720*/  LDL.LU R11, [R1+0x358] ;  /* 0x00035800010b7983 */ /* 0x001ea80000300800 */
[----:B------:R-:W2:Y:S04]  /*c730*/  LDL.LU R202, [R1+0x37c] ;  /* 0x00037c0001ca7983 */ /* 0x000ea80000300800 */
[----:B------:R-:W2:Y:S01]  /*c740*/  LDL.LU R199, [R1+0x350] ;  /* 0x0003500001c77983 */ /* 0x000ea20000300800 */
[----:B------:R-:W-:-:S05]  /*c750*/  IADD3.X R246, R246, UR6, RZ, P6, !PT ;  /* 0x00000006f6f67c10 */ /* 0x000fca000b7fe4ff */
[----:B------:R0:W-:Y:S04]  /*c760*/  STL [R1+0x39c], R246 ;  /* 0x00039cf601007387 */ /* 0x0001e80000100800 */
[----:B0-----:R-:W2:Y:S04]  /*c770*/  LDL.LU R246, [R1+0x374] ;  /* 0x0003740001f67983 */ /* 0x001ea80000300800 */
[----:B------:R-:W2:Y:S01]  /*c780*/  LDL.LU R198, [R1+0x348] ;  /* 0x0003480001c67983 */ /* 0x000ea20000300800 */
[----:B---3--:R-:W-:-:S03]  /*c790*/  IADD3 R243, P6, R243, UR9, RZ ;  /* 0x00000009f3f37c10 */ /* 0x008fc6000ffde0ff */
[----:B------:R-:W3:Y:S04]  /*c7a0*/  LDL.LU R195, [R1+0x36c] ;  /* 0x00036c0001c37983 */ /* 0x000ee80000300800 */
[----:B------:R-:W3:Y:S04]  /*c7b0*/  LDL.LU R194, [R1+0x340] ;  /* 0x0003400001c27983 */ /* 0x000ee80000300800 */
[----:B------:R0:W-:Y:S04]  /*c7c0*/  STL [R1+0x370], R243 ;  /* 0x000370f301007387 */ /* 0x0001e80000100800 */
        /* <DEDUP_REMOVED lines=9> */
[----:B0-----:R-:W3:Y:S04]  /*c860*/  LDL.LU R243, [R1+0x318] ;  /* 0x0003180001f37983 */ /* 0x001ee80000300800 */
[----:B------:R-:W3:Y:S04]  /*c870*/  LDL.LU R227, [R1+0x33c] ;  /* 0x00033c0001e37983 */ /* 0x000ee80000300800 */
[----:B------:R-:W3:Y:S04]  /*c880*/  LDL.LU R232, [R1+0x310] ;  /* 0x0003100001e87983 */ /* 0x000ee80000300800 */
[----:B------:R-:W3:Y:S01]  /*c890*/  LDL.LU R233, [R1+0x334] ;  /* 0x0003340001e97983 */ /* 0x000ee20000300800 */
[----:B----4-:R-:W-:-:S05]  /*c8a0*/  IADD3.X R244, R244, UR6, RZ, P1, !PT ;  /* 0x00000006f4f47c10 */ /* 0x010fca0008ffe4ff */
[----:B------:R0:W-:Y:S04]  /*c8b0*/  STL [R1+0x394], R244 ;  /* 0x000394f401007387 */ /* 0x0001e80000100800 */
[----:B------:R-:W4:Y:S04]  /*c8c0*/  LDL.LU R239, [R1+0x308] ;  /* 0x0003080001ef7983 */ /* 0x000f280000300800 */
[----:B------:R-:W4:Y:S04]  /*c8d0*/  LDL.LU R235, [R1+0x32c] ;  /* 0x00032c0001eb7983 */ /* 0x000f280000300800 */
[----:B------:R-:W4:Y:S01]  /*c8e0*/  LDL.LU R240, [R1+0x300] ;  /* 0x0003000001f07983 */ /* 0x000f220000300800 */
[----:B------:R-:W-:-:S03]  /*c8f0*/  IADD3 R210, P1, R210, UR9, RZ ;  /* 0x00000009d2d27c10 */ /* 0x000fc6000ff3e0ff */
[----:B0-----:R-:W4:Y:S01]  /*c900*/  LDL.LU R244, [R1+0x324] ;  /* 0x0003240001f47983 */ /* 0x001f220000300800 */
[----:B------:R-:W-:-:S03]  /*c910*/  IADD3.X R207, R207, UR6, RZ, P2, !PT ;  /* 0x00000006cfcf7c10 */ /* 0x000fc600097fe4ff */
[----:B------:R-:W-:Y:S04]  /*c920*/  STL [R1+0x368], R210 ;  /* 0x000368d201007387 */ /* 0x000fe80000100800 */
[----:B------:R-:W-:Y:S01]  /*c930*/  STL [R1+0x38c], R207 ;  /* 0x00038ccf01007387 */ /* 0x000fe20000100800 */
[----:B--2---:R-:W-:Y:S02]  /*c940*/  IADD3 R206, P2, R206, UR9, RZ ;  /* 0x00000009cece7c10 */ /* 0x004fe4000ff5e0ff */
[----:B------:R-:W-:Y:S02]  /*c950*/  IADD3.X R203, R203, UR6, RZ, P3, !PT ;  /* 0x00000006cbcb7c10 */ /* 0x000fe40009ffe4ff */
[----:B------:R-:W-:-:S05]  /*c960*/  IADD3 R11, P3, R11, UR9, RZ ;  /* 0x000000090b0b7c10 */ /* 0x000fca000ff7e0ff */
[----:B------:R0:W-:Y:S01]  /*c970*/  STL [R1+0x358], R11 ;  /* 0x0003580b01007387 */ /* 0x0001e20000100800 */
[----:B------:R-:W-:-:S03]  /*c980*/  IADD3.X R202, R202, UR6, RZ, P4, !PT ;  /* 0x00000006caca7c10 */ /* 0x000fc6000a7fe4ff */
[----:B------:R-:W-:Y:S04]  /*c990*/  STL [R1+0x360], R206 ;  /* 0x000360ce01007387 */ /* 0x000fe80000100800 */
[----:B0-----:R-:W2:Y:S04]  /*c9a0*/  LDL.LU R11, [R1+0x2f8] ;  /* 0x0002f800010b7983 */ /* 0x001ea80000300800 */
[----:B------:R-:W-:Y:S01]  /*c9b0*/  STL [R1+0x384], R203 ;  /* 0x000384cb01007387 */ /* 0x000fe20000100800 */
[----:B------:R-:W-:-:S05]  /*c9c0*/  IADD3.X R246, R246, UR6, RZ, P5, !PT ;  /* 0x00000006f6f67c10 */ /* 0x000fca000affe4ff */
[----:B------:R0:W-:Y:S04]  /*c9d0*/  STL [R1+0x374], R246 ;  /* 0x000374f601007387 */ /* 0x0001e80000100800 */
[----:B------:R-:W-:Y:S04]  /*c9e0*/  STL [R1+0x37c], R202 ;  /* 0x00037cca01007387 */ /* 0x000fe80000100800 */
[----:B0-----:R-:W2:Y:S01]  /*c9f0*/  LDL.LU R246, [R1+0x31c] ;  /* 0x00031c0001f67983 */ /* 0x001ea20000300800 */
[----:B------:R-:W-:Y:S02]  /*ca00*/  IADD3 R199, P4, R199, UR9, RZ ;  /* 0x00000009c7c77c10 */ /* 0x000fe4000ff9e0ff */
[----:B------:R-:W-:-:S02]  /*ca10*/  IADD3 R198, P5, R198, UR9, RZ ;  /* 0x00000009c6c67c10 */ /* 0x000fc4000ffbe0ff */
[----:B---3--:R-:W-:Y:S02]  /*ca20*/  IADD3.X R195, R195, UR6, RZ, P6, !PT ;  /* 0x00000006c3c37c10 */ /* 0x008fe4000b7fe4ff */
[----:B------:R-:W-:Y:S01]  /*ca30*/  IADD3 R194, P6, R194, UR9, RZ ;  /* 0x00000009c2c27c10 */ /* 0x000fe2000ffde0ff */
[----:B------:R-:W-:Y:S01]  /*ca40*/  STL [R1+0x350], R199 ;  /* 0x000350c701007387 */ /* 0x000fe20000100800 */
[----:B------:R-:W-:Y:S02]  /*ca50*/  IADD3.X R220, R220, UR6, RZ, P1, !PT ;  /* 0x00000006dcdc7c10 */ /* 0x000fe40008ffe4ff */
[----:B------:R-:W-:Y:S01]  /*ca60*/  IADD3 R221, P1, R221, UR9, RZ ;  /* 0x00000009dddd7c10 */ /* 0x000fe2000ff3e0ff */
        /* <DEDUP_REMOVED lines=21> */
[----:B------:R0:W-:Y:S04]  /*cbc0*/  STL [R1+0x318], R243 ;  /* 0x000318f301007387 */ /* 0x0001e80000100800 */
[----:B------:R-:W-:Y:S04]  /*cbd0*/  STL [R1+0x320], R226 ;  /* 0x000320e201007387 */ /* 0x000fe80000100800 */
[----:B0-----:R-:W3:Y:S04]  /*cbe0*/  LDL.LU R243, [R1+0x2f0] ;  /* 0x0002f00001f37983 */ /* 0x001ee80000300800 */
[----:B------:R-:W-:Y:S01]  /*cbf0*/  STL [R1+0x344], R229 ;  /* 0x000344e501007387 */ /* 0x000fe20000100800 */
[----:B----4-:R-:W-:-:S03]  /*cc00*/  IADD3 R239, P1, R239, UR9, RZ ;  /* 0x00000009efef7c10 */ /* 0x010fc6000ff3e0ff */
[----:B------:R-:W-:Y:S01]  /*cc10*/  STL [R1+0x33c], R227 ;  /* 0x00033ce301007387 */ /* 0x000fe20000100800 */
[----:B------:R-:W-:-:S03]  /*cc20*/  IADD3.X R235, R235, UR6, RZ, P2, !PT ;  /* 0x00000006ebeb7c10 */ /* 0x000fc600097fe4ff */
[----:B------:R-:W-:Y:S01]  /*cc30*/  STL [R1+0x310], R232 ;  /* 0x000310e801007387 */ /* 0x000fe20000100800 */
[----:B------:R-:W-:-:S03]  /*cc40*/  IADD3 R240, P2, R240, UR9, RZ ;  /* 0x00000009f0f07c10 */ /* 0x000fc6000ff5e0ff */
[----:B------:R-:W-:Y:S01]  /*cc50*/  STL [R1+0x334], R233 ;  /* 0x000334e901007387 */ /* 0x000fe20000100800 */
[----:B------:R-:W-:-:S03]  /*cc60*/  IADD3.X R244, R244, UR6, RZ, P3, !PT ;  /* 0x00000006f4f47c10 */ /* 0x000fc60009ffe4ff */
[----:B------:R-:W-:Y:S04]  /*cc70*/  STL [R1+0x308], R239 ;  /* 0x000308ef01007387 */ /* 0x000fe80000100800 */
[----:B------:R-:W4:Y:S04]  /*cc80*/  LDL.LU R210, [R1+0x314] ;  /* 0x0003140001d27983 */ /* 0x000f280000300800 */
[----:B------:R-:W-:Y:S04]  /*cc90*/  STL [R1+0x32c], R235 ;  /* 0x00032ceb01007387 */ /* 0x000fe80000100800 */
[----:B------:R-:W4:Y:S04]  /*cca0*/  LDL.LU R207, [R1+0x2e8] ;  /* 0x0002e80001cf7983 */ /* 0x000f280000300800 */
[----:B------:R-:W-:Y:S04]  /*ccb0*/  STL [R1+0x300], R240 ;  /* 0x000300f001007387 */ /* 0x000fe80000100800 */
[----:B------:R-:W4:Y:S04]  /*ccc0*/  LDL.LU R206, [R1+0x30c] ;  /* 0x00030c0001ce7983 */ /* 0x000f280000300800 */
[----:B------:R0:W-:Y:S04]  /*ccd0*/  STL [R1+0x324], R244 ;  /* 0x000324f401007387 */ /* 0x0001e80000100800 */
[----:B------:R-:W4:Y:S04]  /*cce0*/  LDL.LU R203, [R1+0x2e0] ;  /* 0x0002e00001cb7983 */ /* 0x000f280000300800 */
[----:B0-----:R-:W4:Y:S04]  /*ccf0*/  LDL.LU R244, [R1+0x304] ;  /* 0x0003040001f47983 */ /* 0x001f280000300800 */
[----:B------:R-:W4:Y:S04]  /*cd00*/  LDL.LU R202, [R1+0x2d8] ;  /* 0x0002d80001ca7983 */ /* 0x000f280000300800 */
[----:B------:R-:W4:Y:S01]  /*cd10*/  LDL.LU R199, [R1+0x2fc] ;  /* 0x0002fc0001c77983 */ /* 0x000f220000300800 */
[----:B--2---:R-:W-:-:S05]  /*cd20*/  IADD3 R11, P3, R11, UR9, RZ ;  /* 0x000000090b0b7c10 */ /* 0x004fca000ff7e0ff */
[----:B------:R0:W-:Y:S04]  /*cd30*/  STL [R1+0x2f8], R11 ;  /* 0x0002f80b01007387 */ /* 0x0001e80000100800 */
[----:B0-----:R-:W2:Y:S04]  /*cd40*/  LDL.LU R11, [R1+0x2d0] ;  /* 0x0002d000010b7983 */ /* 0x001ea80000300800 */
[----:B------:R-:W2:Y:S04]  /*cd50*/  LDL.LU R198, [R1+0x2f4] ;  /* 0x0002f40001c67983 */ /* 0x000ea80000300800 */
[----:B------:R-:W2:Y:S04]  /*cd60*/  LDL.LU R195, [R1+0x2c8] ;  /* 0x0002c80001c37983 */ /* 0x000ea80000300800 */
[----:B------:R-:W2:Y:S01]  /*cd70*/  LDL.LU R194, [R1+0x2ec] ;  /* 0x0002ec0001c27983 */ /* 0x000ea20000300800 */
[----:B------:R-:W-:-:S05]  /*cd80*/  IADD3.X R246, R246, UR6, RZ, P4, !PT ;  /* 0x00000006f6f67c10 */ /* 0x000fca000a7fe4ff */
[----:B------:R0:W-:Y:S04]  /*cd90*/  STL [R1+0x31c], R246 ;  /* 0x00031cf601007387 */ /* 0x0001e80000100800 */
[----:B------:R-:W2:Y:S04]  /*cda0*/  LDL.LU R220, [R1+0x2c0] ;  /* 0x0002c00001dc7983 */ /* 0x000ea80000300800 */
        /* <DEDUP_REMOVED lines=8> */
[----:B0-----:R-:W2:Y:S04]  /*ce30*/  LDL.LU R246, [R1+0x2c4] ;  /* 0x0002c40001f67983 */ /* 0x001ea80000300800 */
[----:B------:R-:W2:Y:S04]  /*ce40*/  LDL.LU R227, [R1+0x298] ;  /* 0x0002980001e37983 */ /* 0x000ea80000300800 */
[----:B------:R-:W2:Y:S04]  /*ce50*/  LDL.LU R232, [R1+0x2bc] ;  /* 0x0002bc0001e87983 */ /* 0x000ea80000300800 */
[----:B------:R-:W2:Y:S01]  /*ce60*/  LDL.LU R233, [R1+0x290] ;  /* 0x0002900001e97983 */ /* 0x000ea20000300800 */
[----:B---3--:R-:W-:-:S05]  /*ce70*/  IADD3 R243, P4, R243, UR9, RZ ;  /* 0x00000009f3f37c10 */ /* 0x008fca000ff9e0ff */
[----:B------:R0:W-:Y:S04]  /*ce80*/  STL [R1+0x2f0], R243 ;  /* 0x0002f0f301007387 */ /* 0x0001e80000100800 */
[----:B------:R-:W3:Y:S04]  /*ce90*/  LDL.LU R239, [R1+0x2b4] ;  /* 0x0002b40001ef7983 */ /* 0x000ee80000300800 */
[----:B------:R-:W3:Y:S04]  /*cea0*/  LDL.LU R235, [R1+0x288] ;  /* 0x0002880001eb7983 */ /* 0x000ee80000300800 */
[----:B------:R-:W3:Y:S04]  /*ceb0*/  LDL.LU R240, [R1+0x2ac] ;  /* 0x0002ac0001f07983 */ /* 0x000ee80000300800 */
[----:B0-----:R-:W3:Y:S01]  /*cec0*/  LDL.LU R243, [R1+0x280] ;  /* 0x0002800001f37983 */ /* 0x001ee20000300800 */
[----:B----4-:R-:W-:-:S02]  /*ced0*/  IADD3.X R210, R210, UR6, RZ, P5, !PT ;  /* 0x00000006d2d27c10 */ /* 0x010fc4000affe4ff */
[----:B------:R-:W-:-:S03]  /*cee0*/  IADD3 R207, P5, R207, UR9, RZ ;  /* 0x00000009cfcf7c10 */ /* 0x000fc6000ffbe0ff */
[----:B------:R-:W-:Y:S04]  /*cef0*/  STL [R1+0x314], R210 ;  /* 0x000314d201007387 */ /* 0x000fe80000100800 */
[----:B------:R-:W-:Y:S01]  /*cf00*/  STL [R1+0x2e8], R207 ;  /* 0x0002e8cf01007387 */ /* 0x000fe20000100800 */
[----:B------:R-:W-:Y:S02]  /*cf10*/  IADD3.X R206, R206, UR6, RZ, P6, !PT ;  /* 0x00000006cece7c10 */ /* 0x000fe4000b7fe4ff */
[----:B------:R-:W-:Y:S02]  /*cf20*/  IADD3 R203, P6, R203, UR9, RZ ;  /* 0x00000009cbcb7c10 */ /* 0x000fe4000ffde0ff */
[----:B------:R-:W-:Y:S02]  /*cf30*/  IADD3.X R244, R244, UR6, RZ, P1, !PT ;  /* 0x00000006f4f47c10 */ /* 0x000fe40008ffe4ff */
[----:B------:R-:W-:-:S03]  /*cf40*/  IADD3 R202, P1, R202, UR9, RZ ;  /* 0x00000009caca7c10 */ /* 0x000fc6000ff3e0ff */
[----:B------:R0:W-:Y:S01]  /*cf50*/  STL [R1+0x304], R244 ;  /* 0x000304f401007387 */ /* 0x0001e20000100800 */
[----:B------:R-:W-:-:S03]  /*cf60*/  IADD3.X R199, R199, UR6, RZ, P2, !PT ;  /* 0x00000006c7c77c10 */ /* 0x000fc600097fe4ff */
[----:B------:R-:W-:Y:S04]  /*cf70*/  STL [R1+0x30c], R206 ;  /* 0x00030cce01007387 */ /* 0x000fe80000100800 */
[----:B0-----:R-:W4:Y:S04]  /*cf80*/  LDL.LU R244, [R1+0x2a4] ;  /* 0x0002a40001f47983 */ /* 0x001f280000300800 */
[----:B------:R-:W-:Y:S01]  /*cf90*/  STL [R1+0x2e0], R203 ;  /* 0x0002e0cb01007387 */ /* 0x000fe20000100800 */
[----:B--2---:R-:W-:Y:S02]  /*cfa0*/  IADD3 R11, P2, R11, UR9, RZ ;  /* 0x000000090b0b7c10 */ /* 0x004fe4000ff5e0ff */
[----:B------:R-:W-:-:S03]  /*cfb0*/  IADD3.X R198, R198, UR6, RZ, P3, !PT ;  /* 0x00000006c6c67c10 */ /* 0x000fc60009ffe4ff */
[----:B------:R0:W-:Y:S01]  /*cfc0*/  STL [R1+0x2d0], R11 ;  /* 0x0002d00b01007387 */ /* 0x0001e20000100800 */
[----:B------:R-:W-:-:S03]  /*cfd0*/  IADD3 R195, P3, R195, UR9, RZ ;  /* 0x00000009c3c37c10 */ /* 0x000fc6000ff7e0ff */
[----:B------:R-:W-:Y:S01]  /*cfe0*/  STL [R1+0x2d8], R202 ;  /* 0x0002d8ca01007387 */ /* 0x000fe20000100800 */
[----:B------:R-:W-:-:S03]  /*cff0*/  IADD3.X R194, R194, UR6, RZ, P4, !PT ;  /* 0x00000006c2c27c10 */ /* 0x000fc6000a7fe4ff */
[----:B0-----:R-:W2:Y:S04]  /*d000*/  LDL.LU R11, [R1+0x278] ;  /* 0x00027800010b7983 */ /* 0x001ea80000300800 */
[----:B------:R-:W-:Y:S04]  /*d010*/  STL [R1+0x2fc], R199 ;  /* 0x0002fcc701007387 */ /* 0x000fe80000100800 */
[----:B------:R-:W-:Y:S04]  /*d020*/  STL [R1+0x2f4], R198 ;  /* 0x0002f4c601007387 */ /* 0x000fe80000100800 */
        /* <DEDUP_REMOVED lines=17> */
[----:B------:R-:W-:-:S05]  /*d140*/  IADD3.X R246, R246, UR6, RZ, P3, !PT ;  /* 0x00000006f6f67c10 */ /* 0x000fca0009ffe4ff */
[----:B------:R0:W-:Y:S04]  /*d150*/  STL [R1+0x2c4], R246 ;  /* 0x0002c4f601007387 */ /* 0x0001e80000100800 */
[----:B------:R1:W-:Y:S04]  /*d160*/  STL [R1+0x2cc], R226 ;  /* 0x0002cce201007387 */ /* 0x0003e80000100800 */
[----:B0-----:R-:W2:Y:S01]  /*d170*/  LDL.LU R246, [R1+0x29c] ;  /* 0x00029c0001f67983 */ /* 0x001ea20000300800 */
[----:B------:R-:W-:Y:S02]  /*d180*/  IADD3 R229, P2, R229, UR9, RZ ;  /* 0x00000009e5e57c10 */ /* 0x000fe4000ff5e0ff */
[----:B------:R-:W-:-:S02]  /*d190*/  IADD3 R227, P3, R227, UR9, RZ ;  /* 0x00000009e3e37c10 */ /* 0x000fc4000ff7e0ff */
[----:B------:R-:W-:Y:S02]  /*d1a0*/  IADD3.X R232, R232, UR6, RZ, P4, !PT ;  /* 0x00000006e8e87c10 */ /* 0x000fe4000a7fe4ff */
[----:B------:R-:W-:Y:S01]  /*d1b0*/  IADD3 R233, P4, R233, UR9, RZ ;  /* 0x00000009e9e97c10 */ /* 0x000fe2000ff9e0ff */
[----:B------:R0:W-:Y:S01]  /*d1c0*/  STL [R1+0x2a0], R229 ;  /* 0x0002a0e501007387 */ /* 0x0001e20000100800 */
[----:B---3--:R-:W-:-:S03]  /*d1d0*/  IADD3.X R239, R239, UR6, RZ, P5, !PT ;  /* 0x00000006efef7c10 */ /* 0x008fc6000affe4ff */
[----:B------:R3:W-:Y:S01]  /*d1e0*/  STL [R1+0x298], R227 ;  /* 0x000298e301007387 */ /* 0x0007e20000100800 */
[----:B------:R-:W-:-:S03]  /*d1f0*/  IADD3 R235, P5, R235, UR9, RZ ;  /* 0x00000009ebeb7c10 */ /* 0x000fc6000ffbe0ff */
[----:B------:R3:W-:Y:S01]  /*d200*/  STL [R1+0x2bc], R232 ;  /* 0x0002bce801007387 */ /* 0x0007e20000100800 */
[----:B------:R-:W-:-:S03]  /*d210*/  IADD3.X R240, R240, UR6, RZ, P6, !PT ;  /* 0x00000006f0f07c10 */ /* 0x000fc6000b7fe4ff */
[----:B------:R-:W-:Y:S01]  /*d220*/  STL [R1+0x290], R233 ;  /* 0x000290e901007387 */ /* 0x000fe20000100800 */
[----:B------:R-:W-:-:S03]  /*d230*/  IADD3 R243, P6, R243, UR9, RZ ;  /* 0x00000009f3f37c10 */ /* 0x000fc6000ffde0ff */
[----:B------:R-:W-:Y:S04]  /*d240*/  STL [R1+0x2b4], R239 ;  /* 0x0002b4ef01007387 */ /* 0x000fe80000100800 */
[----:B------:R-:W3:Y:S04]  /*d250*/  LDL.LU R210, [R1+0x270] ;  /* 0x0002700001d27983 */ /* 0x000ee80000300800 */
[----:B------:R-:W-:Y:S04]  /*d260*/  STL [R1+0x288], R235 ;  /* 0x000288eb01007387 */ /* 0x000fe80000100800 */
[----:B------:R-:W3:Y:S04]  /*d270*/  LDL.LU R207, [R1+0x294] ;  /* 0x0002940001cf7983 */ /* 0x000ee80000300800 */
[----:B------:R-:W-:Y:S04]  /*d280*/  STL [R1+0x2ac], R240 ;  /* 0x0002acf001007387 */ /* 0x000fe80000100800 */
[----:B------:R-:W3:Y:S04]  /*d290*/  LDL.LU R206, [R1+0x268] ;  /* 0x0002680001ce7983 */ /* 0x000ee80000300800 */
[----:B------:R-:W-:Y:S04]  /*d2a0*/  STL [R1+0x280], R243 ;  /* 0x000280f301007387 */ /* 0x000fe80000100800 */
[----:B------:R-:W3:Y:S04]  /*d2b0*/  LDL.LU R203, [R1+0x28c] ;  /* 0x00028c0001cb7983 */ /* 0x000ee80000300800 */
[----:B------:R-:W3:Y:S04]  /*d2c0*/  LDL.LU R202, [R1+0x260] ;  /* 0x0002600001ca7983 */ /* 0x000ee80000300800 */
[----:B------:R-:W3:Y:S04]  /*d2d0*/  LDL.LU R199, [R1+0x284] ;  /* 0x0002840001c77983 */ /* 0x000ee80000300800 */
[----:B------:R-:W3:Y:S04]  /*d2e0*/  LDL.LU R198, [R1+0x258] ;  /* 0x0002580001c67983 */ /* 0x000ee80000300800 */
[----:B------:R-:W3:Y:S01]  /*d2f0*/  LDL.LU R195, [R1+0x27c] ;  /* 0x00027c0001c37983 */ /* 0x000ee20000300800 */
[----:B----4-:R-:W-:-:S05]  /*d300*/  IADD3.X R244, R244, UR6, RZ, P1, !PT ;  /* 0x00000006f4f47c10 */ /* 0x010fca0008ffe4ff */
[----:B------:R-:W-:Y:S04]  /*d310*/  STL [R1+0x2a4], R244 ;  /* 0x0002a4f401007387 */ /* 0x000fe80000100800 */
[----:B------:R-:W4:Y:S04]  /*d320*/  LDL.LU R194, [R1+0x250] ;  /* 0x0002500001c27983 */ /* 0x000f280000300800 */
[----:B------:R-:W4:Y:S04]  /*d330*/  LDL.LU R220, [R1+0x274] ;  /* 0x0002740001dc7983 */ /* 0x000f280000300800 */
[----:B------:R-:W4:Y:S01]  /*d340*/  LDL.LU R221, [R1+0x248] ;  /* 0x0002480001dd7983 */ /* 0x000f220000300800 */
[----:B--2---:R-:W-:-:S05]  /*d350*/  IADD3 R11, P1, R11, UR9, RZ ;  /* 0x000000090b0b7c10 */ /* 0x004fca000ff3e0ff */
[----:B------:R2:W-:Y:S04]  /*d360*/  STL [R1+0x278], R11 ;  /* 0x0002780b01007387 */ /* 0x0005e80000100800 */
[----:B------:R-:W4:Y:S04]  /*d370*/  LDL.LU R219, [R1+0x26c] ;  /* 0x00026c0001db7983 */ /* 0x000f280000300800 */
[----:B------:R-:W4:Y:S04]  /*d380*/  LDL.LU R224, [R1+0x240] ;  /* 0x0002400001e07983 */ /* 0x000f280000300800 */
[----:B------:R-:W4:Y:S04]  /*d390*/  LDL.LU R222, [R1+0x264] ;  /* 0x0002640001de7983 */ /* 0x000f280000300800 */
[----:B------:R-:W4:Y:S04]  /*d3a0*/  LDL.LU R225, [R1+0x238] ;  /* 0x0002380001e17983 */ /* 0x000f280000300800 */
[----:B------:R-:W4:Y:S04]  /*d3b0*/  LDL.LU R228, [R1+0x25c] ;  /* 0x00025c0001e47983 */ /* 0x000f280000300800 */
[----:B-1----:R-:W4:Y:S04]  /*d3c0*/  LDL.LU R226, [R1+0x230] ;  /* 0x0002300001e27983 */ /* 0x002f280000300800 */
[----:B0-----:R-:W4:Y:S04]  /*d3d0*/  LDL.LU R229, [R1+0x254] ;  /* 0x0002540001e57983 */ /* 0x001f280000300800 */
[----:B---3--:R-:W3:Y:S04]  /*d3e0*/  LDL.LU R227, [R1+0x228] ;  /* 0x0002280001e37983 */ /* 0x008ee80000300800 */
[----:B------:R-:W3:Y:S04]  /*d3f0*/  LDL.LU R232, [R1+0x24c] ;  /* 0x00024c0001e87983 */ /* 0x000ee80000300800 */
[----:B--2---:R-:W2:Y:S04]  /*d400*/  LDL.LU R11, [R1+0x220] ;  /* 0x00022000010b7983 */ /* 0x004ea80000300800 */
        /* <DEDUP_REMOVED lines=8> */
[----:B0-----:R-:W2:Y:S01]  /*d490*/  LDL.LU R246, [R1+0x22c] ;  /* 0x00022c0001f67983 */ /* 0x001ea20000300800 */
[----:B------:R-:W-:-:S02]  /*d4a0*/  IADD3 R210, P2, R210, UR9, RZ ;  /* 0x00000009d2d27c10 */ /* 0x000fc4000ff5e0ff */
        /* <DEDUP_REMOVED lines=13> */
[----:B------:R-:W-:Y:S04]  /*d580*/  STL [R1+0x258], R198 ;  /* 0x000258c601007387 */ /* 0x000fe80000100800 */
[----:B------:R-:W-:Y:S01]  /*d590*/  STL [R1+0x27c], R195 ;  /* 0x00027cc301007387 */ /* 0x000fe20000100800 */
[----:B----4-:R-:W-:Y:S02]  /*d5a0*/  IADD3 R194, P6, R194, UR9, RZ ;  /* 0x00000009c2c27c10 */ /* 0x010fe4000ffde0ff */
[----:B------:R-:W-:-:S03]  /*d5b0*/  IADD3.X R220, R220, UR6, RZ, P1, !PT ;  /* 0x00000006dcdc7c10 */ /* 0x000fc60008ffe4ff */
[----:B------:R-:W-:Y:S01]  /*d5c0*/  STL [R1+0x250], R194 ;  /* 0x000250c201007387 */ /* 0x000fe20000100800 */
[----:B------:R-:W-:-:S03]  /*d5d0*/  IADD3 R221, P1, R221, UR9, RZ ;  /* 0x00000009dddd7c10 */ /* 0x000fc6000ff3e0ff */
[----:B------:R-:W-:Y:S04]  /*d5e0*/  STL [R1+0x274], R220 ;  /* 0x000274dc01007387 */ /* 0x000fe80000100800 */
[----:B------:R-:W-:Y:S01]  /*d5f0*/  STL [R1+0x248], R221 ;  /* 0x000248dd01007387 */ /* 0x000fe20000100800 */
[----:B------:R-:W-:Y:S02]  /*d600*/  IADD3.X R219, R219, UR6, RZ, P2, !PT ;  /* 0x00000006dbdb7c10 */ /* 0x000fe400097fe4ff */
        /* <DEDUP_REMOVED lines=12> */
[----:B---3--:R-:W-:Y:S02]  /*d6d0*/  IADD3 R227, P5, R227, UR9, RZ ;  /* 0x00000009e3e37c10 */ /* 0x008fe4000ffbe0ff */
[----:B------:R-:W-:Y:S02]  /*d6e0*/  IADD3.X R232, R232, UR6, RZ, P6, !PT ;  /* 0x00000006e8e87c10 */ /* 0x000fe4000b7fe4ff */
[----:B--2---:R-:W-:Y:S01]  /*d6f0*/  IADD3 R11, P6, R11, UR9, RZ ;  /* 0x000000090b0b7c10 */ /* 0x004fe2000ffde0ff */
[----:B------:R-:W-:Y:S01]  /*d700*/  STL [R1+0x254], R229 ;  /* 0x000254e501007387 */ /* 0x000fe20000100800 */
[----:B------:R-:W-:-:S03]  /*d710*/  IADD3.X R233, R233, UR6, RZ, P1, !PT ;  /* 0x00000006e9e97c10 */ /* 0x000fc60008ffe4ff */
[----:B------:R0:W-:Y:S01]  /*d720*/  STL [R1+0x220], R11 ;  /* 0x0002200b01007387 */ /* 0x0001e20000100800 */
[----:B------:R-:W-:-:S03]  /*d730*/  IADD3 R239, P1, R239, UR9, RZ ;  /* 0x00000009efef7c10 */ /* 0x000fc6000ff3e0ff */
[----:B------:R1:W-:Y:S01]  /*d740*/  STL [R1+0x228], R227 ;  /* 0x000228e301007387 */ /* 0x0003e20000100800 */
[----:B------:R-:W-:-:S03]  /*d750*/  IADD3.X R235, R235, UR6, RZ, P2, !PT ;  /* 0x00000006ebeb7c10 */ /* 0x000fc600097fe4ff */
[----:B0-----:R-:W2:Y:S04]  /*d760*/  LDL.LU R11, [R1+0x200] ;  /* 0x00020000010b7983 */ /* 0x001ea80000300800 */
[----:B------:R0:W-:Y:S04]  /*d770*/  STL [R1+0x24c], R232 ;  /* 0x00024ce801007387 */ /* 0x0001e80000100800 */
[----:B------:R-:W-:Y:S04]  /*d780*/  STL [R1+0x244], R233 ;  /* 0x000244e901007387 */ /* 0x000fe80000100800 */
[----:B------:R-:W-:Y:S01]  /*d790*/  STL [R1+0x218], R239 ;  /* 0x000218ef01007387 */ /* 0x000fe20000100800 */
[----:B------:R-:W-:-:S03]  /*d7a0*/  IADD3 R240, P2, R240, UR9, RZ ;  /* 0x00000009f0f07c10 */ /* 0x000fc6000ff5e0ff */
[----:B------:R-:W-:Y:S01]  /*d7b0*/  STL [R1+0x23c], R235 ;  /* 0x00023ceb01007387 */ /* 0x000fe20000100800 */
[----:B------:R-:W-:-:S03]  /*d7c0*/  IADD3.X R243, R243, UR6, RZ, P3, !PT ;  /* 0x00000006f3f37c10 */ /* 0x000fc60009ffe4ff */
[----:B------:R-:W-:Y:S01]  /*d7d0*/  STL [R1+0x210], R240 ;  /* 0x000210f001007387 */ /* 0x000fe20000100800 */
[----:B------:R-:W-:-:S03]  /*d7e0*/  IADD3 R244, P3, R244, UR9, RZ ;  /* 0x00000009f4f47c10 */ /* 0x000fc6000ff7e0ff */
[----:B------:R-:W3:Y:S01]  /*d7f0*/  LDL.LU R214, [R1+0x224] ;  /* 0x0002240001d67983 */ /* 0x000ee20000300800 */
[----:B------:R-:W-:-:S03]  /*d800*/  IADD3.X R246, R246, UR6, RZ, P4, !PT ;  /* 0x00000006f6f67c10 */ /* 0x000fc6000a7fe4ff */
[----:B------:R-:W-:Y:S04]  /*d810*/  STL [R1+0x234], R243 ;  /* 0x000234f301007387 */ /* 0x000fe80000100800 */
[----:B------:R-:W4:Y:S04]  /*d820*/  LDL.LU R211, [R1+0x1f8] ;  /* 0x0001f80001d37983 */ /* 0x000f280000300800 */
[----:B------:R-:W-:Y:S04]  /*d830*/  STL [R1+0x208], R244 ;  /* 0x000208f401007387 */ /* 0x000fe80000100800 */
[----:B------:R-:W4:Y:S04]  /*d840*/  LDL.LU R210, [R1+0x21c] ;  /* 0x00021c0001d27983 */ /* 0x000f280000300800 */
[----:B------:R0:W-:Y:S04]  /*d850*/  STL [R1+0x22c], R246 ;  /* 0x00022cf601007387 */ /* 0x0001e80000100800 */
[----:B------:R-:W4:Y:S04]  /*d860*/  LDL.LU R207, [R1+0x1f0] ;  /* 0x0001f00001cf7983 */ /* 0x000f280000300800 */
        /* <DEDUP_REMOVED lines=16> */
[----:B-1----:R-:W4:Y:S04]  /*d970*/  LDL.LU R227, [R1+0x1d4] ;  /* 0x0001d40001e37983 */ /* 0x002f280000300800 */
[----:B0-----:R-:W4:Y:S04]  /*d980*/  LDL.LU R232, [R1+0x1a8] ;  /* 0x0001a80001e87983 */ /* 0x001f280000300800 */
[----:B------:R-:W4:Y:S04]  /*d990*/  LDL.LU R246, [R1+0x1cc] ;  /* 0x0001cc0001f67983 */ /* 0x000f280000300800 */
[----:B------:R-:W4:Y:S04]  /*d9a0*/  LDL.LU R233, [R1+0x1a0] ;  /* 0x0001a00001e97983 */ /* 0x000f280000300800 */
[----:B------:R-:W4:Y:S04]  /*d9b0*/  LDL.LU R239, [R1+0x1c4] ;  /* 0x0001c40001ef7983 */ /* 0x000f280000300800 */
[----:B------:R-:W4:Y:S01]  /*d9c0*/  LDL.LU R235, [R1+0x198] ;  /* 0x0001980001eb7983 */ /* 0x000f220000300800 */
[----:B--2---:R-:W-:-:S05]  /*d9d0*/  IADD3 R11, P4, R11, UR9, RZ ;  /* 0x000000090b0b7c10 */ /* 0x004fca000ff9e0ff */
[----:B------:R0:W-:Y:S04]  /*d9e0*/  STL [R1+0x200], R11 ;  /* 0x0002000b01007387 */ /* 0x0001e80000100800 */
[----:B------:R-:W2:Y:S04]  /*d9f0*/  LDL.LU R240, [R1+0x1bc] ;  /* 0x0001bc0001f07983 */ /* 0x000ea80000300800 */
[----:B------:R-:W2:Y:S04]  /*da00*/  LDL.LU R243, [R1+0x190] ;  /* 0x0001900001f37983 */ /* 0x000ea80000300800 */
[----:B------:R-:W2:Y:S04]  /*da10*/  LDL.LU R244, [R1+0x1b4] ;  /* 0x0001b40001f47983 */ /* 0x000ea80000300800 */
[----:B0-----:R-:W2:Y:S01]  /*da20*/  LDL.LU R11, [R1+0x188] ;  /* 0x00018800010b7983 */ /* 0x001ea20000300800 */
[----:B---3--:R-:W-:-:S02]  /*da30*/  IADD3.X R214, R214, UR6, RZ, P5, !PT ;  /* 0x00000006d6d67c10 */ /* 0x008fc4000affe4ff */
[----:B----4-:R-:W-:-:S03]  /*da40*/  IADD3 R211, P5, R211, UR9, RZ ;  /* 0x00000009d3d37c10 */ /* 0x010fc6000ffbe0ff */
        /* <DEDUP_REMOVED lines=42> */
[----:B0-----:R-:W3:Y:S01]  /*dcf0*/  LDL.LU R246, [R1+0x1ac] ;  /* 0x0001ac0001f67983 */ /* 0x001ee20000300800 */
[----:B------:R-:W-:Y:S02]  /*dd00*/  IADD3 R232, P3, R232, UR9, RZ ;  /* 0x00000009e8e87c10 */ /* 0x000fe4000ff7e0ff */
[----:B------:R-:W-:-:S02]  /*dd10*/  IADD3 R233, P4, R233, UR9, RZ ;  /* 0x00000009e9e97c10 */ /* 0x000fc4000ff9e0ff */
[----:B------:R-:W-:Y:S02]  /*dd20*/  IADD3.X R239, R239, UR6, RZ, P5, !PT ;  /* 0x00000006efef7c10 */ /* 0x000fe4000affe4ff */
[----:B------:R-:W-:Y:S01]  /*dd30*/  IADD3 R235, P5, R235, UR9, RZ ;  /* 0x00000009ebeb7c10 */ /* 0x000fe2000ffbe0ff */
[----:B------:R0:W-:Y:S04]  /*dd40*/  STL [R1+0x1a8], R232 ;  /* 0x0001a8e801007387 */ /* 0x0001e80000100800 */
[----:B------:R4:W-:Y:S04]  /*dd50*/  STL [R1+0x1a0], R233 ;  /* 0x0001a0e901007387 */ /* 0x0009e80000100800 */
[----:B------:R4:W-:Y:S04]  /*dd60*/  STL [R1+0x1c4], R239 ;  /* 0x0001c4ef01007387 */ /* 0x0009e80000100800 */
[----:B------:R4:W-:Y:S01]  /*dd70*/  STL [R1+0x198], R235 ;  /* 0x000198eb01007387 */ /* 0x0009e20000100800 */
[----:B--2---:R-:W-:-:S02]  /*dd80*/  IADD3.X R240, R240, UR6, RZ, P6, !PT ;  /* 0x00000006f0f07c10 */ /* 0x004fc4000b7fe4ff */
[----:B------:R-:W-:-:S03]  /*dd90*/  IADD3 R243, P6, R243, UR9, RZ ;  /* 0x00000009f3f37c10 */ /* 0x000fc6000ffde0ff */
[----:B------:R2:W-:Y:S01]  /*dda0*/  STL [R1+0x1bc], R240 ;  /* 0x0001bcf001007387 */ /* 0x0005e20000100800 */
[----:B------:R-:W-:-:S03]  /*ddb0*/  IADD3.X R244, R244, UR6, RZ, P1, !PT ;  /* 0x00000006f4f47c10 */ /* 0x000fc60008ffe4ff */
[----:B------:R-:W3:Y:S01]  /*ddc0*/  LDL.LU R214, [R1+0x180] ;  /* 0x0001800001d67983 */ /* 0x000ee20000300800 */
[----:B------:R-:W-:-:S03]  /*ddd0*/  IADD3 R11, P1, R11, UR9, RZ ;  /* 0x000000090b0b7c10 */ /* 0x000fc6000ff3e0ff */
[----:B------:R3:W-:Y:S04]  /*dde0*/  STL [R1+0x190], R243 ;  /* 0x000190f301007387 */ /* 0x0007e80000100800 */
[----:B------:R-:W3:Y:S04]  /*ddf0*/  LDL.LU R211, [R1+0x1a4] ;  /* 0x0001a40001d37983 */ /* 0x000ee80000300800 */
[----:B------:R3:W-:Y:S04]  /*de00*/  STL [R1+0x1b4], R244 ;  /* 0x0001b4f401007387 */ /* 0x0007e80000100800 */
        /* <DEDUP_REMOVED lines=19> */
[----:B-1----:R-:W3:Y:S04]  /*df40*/  LDL.LU R227, [R1+0x130] ;  /* 0x0001300001e37983 */ /* 0x002ee80000300800 */
[----:B0-----:R-:W3:Y:S04]  /*df50*/  LDL.LU R232, [R1+0x154] ;  /* 0x0001540001e87983 */ /* 0x001ee80000300800 */
[----:B----4-:R-:W4:Y:S04]  /*df60*/  LDL.LU R233, [R1+0x128] ;  /* 0x0001280001e97983 */ /* 0x010f280000300800 */
[----:B------:R-:W4:Y:S04]  /*df70*/  LDL.LU R239, [R1+0x14c] ;  /* 0x00014c0001ef7983 */ /* 0x000f280000300800 */
[----:B------:R-:W4:Y:S04]  /*df80*/  LDL.LU R235, [R1+0x120] ;  /* 0x0001200001eb7983 */ /* 0x000f280000300800 */
[----:B--2---:R-:W2:Y:S01]  /*df90*/  LDL.LU R240, [R1+0x144] ;  /* 0x0001440001f07983 */ /* 0x004ea20000300800 */
[----:B---3--:R-:W-:-:S05]  /*dfa0*/  IADD3.X R246, R246, UR6, RZ, P2, !PT ;  /* 0x00000006f6f67c10 */ /* 0x008fca00097fe4ff */
[----:B------:R0:W-:Y:S04]  /*dfb0*/  STL [R1+0x1ac], R246 ;  /* 0x0001acf601007387 */ /* 0x0001e80000100800 */
[----:B------:R-:W3:Y:S04]  /*dfc0*/  LDL.LU R243, [R1+0x118] ;  /* 0x0001180001f37983 */ /* 0x000ee80000300800 */
[----:B------:R-:W3:Y:S04]  /*dfd0*/  LDL.LU R244, [R1+0x13c] ;  /* 0x00013c0001f47983 */ /* 0x000ee80000300800 */
[----:B------:R-:W3:Y:S04]  /*dfe0*/  LDL.LU R11, [R1+0x110] ;  /* 0x00011000010b7983 */ /* 0x000ee80000300800 */
[----:B0-----:R-:W3:Y:S01]  /*dff0*/  LDL.LU R246, [R1+0x134] ;  /* 0x0001340001f67983 */ /* 0x001ee20000300800 */
[----:B------:R-:W-:-:S02]  /*e000*/  IADD3 R214, P2, R214, UR9, RZ ;  /* 0x00000009d6d67c10 */ /* 0x000fc4000ff5e0ff */
[----:B------:R-:W-:-:S03]  /*e010*/  IADD3.X R211, R211, UR6, RZ, P3, !PT ;  /* 0x00000006d3d37c10 */ /* 0x000fc60009ffe4ff */
[----:B------:R0:W-:Y:S01]  /*e020*/  STL [R1+0x180], R214 ;  /* 0x000180d601007387 */ /* 0x0001e20000100800 */
[----:B------:R-:W-:-:S03]  /*e030*/  IADD3 R210, P3, R210, UR9, RZ ;  /* 0x00000009d2d27c10 */ /* 0x000fc6000ff7e0ff */
[----:B------:R1:W-:Y:S01]  /*e040*/  STL [R1+0x1a4], R211 ;  /* 0x0001a4d301007387 */ /* 0x0003e20000100800 */
        /* <DEDUP_REMOVED lines=38> */
[----:B----4-:R-:W-:-:S03]  /*e2b0*/  IADD3 R233, P1, R233, UR9, RZ ;  /* 0x00000009e9e97c10 */ /* 0x010fc6000ff3e0ff */
[----:B------:R4:W-:Y:S01]  /*e2c0*/  STL [R1+0x154], R232 ;  /* 0x000154e801007387 */ /* 0x0009e20000100800 */
[----:B------:R-:W-:-:S03]  /*e2d0*/  IADD3.X R239, R239, UR6, RZ, P2, !PT ;  /* 0x00000006efef7c10 */ /* 0x000fc600097fe4ff */
[----:B------:R4:W-:Y:S01]  /*e2e0*/  STL [R1+0x128], R233 ;  /* 0x000128e901007387 */ /* 0x0009e20000100800 */
[----:B------:R-:W-:-:S03]  /*e2f0*/  IADD3 R235, P2, R235, UR9, RZ ;  /* 0x00000009ebeb7c10 */ /* 0x000fc6000ff5e0ff */
[----:B------:R4:W-:Y:S01]  /*e300*/  STL [R1+0x14c], R239 ;  /* 0x00014cef01007387 */ /* 0x0009e20000100800 */
[----:B--2---:R-:W-:-:S03]  /*e310*/  IADD3.X R240, R240, UR6, RZ, P3, !PT ;  /* 0x00000006f0f07c10 */ /* 0x004fc60009ffe4ff */
[----:B------:R2:W-:Y:S04]  /*e320*/  STL [R1+0x120], R235 ;  /* 0x000120eb01007387 */ /* 0x0005e80000100800 */
[----:B------:R2:W-:Y:S01]  /*e330*/  STL [R1+0x144], R240 ;  /* 0x000144f001007387 */ /* 0x0005e20000100800 */
[----:B---3--:R-:W-:Y:S02]  /*e340*/  IADD3 R243, P3, R243, UR9, RZ ;  /* 0x00000009f3f37c10 */ /* 0x008fe4000ff7e0ff */
[----:B------:R-:W-:-:S03]  /*e350*/  IADD3.X R244, R244, UR6, RZ, P4, !PT ;  /* 0x00000006f4f47c10 */ /* 0x000fc6000a7fe4ff */
[----:B------:R3:W-:Y:S01]  /*e360*/  STL [R1+0x118], R243 ;  /* 0x000118f301007387 */ /* 0x0007e20000100800 */
[----:B------:R-:W-:-:S03]  /*e370*/  IADD3 R11, P4, R11, UR8, RZ ;  /* 0x000000080b0b7c10 */ /* 0x000fc6000ff9e0ff */
[----:B------:R-:W3:Y:S01]  /*e380*/  LDL.LU R215, [R1+0x108] ;  /* 0x0001080001d77983 */ /* 0x000ee20000300800 */
[----:B------:R-:W-:-:S03]  /*e390*/  IADD3.X R246, R246, UR6, RZ, P5, !PT ;  /* 0x00000006f6f67c10 */ /* 0x000fc6000affe4ff */
[----:B------:R3:W-:Y:S04]  /*e3a0*/  STL [R1+0x13c], R244 ;  /* 0x00013cf401007387 */ /* 0x0007e80000100800 */
[----:B0-----:R-:W3:Y:S04]  /*e3b0*/  LDL.LU R214, [R1+0x12c] ;  /* 0x00012c0001d67983 */ /* 0x001ee80000300800 */
[----:B------:R0:W-:Y:S04]  /*e3c0*/  STL [R1+0x110], R11 ;  /* 0x0001100b01007387 */ /* 0x0001e80000100800 */
[----:B-1----:R-:W3:Y:S04]  /*e3d0*/  LDL.LU R211, [R1+0x100] ;  /* 0x0001000001d37983 */ /* 0x002ee80000300800 */
        /* <DEDUP_REMOVED lines=20> */
[----:B----4-:R-:W4:Y:S04]  /*e520*/  LDL.LU R232, [R1+0xb0] ;  /* 0x0000b00001e87983 */ /* 0x010f280000300800 */
[----:B------:R-:W4:Y:S04]  /*e530*/  LDL.LU R233, [R1+0xd4] ;  /* 0x0000d40001e97983 */ /* 0x000f280000300800 */
[----:B------:R-:W4:Y:S04]  /*e540*/  LDL.LU R239, [R1+0xa8] ;  /* 0x0000a80001ef7983 */ /* 0x000f280000300800 */
[----:B--2---:R-:W2:Y:S04]  /*e550*/  LDL.LU R235, [R1+0xcc] ;  /* 0x0000cc0001eb7983 */ /* 0x004ea80000300800 */
[----:B------:R-:W2:Y:S04]  /*e560*/  LDL.LU R240, [R1+0xa0] ;  /* 0x0000a00001f07983 */ /* 0x000ea80000300800 */
[----:B---3--:R-:W3:Y:S04]  /*e570*/  LDL.LU R243, [R1+0xc4] ;  /* 0x0000c40001f37983 */ /* 0x008ee80000300800 */
[----:B------:R-:W3:Y:S04]  /*e580*/  LDL.LU R244, [R1+0x98] ;  /* 0x0000980001f47983 */ /* 0x000ee80000300800 */
[----:B0-----:R-:W3:Y:S04]  /*e590*/  LDL.LU R11, [R1+0xbc] ;  /* 0x0000bc00010b7983 */ /* 0x001ee80000300800 */
[----:B-1----:R-:W3:Y:S04]  /*e5a0*/  LDL.LU R246, [R1+0x90] ;  /* 0x0000900001f67983 */ /* 0x002ee80000300800 */
[----:B------:R-:W-:Y:S04]  /*e5b0*/  STS.U8 [R10+UR7+0x4180], R18 ;  /* 0x004180120a007988 */ /* 0x000fe80008000007 */
[----:B------:R-:W-:Y:S04]  /*e5c0*/  STS.U8 [R10+UR7+0x4380], R17 ;  /* 0x004380110a007988 */ /* 0x000fe80008000007 */
[----:B------:R-:W-:Y:S04]  /*e5d0*/  STS.U8 [R10+UR7+0x4580], R16 ;  /* 0x004580100a007988 */ /* 0x000fe80008000007 */
[----:B------:R-:W-:Y:S04]  /*e5e0*/  STS.U8 [R10+UR7+0x4780], R157 ;  /* 0x0047809d0a007988 */ /* 0x000fe80008000007 */
[----:B------:R-:W-:Y:S04]  /*e5f0*/  STS.U8 [R10+UR7+0x4980], R164 ;  /* 0x004980a40a007988 */ /* 0x000fe80008000007 */
[----:B------:R-:W-:Y:S04]  /*e600*/  STS.U8 [R10+UR7+0x4b80], R174 ;  /* 0x004b80ae0a007988 */ /* 0x000fe80008000007 */
[----:B------:R-:W-:Y:S04]  /*e610*/  STS.U8 [R10+UR7+0x4d80], R189 ;  /* 0x004d80bd0a007988 */ /* 0x000fe80008000007 */
[----:B------:R-:W-:Y:S01]  /*e620*/  STS.U8 [R10+UR7+0x4f80], R238 ;  /* 0x004f80ee0a007988 */ /* 0x000fe20008000007 */
[----:B------:R0:W-:Y:S06]  /*e630*/  MEMBAR.ALL.CTA ;  /* 0x0000000000007992 */ /* 0x0001ec0000008000 */
[----:B0-----:R-:W0:Y:S02]  /*e640*/  FENCE.VIEW.ASYNC.S ;  /* 0x00000000000073c6 */ /* 0x001e240000000000 */
[----:B0-----:R-:W-:Y:S06]  /*e650*/  BAR.SYNC.DEFER_BLOCKING 0x0 ;  /* 0x0000000000007b1d */ /* 0x001fec0000010000 */
[----:B------:R-:W-:Y:S01]  /*e660*/  UMOV UR40, UR10 ;  /* 0x0000000a00287c82 */ /* 0x000fe20008000000 */
[----:B------:R-:W-:Y:S01]  /*e670*/  UMOV UR41, 0x80000020 ;  /* 0x8000002000297882 */ /* 0x000fe20000000000 */
[----:B------:R-:W-:-:S06]  /*e680*/  WARPGROUP.ARRIVE ;  /* 0x00000000000079c5 */ /* 0x000fcc0000000000 */
[----:B------:R-:W-:Y:S01]  /*e690*/  QGMMA.64x64x32.F32.E4M3.E4M3 R120, gdesc[UR40], R120 ;  /* 0x00e00000287879f3 */ /* 0x000fe20008700878 */
[----:B------:R-:W-:Y:S01]  /*e6a0*/  UMOV UR34, UR42 ;  /* 0x0000002a00227c82 */ /* 0x000fe20008000000 */
[----:B------:R-:W-:Y:S02]  /*e6b0*/  UMOV UR35, UR43 ;  /* 0x0000002b00237c82 */ /* 0x000fe40008000000 */
[----:B------:R-:W-:Y:S01]  /*e6c0*/  QGMMA.64x64x32.F32.E4M3.E4M3 R120, gdesc[UR36], R120 ;  /* 0x00e00000247879f3 */ /* 0x000fe20008700878 */
[----:B------:R-:W-:-:S03]  /*e6d0*/  IADD3 R215, P5, R215, UR8, RZ ;  /* 0x00000008d7d77c10 */ /* 0x000fc6000ffbe0ff */
[----:B------:R-:W-:Y:S01]  /*e6e0*/  QGMMA.64x64x32.F32.E4M3.E4M3 R88, gdesc[UR32], R88 ;  /* 0x00e00000205879f3 */ /* 0x000fe20008700858 */
[----:B------:R-:W-:Y:S01]  /*e6f0*/  IADD3.X R214, R214, UR6, RZ, P6, !PT ;  /* 0x00000006d6d67c10 */ /* 0x000fe2000b7fe4ff */
        /* <DEDUP_REMOVED lines=48> */
[----:B------:R2:W-:Y:S01]  /*ea00*/  STL [R1+0xa8], R239 ;  /* 0x0000a8ef01007387 */ /* 0x0005e20000100800 */
[----:B------:R-:W-:-:S03]  /*ea10*/  IADD3 R240, P6, R240, UR8, RZ ;  /* 0x00000008f0f07c10 */ /* 0x000fc6000ffde0ff */
[----:B------:R2:W-:Y:S01]  /*ea20*/  STL [R1+0xcc], R235 ;  /* 0x0000cceb01007387 */ /* 0x0005e20000100800 */
[----:B---3--:R-:W-:-:S03]  /*ea30*/  IADD3.X R243, R243, UR5, RZ, P1, !PT ;  /* 0x00000005f3f37c10 */ /* 0x008fc60008ffe4ff */
[----:B------:R3:W-:Y:S01]  /*ea40*/  STL [R1+0xa0], R240 ;  /* 0x0000a0f001007387 */ /* 0x0007e20000100800 */
[----:B------:R-:W-:-:S03]  /*ea50*/  IADD3 R244, P1, R244, UR8, RZ ;  /* 0x00000008f4f47c10 */ /* 0x000fc6000ff3e0ff */
[----:B------:R3:W-:Y:S01]  /*ea60*/  STL [R1+0xc4], R243 ;  /* 0x0000c4f301007387 */ /* 0x0007e20000100800 */
[----:B------:R-:W-:-:S03]  /*ea70*/  IADD3.X R11, R11, UR5, RZ, P2, !PT ;  /* 0x000000050b0b7c10 */ /* 0x000fc600097fe4ff */
[----:B0-----:R-:W3:Y:S01]  /*ea80*/  LDL.LU R215, [R1+0xb4] ;  /* 0x0000b40001d77983 */ /* 0x001ee20000300800 */
[----:B------:R-:W-:-:S03]  /*ea90*/  IADD3 R246, P2, R246, UR8, RZ ;  /* 0x00000008f6f67c10 */ /* 0x000fc6000ff5e0ff */
[----:B------:R0:W-:Y:S04]  /*eaa0*/  STL [R1+0x98], R244 ;  /* 0x000098f401007387 */ /* 0x0001e80000100800 */
[----:B-1----:R-:W3:Y:S04]  /*eab0*/  LDL.LU R214, [R1+0x88] ;  /* 0x0000880001d67983 */ /* 0x002ee80000300800 */
        /* <DEDUP_REMOVED lines=30> */
[----:B------:R-:W3:Y:S01]  /*eca0*/  LDL.LU R246, [R1+0x3c] ;  /* 0x00003c0001f67983 */ /* 0x000ee20000300800 */
[----:B------:R-:W-:Y:S01]  /*ecb0*/  UMOV UR30, UR38 ;  /* 0x00000026001e7c82 */ /* 0x000fe20008000000 */
[----:B------:R-:W-:Y:S01]  /*ecc0*/  UMOV UR31, UR39 ;  /* 0x00000027001f7c82 */ /* 0x000fe20008000000 */
[----:B------:R-:W-:Y:S01]  /*ecd0*/  UMOV UR26, UR42 ;  /* 0x0000002a001a7c82 */ /* 0x000fe20008000000 */
[----:B------:R-:W-:Y:S01]  /*ece0*/  UMOV UR27, UR43 ;  /* 0x0000002b001b7c82 */ /* 0x000fe20008000000 */
[----:B------:R-:W-:Y:S04]  /*ecf0*/  QGMMA.64x64x32.F32.E4M3.E4M3 R88, gdesc[UR28], R88 ;  /* 0x00e000001c5879f3 */ /* 0x000fe80008700858 */
[----:B------:R-:W-:Y:S01]  /*ed00*/  QGMMA.64x64x32.F32.E4M3.E4M3 R56, gdesc[UR24], R56 ;  /* 0x00e00000183879f3 */ /* 0x000fe20008700838 */
        /* <DEDUP_REMOVED lines=8> */
[----:B------:R-:W-:-:S05]  /*ed90*/  VIADD R6, R6, 0x1 ;  /* 0x0000000106067836 */ /* 0x000fca0000000000 */
[----:B------:R-:W-:Y:S01]  /*eda0*/  ISETP.NE.U32.AND P0, PT, R6, R9, PT ;  /* 0x000000090600720c */ /* 0x000fe20003f05070 */
[----:B------:R-:W-:Y:S01]  /*edb0*/  QGMMA.64x64x32.F32.E4M3.E4M3 R24, gdesc[UR12], R24, gsb0 ;  /* 0x00e000000c1879f3 */ /* 0x000fe20008000818 */
        /* <DEDUP_REMOVED lines=41> */
[----:B----4-:R-:W-:-:S03]  /*f050*/  IADD3 R227, P1, R227, UR8, RZ ;  /* 0x00000008e3e37c10 */ /* 0x010fc6000ff3e0ff */
[----:B------:R-:W-:Y:S01]  /*f060*/  STL [R1+0x64], R229 ;  /* 0x000064e501007387 */ /* 0x000fe20000100800 */
[----:B------:R-:W-:-:S03]  /*f070*/  IADD3.X R232, R232, UR5, RZ, P2, !PT ;  /* 0x00000005e8e87c10 */ /* 0x000fc600097fe4ff */
[----:B------:R-:W-:Y:S01]  /*f080*/  STL [R1+0x38], R227 ;  /* 0x000038e301007387 */ /* 0x000fe20000100800 */
[----:B------:R-:W-:-:S03]  /*f090*/  IADD3 R233, P2, R233, UR8, RZ ;  /* 0x00000008e9e97c10 */ /* 0x000fc6000ff5e0ff */
[----:B------:R-:W-:Y:S01]  /*f0a0*/  STL [R1+0x5c], R232 ;  /* 0x00005ce801007387 */ /* 0x000fe20000100800 */
[----:B--2---:R-:W-:-:S03]  /*f0b0*/  IADD3.X R239, R239, UR5, RZ, P3, !PT ;  /* 0x00000005efef7c10 */ /* 0x004fc60009ffe4ff */
[----:B------:R-:W-:Y:S01]  /*f0c0*/  STL [R1+0x30], R233 ;  /* 0x000030e901007387 */ /* 0x000fe20000100800 */
[----:B------:R-:W-:-:S03]  /*f0d0*/  IADD3 R235, P3, R235, UR8, RZ ;  /* 0x00000008ebeb7c10 */ /* 0x000fc6000ff7e0ff */
[----:B------:R-:W-:Y:S01]  /*f0e0*/  STL [R1+0x54], R239 ;  /* 0x000054ef01007387 */ /* 0x000fe20000100800 */
[----:B---3--:R-:W-:-:S03]  /*f0f0*/  IADD3.X R240, R240, UR5, RZ, P4, !PT ;  /* 0x00000005f0f07c10 */ /* 0x008fc6000a7fe4ff */
        /* <DEDUP_REMOVED lines=8> */
[----:B------:R-:W-:Y:S02]  /*f180*/  IADD3.X R2, R2, UR5, RZ, P2, !PT ;  /* 0x0000000502027c10 */ /* 0x000fe400097fe4ff */
[----:B------:R-:W-:Y:S01]  /*f190*/  IADD3.X R246, R246, UR5, RZ, P6, !PT ;  /* 0x00000005f6f67c10 */ /* 0x000fe2000b7fe4ff */
[----:B------:R0:W-:Y:S01]  /*f1a0*/  STL [R1+0x34], R3 ;  /* 0x0000340301007387 */ /* 0x0001e20000100800 */
[----:B------:R-:W-:-:S03]  /*f1b0*/  IADD3.X R0, R0, UR5, RZ, P3, !PT ;  /* 0x0000000500007c10 */ /* 0x000fc60009ffe4ff */
[----:B------:R-:W-:Y:S01]  /*f1c0*/  STL [R1+0x18], R11 ;  /* 0x0000180b01007387 */ /* 0x000fe20000100800 */
[----:B------:R-:W-:Y:S02]  /*f1d0*/  IADD3.X R247, R247, UR5, RZ, P5, !PT ;  /* 0x00000005f7f77c10 */ /* 0x000fe4000affe4ff */
[----:B------:R-:W-:Y:S01]  /*f1e0*/  IADD3.X R252, R252, UR5, RZ, P4, !PT ;  /* 0x00000005fcfc7c10 */ /* 0x000fe2000a7fe4ff */
[----:B0-----:R0:W5:Y:S04]  /*f1f0*/  LDL.LU R3, [R1+0x58c] ;  /* 0x00058c0001037983 */ /* 0x0011680000300800 */
[----:B------:R-:W-:Y:S04]  /*f200*/  STL [R1+0x3c], R246 ;  /* 0x00003cf601007387 */ /* 0x000fe80000100800 */
[----:B------:R1:W-:Y:S04]  /*f210*/  STL [R1+0x2c], R2 ;  /* 0x00002c0201007387 */ /* 0x0003e80000100800 */
[----:B-1----:R0:W5:Y:S04]  /*f220*/  LDL.LU R2, [R1+0x588] ;  /* 0x0005880001027983 */ /* 0x0021680000300800 */
[----:B------:R1:W-:Y:S04]  /*f230*/  STL [R1+0x24], R0 ;  /* 0x0000240001007387 */ /* 0x0003e80000100800 */
[----:B-1----:R0:W5:Y:S04]  /*f240*/  LDL.LU R0, [R1+0x584] ;  /* 0x0005840001007983 */ /* 0x0021680000300800 */
[----:B------:R0:W-:Y:S04]  /*f250*/  STL [R1+0x14], R247 ;  /* 0x000014f701007387 */ /* 0x0001e80000100800 */
[----:B------:R0:W-:Y:S01]  /*f260*/  STL [R1+0x1c], R252 ;  /* 0x00001cfc01007387 */ /* 0x0001e20000100800 */
[----:B------:R-:W-:-:S02]  /*f270*/  WARPGROUP.DEPBAR.LE gsb0, 0x0 ;  /* 0x00008000000079c5 */ /* 0x000fc40000010000 */
[----:B------:R-:W-:Y:S05]  /*f280*/  @P0 BRA `(.L_x_2) ;  /* 0xffffff6800c80947 */ /* 0x000fea000383ffff */
.L_x_1:
[----:B------:R-:W2:Y:S01]  /*f290*/  LDL.LU R19, [R1+0x580] ;  /* 0x0005800001137983 */ /* 0x000ea20000300800 */
[----:B------:R-:W-:Y:S01]  /*f2a0*/  F2FP.SATFINITE.E4M3.F32.PACK_AB_MERGE_C R120, R121, R120, RZ ;  /* 0x000000787978723e */ /* 0x000fe200048070ff */
[C---:B-----5:R-:W-:Y:S01]  /*f2b0*/  VIADD R5, R2.reuse, 0x3f ;  /* 0x0000003f02057836 */ /* 0x060fe20000000000 */
[----:B------:R-:W-:Y:S01]  /*f2c0*/  F2FP.SATFINITE.E4M3.F32.PACK_AB_MERGE_C R56, R57, R56, RZ ;  /* 0x000000383938723e */ /* 0x000fe200048070ff */
[----:B------:R-:W1:Y:S01]  /*f2d0*/  S2R R4, SR_TID.X ;  /* 0x0000000000047919 */ /* 0x000e620000002100 */
[----:B------:R-:W-:Y:S01]  /*f2e0*/  VIADD R6, R2, 0x1 ;  /* 0x0000000102067836 */ /* 0x000fe20000000000 */
[----:B------:R-:W-:Y:S01]  /*f2f0*/  LOP3.LUT R120, R120, 0xffff, RZ, 0xc0, !PT ;  /* 0x0000ffff78787812 */ /* 0x000fe200078ec0ff */
[----:B------:R-:W-:Y:S01]  /*f300*/  ULDC.64 UR26, c[0x0][0x228] ;  /* 0x00008a00001a7ab9 */ /* 0x000fe20000000a00 */
[----:B------:R-:W-:Y:S01]  /*f310*/  LOP3.LUT R9, R56, 0xffff, RZ, 0xc0, !PT ;  /* 0x0000ffff38097812 */ /* 0x000fe200078ec0ff */
[----:B------:R-:W-:Y:S01]  /*f320*/  ULDC UR4, c[0x0][0x22c] ;  /* 0x00008b0000047ab9 */ /* 0x000fe20000000800 */
[----:B------:R-:W-:Y:S01]  /*f330*/  ISETP.GE.AND P0, PT, R5, UR27, PT ;  /* 0x0000001b05007c0c */ /* 0x000fe2000bf06270 */
[----:B------:R-:W-:Y:S01]  /*f340*/  VIADD R11, R2, 0x2 ;  /* 0x00000002020b7836 */ /* 0x000fe20000000000 */
[----:B------:R-:W-:Y:S01]  /*f350*/  F2FP.SATFINITE.E4M3.F32.PACK_AB_MERGE_C R122, R123, R122, RZ ;  /* 0x0000007a7b7a723e */ /* 0x000fe200048070ff */
[----:B------:R-:W-:Y:S01]  /*f360*/  ULDC UR24, c[0x0][0x248] ;  /* 0x0000920000187ab9 */ /* 0x000fe20000000800 */
[----:B------:R-:W-:Y:S01]  /*f370*/  F2FP.SATFINITE.E4M3.F32.PACK_AB_MERGE_C R58, R59, R58, RZ ;  /* 0x0000003a3b3a723e */ /* 0x000fe200048070ff */
[----:B------:R-:W-:Y:S01]  /*f380*/  ULDC.64 UR28, c[0x0][0x228] ;  /* 0x00008a00001c7ab9 */ /* 0x000fe20000000a00 */
[----:B------:R-:W-:Y:S01]  /*f390*/  ISETP.GE.AND P2, PT, R6, UR4, PT ;  /* 0x0000000406007c0c */ /* 0x000fe2000bf46270 */
[----:B------:R-:W-:Y:S01]  /*f3a0*/  ULDC UR4, c[0x0][0x22c] ;  /* 0x00008b0000047ab9 */ /* 0x000fe20000000800 */
[----:B------:R-:W-:Y:S01]  /*f3b0*/  SHF.R.U32.HI R5, RZ, 0x8, R120 ;  /* 0x00000008ff057819 */ /* 0x000fe20000011678 */
[----:B------:R-:W-:Y:S01]  /*f3c0*/  ULDC.64 UR22, c[0x0][0x228] ;  /* 0x00008a0000167ab9 */ /* 0x000fe20000000a00 */
[----:B------:R-:W-:Y:S01]  /*f3d0*/  F2FP.SATFINITE.E4M3.F32.PACK_AB_MERGE_C R88, R89, R88, RZ ;  /* 0x000000585958723e */ /* 0x000fe200048070ff */
[----:B------:R-:W-:Y:S01]  /*f3e0*/  ULDC.64 UR20, c[0x0][0x228] ;  /* 0x00008a0000147ab9 */ /* 0x000fe20000000a00 */
[----:B------:R-:W-:Y:S01]  /*f3f0*/  F2FP.SATFINITE.E4M3.F32.PACK_AB_MERGE_C R24, R25, R24, RZ ;  /* 0x000000181918723e */ /* 0x000fe200048070ff */
[----:B------:R-:W-:Y:S01]  /*f400*/  ULDC.64 UR18, c[0x0][0x228] ;  /* 0x00008a0000127ab9 */ /* 0x000fe20000000a00 */
[----:B------:R-:W-:Y:S01]  /*f410*/  SHF.R.U32.HI R6, RZ, 0x8, R9 ;  /* 0x00000008ff067819 */ /* 0x000fe20000011609 */
[----:B------:R-:W-:Y:S01]  /*f420*/  ULDC.64 UR16, c[0x0][0x228] ;  /* 0x00008a0000107ab9 */ /* 0x000fe20000000a00 */
[----:B------:R-:W-:Y:S01]  /*f430*/  F2FP.SATFINITE.E4M3.F32.PACK_AB_MERGE_C R90, R91, R90, RZ ;  /* 0x0000005a5b5a723e */ /* 0x000fe200048070ff */
[----:B------:R-:W-:Y:S01]  /*f440*/  ULDC.64 UR14, c[0x0][0x228] ;  /* 0x00008a00000e7ab9 */ /* 0x000fe20000000a00 */
[----:B------:R-:W-:Y:S01]  /*f450*/  F2FP.SATFINITE.E4M3.F32.PACK_AB_MERGE_C R26, R27, R26, RZ ;  /* 0x0000001a1b1a723e */ /* 0x000fe200048070ff */
[----:B------:R-:W-:Y:S01]  /*f460*/  ULDC.64 UR12, c[0x0][0x228] ;  /* 0x00008a00000c7ab9 */ /* 0x000fe20000000a00 */
[----:B------:R-:W-:Y:S01]  /*f470*/  LOP3.LUT R12, R5, 0xffff, RZ, 0xc0, !PT ;  /* 0x0000ffff050c7812 */ /* 0x000fe200078ec0ff */
[----:B------:R-:W-:Y:S01]  /*f480*/  ULDC.64 UR10, c[0x0][0x228] ;  /* 0x00008a00000a7ab9 */ /* 0x000fe20000000a00 */
[----:B------:R-:W-:Y:S01]  /*f490*/  ISETP.GE.AND P3, PT, R11, UR4, PT ;  /* 0x000000040b007c0c */ /* 0x000fe2000bf66270 */
[----:B------:R-:W-:Y:S01]  /*f4a0*/  ULDC.64 UR4, c[0x0][0x220] ;  /* 0x0000880000047ab9 */ /* 0x000fe20000000a00 */
[----:B------:R-:W-:Y:S01]  /*f4b0*/  LOP3.LUT R122, R122, 0xffff, RZ, 0xc0, !PT ;  /* 0x0000ffff7a7a7812 */ /* 0x000fe200078ec0ff */
[----:B------:R-:W-:Y:S01]  /*f4c0*/  ULDC.64 UR8, c[0x0][0x228] ;  /* 0x00008a0000087ab9 */ /* 0x000fe20000000a00 */
[----:B-1----:R-:W-:Y:S01]  /*f4d0*/  IMAD.SHL.U32 R7, R4, 0x10, RZ ;  /* 0x0000001004077824 */ /* 0x002fe200078e00ff */
[----:B------:R-:W-:Y:S01]  /*f4e0*/  LOP3.LUT R13, R58, 0xffff, RZ, 0xc0, !PT ;  /* 0x0000ffff3a0d7812 */ /* 0x000fe200078ec0ff */
[----:B------:R-:W-:Y:S01]  /*f4f0*/  IMAD.SHL.U32 R8, R4, 0x40, RZ ;  /* 0x0000004004087824 */ /* 0x000fe200078e00ff */
[----:B------:R-:W-:-:S02]  /*f500*/  LOP3.LUT R5, R6, 0xffff, RZ, 0xc0, !PT ;  /* 0x0000ffff06057812 */ /* 0x000fc400078ec0ff */
[----:B------:R-:W-:Y:S02]  /*f510*/  LOP3.LUT R7, R7, 0xf0, RZ, 0xc0, !PT ;  /* 0x000000f007077812 */ /* 0x000fe400078ec0ff */
[----:B------:R-:W-:Y:S02]  /*f520*/  LOP3.LUT R10, R8, 0x400, RZ, 0xc0, !PT ;  /* 0x00000400080a7812 */ /* 0x000fe400078ec0ff */
[----:B------:R-:W-:Y:S02]  /*f530*/  LOP3.LUT R88, R88, 0xffff, RZ, 0xc0, !PT ;  /* 0x0000ffff58587812 */ /* 0x000fe400078ec0ff */
[----:B------:R-:W-:Y:S02]  /*f540*/  LOP3.LUT R11, R24, 0xffff, RZ, 0xc0, !PT ;  /* 0x0000ffff180b7812 */ /* 0x000fe400078ec0ff */
[----:B------:R-:W-:Y:S02]  /*f550*/  LOP3.LUT R90, R90, 0xffff, RZ, 0xc0, !PT ;  /* 0x0000ffff5a5a7812 */ /* 0x000fe400078ec0ff */
[----:B------:R-:W-:-:S02]  /*f560*/  LOP3.LUT R15, R26, 0xffff, RZ, 0xc0, !PT ;  /* 0x0000ffff1a0f7812 */ /* 0x000fc400078ec0ff */
[----:B------:R-:W-:Y:S02]  /*f570*/  PRMT R8, R120, 0x3340, R9 ;  /* 0x0000334078087816 */ /* 0x000fe40000000009 */
[----:B------:R-:W-:Y:S02]  /*f580*/  IADD3 R16, R10, UR7, R7 ;  /* 0x000000070a107c10 */ /* 0x000fe4000fffe007 */
[----:B------:R-:W-:Y:S02]  /*f590*/  SHF.R.U32.HI R6, RZ, 0x8, R122 ;  /* 0x00000008ff067819 */ /* 0x000fe4000001167a */
[----:B------:R-:W-:Y:S02]  /*f5a0*/  PRMT R9, R122, 0x3340, R13 ;  /* 0x000033407a097816 */ /* 0x000fe4000000000d */
[----:B------:R-:W-:Y:S02]  /*f5b0*/  PRMT R5, R12, 0x3340, R5 ;  /* 0x000033400c057816 */ /* 0x000fe40000000005 */
[----:B------:R-:W-:-:S02]  /*f5c0*/  SHF.R.U32.HI R13, RZ, 0x8, R13 ;  /* 0x00000008ff0d7819 */ /* 0x000fc4000001160d */
[--C-:B------:R-:W-:Y:S02]  /*f5d0*/  PRMT R10, R88, 0x3340, R11.reuse ;  /* 0x00003340580a7816 */ /* 0x100fe4000000000b */
[----:B------:R-:W-:Y:S02]  /*f5e0*/  SHF.R.U32.HI R14, RZ, 0x8, R11 ;  /* 0x00000008ff0e7819 */ /* 0x000fe4000001160b */
[----:B------:R-:W-:Y:S02]  /*f5f0*/  SHF.R.U32.HI R12, RZ, 0x8, R90 ;  /* 0x00000008ff0c7819 */ /* 0x000fe4000001165a */
[--C-:B------:R-:W-:Y:S02]  /*f600*/  PRMT R11, R90, 0x3340, R15.reuse ;  /* 0x000033405a0b7816 */ /* 0x100fe4000000000f */
[----:B------:R-:W-:Y:S02]  /*f610*/  SHF.R.U32.HI R15, RZ, 0x8, R15 ;  /* 0x00000008ff0f7819 */ /* 0x000fe4000001160f */
[----:B------:R-:W-:-:S02]  /*f620*/  LOP3.LUT R17, R6, 0xffff, RZ, 0xc0, !PT ;  /* 0x0000ffff06117812 */ /* 0x000fc400078ec0ff */
[----:B------:R-:W-:Y:S02]  /*f630*/  F2FP.SATFINITE.E4M3.F32.PACK_AB_MERGE_C R124, R125, R124, RZ ;  /* 0x0000007c7d7c723e */ /* 0x000fe400048070ff */
[----:B------:R-:W-:Y:S02]  /*f640*/  F2FP.SATFINITE.E4M3.F32.PACK_AB_MERGE_C R60, R61, R60, RZ ;  /* 0x0000003c3d3c723e */ /* 0x000fe400048070ff */
[----:B------:R-:W-:Y:S02]  /*f650*/  SHF.R.U32.HI R7, RZ, 0x8, R88 ;  /* 0x00000008ff077819 */ /* 0x000fe40000011658 */
[----:B------:R-:W-:Y:S02]  /*f660*/  LOP3.LUT R6, R13, 0xffff, RZ, 0xc0, !PT ;  /* 0x0000ffff0d067812 */ /* 0x000fe400078ec0ff */
[----:B------:R-:W-:Y:S02]  /*f670*/  LOP3.LUT R13, R12, 0xffff, RZ, 0xc0, !PT ;  /* 0x0000ffff0c0d7812 */ /* 0x000fe400078ec0ff */
[----:B------:R-:W-:-:S02]  /*f680*/  F2FP.SATFINITE.E4M3.F32.PACK_AB_MERGE_C R126, R127, R126, RZ ;  /* 0x0000007e7f7e723e */ /* 0x000fc400048070ff */
[----:B------:R-:W-:Y:S02]  /*f690*/  LOP3.LUT R12, R15, 0xffff, RZ, 0xc0, !PT ;  /* 0x0000ffff0f0c7812 */ /* 0x000fe400078ec0ff */
[----:B------:R-:W-:Y:S02]  /*f6a0*/  F2FP.SATFINITE.E4M3.F32.PACK_AB_MERGE_C R62, R63, R62, RZ ;  /* 0x0000003e3f3e723e */ /* 0x000fe400048070ff */
[----:B------:R-:W-:Y:S02]  /*f6b0*/  F2FP.SATFINITE.E4M3.F32.PACK_AB_MERGE_C R92, R93, R92, RZ ;  /* 0x0000005c5d5c723e */ /* 0x000fe400048070ff */
[----:B------:R-:W-:Y:S02]  /*f6c0*/  F2FP.SATFINITE.E4M3.F32.PACK_AB_MERGE_C R28, R29, R28, RZ ;  /* 0x0000001c1d1c723e */ /* 0x000fe400048070ff */
[----:B------:R-:W-:Y:S02]  /*f6d0*/  LOP3.LUT R18, R7, 0xffff, RZ, 0xc0, !PT ;  /* 0x0000ffff07127812 */ /* 0x000fe400078ec0ff */
[----:B------:R-:W-:-:S02]  /*f6e0*/  LOP3.LUT R124, R124, 0xffff, RZ, 0xc0, !PT ;  /* 0x0000ffff7c7c7812 */ /* 0x000fc400078ec0ff */
[----:B------:R-:W-:Y:S02]  /*f6f0*/  LOP3.LUT R21, R60, 0xffff, RZ, 0xc0, !PT ;  /* 0x0000ffff3c157812 */ /* 0x000fe400078ec0ff */
[----:B------:R-:W-:Y:S02]  /*f700*/  LOP3.LUT R7, R14, 0xffff, RZ, 0xc0, !PT ;  /* 0x0000ffff0e077812 */ /* 0x000fe400078ec0ff */
[----:B------:R-:W-:Y:S02]  /*f710*/  F2FP.SATFINITE.E4M3.F32.PACK_AB_MERGE_C R94, R95, R94, RZ ;  /* 0x0000005e5f5e723e */ /* 0x000fe400048070ff */
[----:B------:R-:W-:Y:S02]  /*f720*/  F2FP.SATFINITE.E4M3.F32.PACK_AB_MERGE_C R30, R31, R30, RZ ;  /* 0x0000001e1f1e723e */ /* 0x000fe400048070ff */
[----:B------:R-:W-:Y:S02]  /*f730*/  PRMT R12, R13, 0x3340, R12 ;  /* 0x000033400d0c7816 */ /* 0x000fe4000000000c */
[----:B------:R-:W-:-:S02]  /*f740*/  LOP3.LUT R126, R126, 0xffff, RZ, 0xc0, !PT ;  /* 0x0000ffff7e7e7812 */ /* 0x000fc400078ec0ff */
[----:B------:R-:W-:Y:S02]  /*f750*/  PRMT R6, R17, 0x3340, R6 ;  /* 0x0000334011067816 */ /* 0x000fe40000000006 */
[----:B------:R-:W-:Y:S02]  /*f760*/  LOP3.LUT R13, R62, 0xffff, RZ, 0xc0, !PT ;  /* 0x0000ffff3e0d7812 */ /* 0x000fe400078ec0ff */
[----:B------:R-:W-:Y:S02]  /*f770*/  LOP3.LUT R92, R92, 0xffff, RZ, 0xc0, !PT ;  /* 0x0000ffff5c5c7812 */ /* 0x000fe400078ec0ff */
[----:B------:R-:W-:Y:S02]  /*f780*/  LOP3.LUT R23, R28, 0xffff, RZ, 0xc0, !PT ;  /* 0x0000ffff1c177812 */ /* 0x000fe400078ec0ff */
[----:B------:R-:W-:Y:S02]  /*f790*/  SHF.R.U32.HI R17, RZ, 0x8, R124 ;  /* 0x00000008ff117819 */ /* 0x000fe4000001167c */
[----:B------:R-:W-:-:S02]  /*f7a0*/  PRMT R7, R18, 0x3340, R7 ;  /* 0x0000334012077816 */ /* 0x000fc40000000007 */
[----:B------:R-:W-:Y:S02]  /*f7b0*/  LOP3.LUT R94, R94, 0xffff, RZ, 0xc0, !PT ;  /* 0x0000ffff5e5e7812 */ /* 0x000fe400078ec0ff */
[----:B------:R-:W-:Y:S02]  /*f7c0*/  LOP3.LUT R27, R30, 0xffff, RZ, 0xc0, !PT ;  /* 0x0000ffff1e1b7812 */ /* 0x000fe400078ec0ff */
[----:B------:R-:W-:Y:S02]  /*f7d0*/  SHF.R.U32.HI R18, RZ, 0x8, R126 ;  /* 0x00000008ff127819 */ /* 0x000fe4000001167e */
[----:B------:R-:W-:Y:S02]  /*f7e0*/  SHF.R.U32.HI R22, RZ, 0x8, R13 ;  /* 0x00000008ff167819 */ /* 0x000fe4000001160d */
[----:B------:R-:W-:Y:S02]  /*f7f0*/  PRMT R14, R92, 0x3340, R23 ;  /* 0x000033405c0e7816 */ /* 0x000fe40000000017 */
[----:B------:R-:W-:-:S02]  /*f800*/  LOP3.LUT R26, R17, 0xffff, RZ, 0xc0, !PT ;  /* 0x0000ffff111a7812 */ /* 0x000fc400078ec0ff */
[----:B------:R-:W-:Y:S02]  /*f810*/  SHF.R.U32.HI R23, RZ, 0x8, R23 ;  /* 0x00000008ff177819 */ /* 0x000fe40000011617 */
[----:B------:R-:W-:Y:S02]  /*f820*/  SHF.R.U32.HI R20, RZ, 0x8, R94 ;  /* 0x00000008ff147819 */ /* 0x000fe4000001165e */
[----:B------:R-:W-:Y:S02]  /*f830*/  SHF.R.U32.HI R24, RZ, 0x8, R27 ;  /* 0x00000008ff187819 */ /* 0x000fe4000001161b */
[----:B------:R-:W-:Y:S02]  /*f840*/  F2FP.SATFINITE.E4M3.F32.PACK_AB_MERGE_C R128, R129, R128, RZ ;  /* 0x000000808180723e */ /* 0x000fe400048070ff */
[----:B------:R-:W-:Y:S02]  /*f850*/  LOP3.LUT R24, R24, 0xffff, RZ, 0xc0, !PT ;  /* 0x0000ffff18187812 */ /* 0x000fe400078ec0ff */
[----:B------:R-:W-:-:S02]  /*f860*/  F2FP.SATFINITE.E4M3.F32.PACK_AB_MERGE_C R130, R131, R130, RZ ;  /* 0x000000828382723e */ /* 0x000fc400048070ff */
[----:B------:R-:W-:Y:S02]  /*f870*/  F2FP.SATFINITE.E4M3.F32.PACK_AB_MERGE_C R64, R65, R64, RZ ;  /* 0x000000404140723e */ /* 0x000fe400048070ff */
[----:B------:R-:W-:Y:S02]  /*f880*/  F2FP.SATFINITE.E4M3.F32.PACK_AB_MERGE_C R96, R97, R96, RZ ;  /* 0x000000606160723e */ /* 0x000fe400048070ff */
[----:B------:R-:W-:Y:S02]  /*f890*/  F2FP.SATFINITE.E4M3.F32.PACK_AB_MERGE_C R32, R33, R32, RZ ;  /* 0x000000202120723e */ /* 0x000fe400048070ff */
[----:B------:R-:W-:Y:S02]  /*f8a0*/  LOP3.LUT R128, R128, 0xffff, RZ, 0xc0, !PT ;  /* 0x0000ffff80807812 */ /* 0x000fe400078ec0ff */
[----:B------:R-:W-:Y:S02]  /*f8b0*/  F2FP.SATFINITE.E4M3.F32.PACK_AB_MERGE_C R66, R67, R66, RZ ;  /* 0x000000424342723e */ /* 0x000fe400048070ff */
[----:B------:R-:W-:-:S02]  /*f8c0*/  LOP3.LUT R130, R130, 0xffff, RZ, 0xc0, !PT ;  /* 0x0000ffff82827812 */ /* 0x000fc400078ec0ff */
[----:B------:R-:W-:Y:S02]  /*f8d0*/  LOP3.LUT R96, R96, 0xffff, RZ, 0xc0, !PT ;  /* 0x0000ffff60607812 */ /* 0x000fe400078ec0ff */
[----:B------:R-:W-:Y:S02]  /*f8e0*/  LOP3.LUT R29, R32, 0xffff, RZ, 0xc0, !PT ;  /* 0x0000ffff201d7812 */ /* 0x000fe400078ec0ff */
[----:B------:R-:W-:Y:S02]  /*f8f0*/  F2FP.SATFINITE.E4M3.F32.PACK_AB_MERGE_C R98, R99, R98, RZ ;  /* 0x000000626362723e */ /* 0x000fe400048070ff */
[----:B------:R-:W-:Y:S02]  /*f900*/  F2FP.SATFINITE.E4M3.F32.PACK_AB_MERGE_C R34, R35, R34, RZ ;  /* 0x000000222322723e */ /* 0x000fe400048070ff */
[----:B------:R-:W-:Y:S02]  /*f910*/  PRMT R15, R126, 0x3340, R13 ;  /* 0x000033407e0f7816 */ /* 0x000fe4000000000d */
[----:B------:R-:W-:-:S02]  /*f920*/  PRMT R13, R94, 0x3340, R27 ;  /* 0x000033405e0d7816 */ /* 0x000fc4000000001b */
[----:B------:R-:W-:Y:S02]  /*f930*/  LOP3.LUT R31, R66, 0xffff, RZ, 0xc0, !PT ;  /* 0x0000ffff421f7812 */ /* 0x000fe400078ec0ff */
[----:B------:R-:W-:Y:S02]  /*f940*/  SHF.R.U32.HI R27, RZ, 0x8, R130 ;  /* 0x00000008ff1b7819 */ /* 0x000fe40000011682 */
[----:B------:R-:W-:Y:S02]  /*f950*/  SHF.R.U32.HI R28, RZ, 0x8, R96 ;  /* 0x00000008ff1c7819 */ /* 0x000fe40000011660 */
[----:B------:R-:W-:Y:S02]  /*f960*/  SHF.R.U32.HI R32, RZ, 0x8, R29 ;  /* 0x00000008ff207819 */ /* 0x000fe4000001161d */
[----:B------:R-:W-:Y:S02]  /*f970*/  LOP3.LUT R98, R98, 0xffff, RZ, 0xc0, !PT ;  /* 0x0000ffff62627812 */ /* 0x000fe400078ec0ff */
[----:B------:R-:W-:-:S02]  /*f980*/  LOP3.LUT R33, R34, 0xffff, RZ, 0xc0, !PT ;  /* 0x0000ffff22217812 */ /* 0x000fc400078ec0ff */
[----:B------:R-:W-:Y:S02]  /*f990*/  LOP3.LUT R32, R32, 0xffff, RZ, 0xc0, !PT ;  /* 0x0000ffff20207812 */ /* 0x000fe400078ec0ff */
[----:B------:R-:W-:Y:S02]  /*f9a0*/  F2FP.SATFINITE.E4M3.F32.PACK_AB_MERGE_C R132, R133, R132, RZ ;  /* 0x000000848584723e */ /* 0x000fe400048070ff */
[----:B------:R-:W-:Y:S02]  /*f9b0*/  F2FP.SATFINITE.E4M3.F32.PACK_AB_MERGE_C R68, R69, R68, RZ ;  /* 0x000000444544723e */ /* 0x000fe400048070ff */
[----:B------:R-:W-:Y:S02]  /*f9c0*/  F2FP.SATFINITE.E4M3.F32.PACK_AB_MERGE_C R134, R135, R134, RZ ;  /* 0x000000868786723e */ /* 0x000fe400048070ff */
[----:B------:R-:W-:Y:S02]  /*f9d0*/  F2FP.SATFINITE.E4M3.F32.PACK_AB_MERGE_C R100, R101, R100, RZ ;  /* 0x000000646564723e */ /* 0x000fe400048070ff */
[----:B------:R-:W-:-:S02]  /*f9e0*/  F2FP.SATFINITE.E4M3.F32.PACK_AB_MERGE_C R36, R37, R36, RZ ;  /* 0x000000242524723e */ /* 0x000fc400048070ff */
[----:B------:R-:W-:Y:S02]  /*f9f0*/  F2FP.SATFINITE.E4M3.F32.PACK_AB_MERGE_C R70, R71, R70, RZ ;  /* 0x000000464746723e */ /* 0x000fe400048070ff */
[----:B------:R-:W-:Y:S02]  /*fa00*/  LOP3.LUT R132, R132, 0xffff, RZ, 0xc0, !PT ;  /* 0x0000ffff84847812 */ /* 0x000fe400078ec0ff */
[----:B------:R-:W-:Y:S02]  /*fa10*/  LOP3.LUT R134, R134, 0xffff, RZ, 0xc0, !PT ;  /* 0x0000ffff86867812 */ /* 0x000fe400078ec0ff */
[----:B------:R-:W-:Y:S02]  /*fa20*/  LOP3.LUT R100, R100, 0xffff, RZ, 0xc0, !PT ;  /* 0x0000ffff64647812 */ /* 0x000fe400078ec0ff */
[----:B------:R-:W-:Y:S02]  /*fa30*/  F2FP.SATFINITE.E4M3.F32.PACK_AB_MERGE_C R102, R103, R102, RZ ;  /* 0x000000666766723e */ /* 0x000fe400048070ff */
[----:B------:R-:W-:-:S02]  /*fa40*/  F2FP.SATFINITE.E4M3.F32.PACK_AB_MERGE_C R38, R39, R38, RZ ;  /* 0x000000262726723e */ /* 0x000fc400048070ff */
[----:B------:R-:W-:Y:S02]  /*fa50*/  F2FP.SATFINITE.E4M3.F32.PACK_AB_MERGE_C R42, R43, R42, RZ ;  /* 0x0000002a2b2a723e */ /* 0x000fe400048070ff */
[----:B------:R-:W-:Y:S02]  /*fa60*/  F2FP.SATFINITE.E4M3.F32.PACK_AB_MERGE_C R40, R41, R40, RZ ;  /* 0x000000282928723e */ /* 0x000fe400048070ff */
[----:B------:R-:W-:Y:S02]  /*fa70*/  F2FP.SATFINITE.E4M3.F32.PACK_AB_MERGE_C R44, R45, R44, RZ ;  /* 0x0000002c2d2c723e */ /* 0x000fe400048070ff */
[----:B------:R-:W-:Y:S02]  /*fa80*/  LOP3.LUT R102, R102, 0xffff, RZ, 0xc0, !PT ;  /* 0x0000ffff66667812 */ /* 0x000fe400078ec0ff */
[----:B------:R-:W-:Y:S02]  /*fa90*/  F2FP.SATFINITE.E4M3.F32.PACK_AB_MERGE_C R46, R47, R46, RZ ;  /* 0x0000002e2f2e723e */ /* 0x000fe400048070ff */
[----:B------:R-:W-:-:S02]  /*faa0*/  F2FP.SATFINITE.E4M3.F32.PACK_AB_MERGE_C R48, R49, R48, RZ ;  /* 0x000000303130723e */ /* 0x000fc400048070ff */
[----:B------:R-:W-:Y:S02]  /*fab0*/  F2FP.SATFINITE.E4M3.F32.PACK_AB_MERGE_C R136, R137, R136, RZ ;  /* 0x000000888988723e */ /* 0x000fe400048070ff */
[----:B------:R-:W-:Y:S02]  /*fac0*/  F2FP.SATFINITE.E4M3.F32.PACK_AB_MERGE_C R72, R73, R72, RZ ;  /* 0x000000484948723e */ /* 0x000fe400048070ff */
[----:B------:R-:W-:Y:S02]  /*fad0*/  F2FP.SATFINITE.E4M3.F32.PACK_AB_MERGE_C R138, R139, R138, RZ ;  /* 0x0000008a8b8a723e */ /* 0x000fe400048070ff */
[----:B------:R-:W-:Y:S02]  /*fae0*/  F2FP.SATFINITE.E4M3.F32.PACK_AB_MERGE_C R104, R105, R104, RZ ;  /* 0x000000686968723e */ /* 0x000fe400048070ff */
[----:B------:R-:W-:Y:S02]  /*faf0*/  F2FP.SATFINITE.E4M3.F32.PACK_AB_MERGE_C R74, R75, R74, RZ ;  /* 0x0000004a4b4a723e */ /* 0x000fe400048070ff */
[----:B------:R-:W-:-:S02]  /*fb00*/  LOP3.LUT R136, R136, 0xffff, RZ, 0xc0, !PT ;  /* 0x0000ffff88887812 */ /* 0x000fc400078ec0ff */
[----:B------:R-:W-:Y:S02]  /*fb10*/  LOP3.LUT R138, R138, 0xffff, RZ, 0xc0, !PT ;  /* 0x0000ffff8a8a7812 */ /* 0x000fe400078ec0ff */
[----:B------:R-:W-:Y:S02]  /*fb20*/  F2FP.SATFINITE.E4M3.F32.PACK_AB_MERGE_C R106, R107, R106, RZ ;  /* 0x0000006a6b6a723e */ /* 0x000fe400048070ff */
[----:B------:R-:W-:Y:S02]  /*fb30*/  LOP3.LUT R104, R104, 0xffff, RZ, 0xc0, !PT ;  /* 0x0000ffff68687812 */ /* 0x000fe400078ec0ff */
        /* <DEDUP_REMOVED lines=9> */
[----:B------:R-:W-:Y:S02]  /*fbd0*/  F2FP.SATFINITE.E4M3.F32.PACK_AB_MERGE_C R110, R111, R110, RZ ;  /* 0x0000006e6f6e723e */ /* 0x000fe400048070ff */
[----:B------:R-:W-:Y:S02]  /*fbe0*/  LOP3.LUT R142, R142, 0xffff, RZ, 0xc0, !PT ;  /* 0x0000ffff8e8e7812 */ /* 0x000fe400078ec0ff */
[----:B------:R-:W-:Y:S02]  /*fbf0*/  F2FP.SATFINITE.E4M3.F32.PACK_AB_MERGE_C R50, R51, R50, RZ ;  /* 0x000000323332723e */ /* 0x000fe400048070ff */
[----:B------:R-:W-:Y:S02]  /*fc00*/  LOP3.LUT R108, R108, 0xffff, RZ, 0xc0, !PT ;  /* 0x0000ffff6c6c7812 */ /* 0x000fe400078ec0ff */
[----:B------:R-:W-:Y:S02]  /*fc10*/  LOP3.LUT R110, R110, 0xffff, RZ, 0xc0, !PT ;  /* 0x0000ffff6e6e7812 */ /* 0x000fe400078ec0ff */
        /* <DEDUP_REMOVED lines=8> */
[----:B------:R-:W-:Y:S02]  /*fca0*/  LOP3.LUT R112, R112, 0xffff, RZ, 0xc0, !PT ;  /* 0x0000ffff70707812 */ /* 0x000fe400078ec0ff */
[----:B------:R-:W-:Y:S02]  /*fcb0*/  LOP3.LUT R114, R114, 0xffff, RZ, 0xc0, !PT ;  /* 0x0000ffff72727812 */ /* 0x000fe400078ec0ff */
[----:B------:R-:W-:Y:S02]  /*fcc0*/  PRMT R8, R8, 0x5410, R5 ;  /* 0x0000541008087816 */ /* 0x000fe40000000005 */
[----:B------:R-:W-:Y:S02]  /*fcd0*/  PRMT R9, R9, 0x5410, R6 ;  /* 0x0000541009097816 */ /* 0x000fe40000000006 */
[----:B------:R-:W-:-:S02]  /*fce0*/  PRMT R10, R10, 0x5410, R7 ;  /* 0x000054100a0a7816 */ /* 0x000fc40000000007 */
[----:B------:R-:W-:Y:S02]  /*fcf0*/  PRMT R11, R11, 0x5410, R12 ;  /* 0x000054100b0b7816 */ /* 0x000fe4000000000c */
[----:B------:R-:W-:Y:S02]  /*fd00*/  F2FP.SATFINITE.E4M3.F32.PACK_AB_MERGE_C R148, R149, R148, RZ ;  /* 0x000000949594723e */ /* 0x000fe400048070ff */
[----:B------:R-:W-:Y:S02]  /*fd10*/  F2FP.SATFINITE.E4M3.F32.PACK_AB_MERGE_C R150, R151, R150, RZ ;  /* 0x000000969796723e */ /* 0x000fe400048070ff */
[----:B------:R-:W-:Y:S02]  /*fd20*/  F2FP.SATFINITE.E4M3.F32.PACK_AB_MERGE_C R84, R85, R84, RZ ;  /* 0x000000545554723e */ /* 0x000fe400048070ff */
[----:B--2---:R-:W-:Y:S02]  /*fd30*/  LOP3.LUT R25, R19, 0x300, RZ, 0xc0, !PT ;  /* 0x0000030013197812 */ /* 0x004fe400078ec0ff */
[----:B------:R-:W-:-:S02]  /*fd40*/  SHF.R.U32.HI R19, RZ, 0x8, R92 ;  /* 0x00000008ff137819 */ /* 0x000fc4000001165c */
[----:B------:R-:W-:Y:S01]  /*fd50*/  F2FP.SATFINITE.E4M3.F32.PACK_AB_MERGE_C R86, R87, R86, RZ ;  /* 0x000000565756723e */ /* 0x000fe200048070ff */
[----:B------:R-:W-:Y:S01]  /*fd60*/  IMAD.IADD R25, R25, 0x1, R16 ;  /* 0x0000000119197824 */ /* 0x000fe200078e0210 */
[--C-:B------:R-:W-:Y:S01]  /*fd70*/  PRMT R16, R124, 0x3340, R21.reuse ;  /* 0x000033407c107816 */ /* 0x100fe20000000015 */
[----:B------:R-:W-:Y:S01]  /*fd80*/  BAR.SYNC.DEFER_BLOCKING 0x0 ;  /* 0x0000000000007b1d */ /* 0x000fe20000010000 */
[----:B------:R-:W-:Y:S02]  /*fd90*/  SHF.R.U32.HI R21, RZ, 0x8, R21 ;  /* 0x00000008ff157819 */ /* 0x000fe40000011615 */
[----:B------:R-:W-:Y:S02]  /*fda0*/  LOP3.LUT R148, R148, 0xffff, RZ, 0xc0, !PT ;  /* 0x0000ffff94947812 */ /* 0x000fe400078ec0ff */
[----:B------:R-:W-:Y:S02]  /*fdb0*/  LOP3.LUT R17, R21, 0xffff, RZ, 0xc0, !PT ;  /* 0x0000ffff15117812 */ /* 0x000fe400078ec0ff */
[----:B------:R-:W-:-:S02]  /*fdc0*/  LOP3.LUT R21, R18, 0xffff, RZ, 0xc0, !PT ;  /* 0x0000ffff12157812 */ /* 0x000fc400078ec0ff */
[----:B------:R-:W-:Y:S02]  /*fdd0*/  LOP3.LUT R18, R22, 0xffff, RZ, 0xc0, !PT ;  /* 0x0000ffff16127812 */ /* 0x000fe400078ec0ff */
[----:B------:R-:W-:Y:S02]  /*fde0*/  LOP3.LUT R22, R19, 0xffff, RZ, 0xc0, !PT ;  /* 0x0000ffff13167812 */ /* 0x000fe400078ec0ff */
[----:B------:R-:W-:Y:S02]  /*fdf0*/  LOP3.LUT R19, R23, 0xffff, RZ, 0xc0, !PT ;  /* 0x0000ffff17137812 */ /* 0x000fe400078ec0ff */
[----:B------:R-:W-:Y:S02]  /*fe00*/  LOP3.LUT R23, R20, 0xffff, RZ, 0xc0, !PT ;  /* 0x0000ffff14177812 */ /* 0x000fe400078ec0ff */
[----:B------:R-:W-:Y:S02]  /*fe10*/  PRMT R19, R22, 0x3340, R19 ;  /* 0x0000334016137816 */ /* 0x000fe40000000013 */
[----:B------:R-:W-:-:S02]  /*fe20*/  PRMT R22, R23, 0x3340, R24 ;  /* 0x0000334017167816 */ /* 0x000fc40000000018 */
[----:B------:R-:W-:Y:S02]  /*fe30*/  LOP3.LUT R23, R64, 0xffff, RZ, 0xc0, !PT ;  /* 0x0000ffff40177812 */ /* 0x000fe400078ec0ff */
[----:B------:R-:W-:Y:S01]  /*fe40*/  SHF.R.U32.HI R20, RZ, 0x8, R128 ;  /* 0x00000008ff147819 */ /* 0x000fe20000011680 */
[----:B------:R-:W-:Y:S01]  /*fe50*/  STSM.16.M88.4 [R25], R8 ;  /* 0x0000000819007844 */ /* 0x000fe20000000200 */
[--C-:B------:R-:W-:Y:S02]  /*fe60*/  SHF.R.U32.HI R30, RZ, 0x8, R23.reuse ;  /* 0x00000008ff1e7819 */ /* 0x100fe40000011617 */
[----:B------:R-:W-:Y:S02]  /*fe70*/  PRMT R18, R21, 0x3340, R18 ;  /* 0x0000334015127816 */ /* 0x000fe40000000012 */
[----:B------:R-:W-:Y:S02]  /*fe80*/  PRMT R21, R128, 0x3340, R23 ;  /* 0x0000334080157816 */ /* 0x000fe40000000017 */
[----:B------:R-:W-:-:S02]  /*fe90*/  LOP3.LUT R35, R20, 0xffff, RZ, 0xc0, !PT ;  /* 0x0000ffff14237812 */ /* 0x000fc400078ec0ff */
[----:B------:R-:W-:Y:S02]  /*fea0*/  PRMT R23, R130, 0x3340, R31 ;  /* 0x0000334082177816 */ /* 0x000fe4000000001f */
[----:B------:R-:W-:Y:S02]  /*feb0*/  LOP3.LUT R30, R30, 0xffff, RZ, 0xc0, !PT ;  /* 0x0000ffff1e1e7812 */ /* 0x000fe400078ec0ff */
[----:B------:R-:W-:Y:S02]  /*fec0*/  LOP3.LUT R20, R27, 0xffff, RZ, 0xc0, !PT ;  /* 0x0000ffff1b147812 */ /* 0x000fe400078ec0ff */
[----:B------:R-:W-:Y:S02]  /*fed0*/  PRMT R17, R26, 0x3340, R17 ;  /* 0x000033401a117816 */ /* 0x000fe40000000011 */
[----:B------:R-:W-:Y:S02]  /*fee0*/  SHF.R.U32.HI R31, RZ, 0x8, R31 ;  /* 0x00000008ff1f7819 */ /* 0x000fe4000001161f */
[----:B------:R-:W-:-:S02]  /*fef0*/  LOP3.LUT R27, R28, 0xffff, RZ, 0xc0, !PT ;  /* 0x0000ffff1c1b7812 */ /* 0x000fc400078ec0ff */
[----:B------:R-:W-:Y:S02]  /*ff00*/  PRMT R24, R96, 0x3340, R29 ;  /* 0x0000334060187816 */ /* 0x000fe4000000001d */
[--C-:B------:R-:W-:Y:S02]  /*ff10*/  PRMT R26, R98, 0x3340, R33.reuse ;  /* 0x00003340621a7816 */ /* 0x100fe40000000021 */
[----:B------:R-:W-:Y:S02]  /*ff20*/  SHF.R.U32.HI R29, RZ, 0x8, R98 ;  /* 0x00000008ff1d7819 */ /* 0x000fe40000011662 */
[----:B------:R-:W-:Y:S02]  /*ff30*/  SHF.R.U32.HI R33, RZ, 0x8, R33 ;  /* 0x00000008ff217819 */ /* 0x000fe40000011621 */
[----:B------:R-:W-:Y:S02]  /*ff40*/  PRMT R34, R35, 0x3340, R30 ;  /* 0x0000334023227816 */ /* 0x000fe4000000001e */
[----:B------:R-:W-:-:S02]  /*ff50*/  LOP3.LUT R31, R31, 0xffff, RZ, 0xc0, !PT ;  /* 0x0000ffff1f1f7812 */ /* 0x000fc400078ec0ff */
[----:B------:R-:W-:Y:S02]  /*ff60*/  PRMT R35, R27, 0x3340, R32 ;  /* 0x000033401b237816 */ /* 0x000fe40000000020 */
[----:B------:R-:W-:Y:S02]  /*ff70*/  LOP3.LUT R27, R68, 0xffff, RZ, 0xc0, !PT ;  /* 0x0000ffff441b7812 */ /* 0x000fe400078ec0ff */
[----:B------:R-:W-:Y:S02]  /*ff80*/  LOP3.LUT R28, R29, 0xffff, RZ, 0xc0, !PT ;  /* 0x0000ffff1d1c7812 */ /* 0x000fe400078ec0ff */
[----:B------:R-:W-:Y:S02]  /*ff90*/  LOP3.LUT R33, R33, 0xffff, RZ, 0xc0, !PT ;  /* 0x0000ffff21217812 */ /* 0x000fe400078ec0ff */
[----:B------:R-:W-:Y:S02]  /*ffa0*/  LOP3.LUT R29, R36, 0xffff, RZ, 0xc0, !PT ;  /* 0x0000ffff241d7812 */ /* 0x000fe400078ec0ff */
[----:B------:R-:W-:-:S02]  /*ffb0*/  PRMT R56, R20, 0x3340, R31 ;  /* 0x0000334014387816 */ /* 0x000fc4000000001f */
[----:B------:R-:W-:Y:S02]  /*ffc0*/  LOP3.LUT R31, R70, 0xffff, RZ, 0xc0, !PT ;  /* 0x0000ffff461f7812 */ /* 0x000fe400078ec0ff */
[----:B------:R-:W-:Y:S02]  /*ffd0*/  SHF.R.U32.HI R20, RZ, 0x8, R132 ;  /* 0x00000008ff147819 */ /* 0x000fe40000011684 */
[--C-:B------:R-:W-:Y:S02]  /*ffe0*/  PRMT R43, R132, 0x3340, R27.reuse ;  /* 0x00003340842b7816 */ /* 0x100fe4000000001b */
[----:B------:R-:W-:Y:S02]  /*fff0*/  SHF.R.U32.HI R30, RZ, 0x8, R27 ;  /* 0x00000008ff1e7819 */ /* 0x000fe4000001161b */
[----:B------:R-:W-:Y:S02]  /*10000*/  PRMT R41, R28, 0x3340, R33 ;  /* 0x000033401c297816 */ /* 0x000fe40000000021 */
[----:B------:R-:W-:-:S02]  /*10010*/  SHF.R.U32.HI R27, RZ, 0x8, R134 ;  /* 0x00000008ff1b7819 */ /* 0x000fc40000011686 */
[----:B------:R-:W-:Y:S02]  /*10020*/  SHF.R.U32.HI R28, RZ, 0x8, R100 ;  /* 0x00000008ff1c7819 */ /* 0x000fe40000011664 */
[----:B------:R-:W-:Y:S02]  /*10030*/  SHF.R.U32.HI R32, RZ, 0x8, R29 ;  /* 0x00000008ff207819 */ /* 0x000fe4000001161d */
[----:B------:R-:W-:Y:S02]  /*10040*/  LOP3.LUT R33, R38, 0xffff, RZ, 0xc0, !PT ;  /* 0x0000ffff26217812 */ /* 0x000fe400078ec0ff */
[--C-:B------:R-:W-:Y:S02]  /*10050*/  PRMT R45, R134, 0x3340, R31.reuse ;  /* 0x00003340862d7816 */ /* 0x100fe4000000001f */
[----:B------:R-:W-:Y:S02]  /*10060*/  LOP3.LUT R37, R20, 0xffff, RZ, 0xc0, !PT ;  /* 0x0000ffff14257812 */ /* 0x000fe400078ec0ff */
[----:B------:R-:W-:-:S02]  /*10070*/  SHF.R.U32.HI R31, RZ, 0x8, R31 ;  /* 0x00000008ff1f7819 */ /* 0x000fc4000001161f */
[----:B------:R-:W-:Y:S02]  /*10080*/  LOP3.LUT R20, R27, 0xffff, RZ, 0xc0, !PT ;  /* 0x0000ffff1b147812 */ /* 0x000fe400078ec0ff */
[----:B------:R-:W-:Y:S02]  /*10090*/  LOP3.LUT R27, R28, 0xffff, RZ, 0xc0, !PT ;  /* 0x0000ffff1c1b7812 */ /* 0x000fe400078ec0ff */
[----:B------:R-:W-:Y:S02]  /*100a0*/  LOP3.LUT R32, R32, 0xffff, RZ, 0xc0, !PT ;  /* 0x0000ffff20207812 */ /* 0x000fe400078ec0ff */
[----:B------:R-:W-:Y:S02]  /*100b0*/  PRMT R47, R100, 0x3340, R29 ;  /* 0x00003340642f7816 */ /* 0x000fe4000000001d */
[----:B------:R-:W-:Y:S02]  /*100c0*/  PRMT R49, R102, 0x3340, R33 ;  /* 0x0000334066317816 */ /* 0x000fe40000000021 */
[----:B------:R-:W-:-:S02]  /*100d0*/  SHF.R.U32.HI R29, RZ, 0x8, R102 ;  /* 0x00000008ff1d7819 */ /* 0x000fc40000011666 */
[----:B------:R-:W-:Y:S02]  /*100e0*/  SHF.R.U32.HI R33, RZ, 0x8, R33 ;  /* 0x00000008ff217819 */ /* 0x000fe40000011621 */
[----:B------:R-:W-:Y:S02]  /*100f0*/  LOP3.LUT R31, R31, 0xffff, RZ, 0xc0, !PT ;  /* 0x0000ffff1f1f7812 */ /* 0x000fe400078ec0ff */
[----:B------:R-:W-:Y:S02]  /*10100*/  LOP3.LUT R30, R30, 0xffff, RZ, 0xc0, !PT ;  /* 0x0000ffff1e1e7812 */ /* 0x000fe400078ec0ff */
[----:B------:R-:W-:Y:S02]  /*10110*/  PRMT R62, R27, 0x3340, R32 ;  /* 0x000033401b3e7816 */ /* 0x000fe40000000020 */
[----:B------:R-:W-:Y:S02]  /*10120*/  LOP3.LUT R27, R72, 0xffff, RZ, 0xc0, !PT ;  /* 0x0000ffff481b7812 */ /* 0x000fe400078ec0ff */
[----:B------:R-:W-:-:S02]  /*10130*/  LOP3.LUT R28, R29, 0xffff, RZ, 0xc0, !PT ;  /* 0x0000ffff1d1c7812 */ /* 0x000fc400078ec0ff */
[----:B------:R-:W-:Y:S02]  /*10140*/  LOP3.LUT R33, R33, 0xffff, RZ, 0xc0, !PT ;  /* 0x0000ffff21217812 */ /* 0x000fe400078ec0ff */
[----:B------:R-:W-:Y:S02]  /*10150*/  PRMT R60, R20, 0x3340, R31 ;  /* 0x00003340143c7816 */ /* 0x000fe4000000001f */
[----:B------:R-:W-:Y:S02]  /*10160*/  LOP3.LUT R29, R40, 0xffff, RZ, 0xc0, !PT ;  /* 0x0000ffff281d7812 */ /* 0x000fe400078ec0ff */
[----:B------:R-:W-:Y:S02]  /*10170*/  PRMT R58, R37, 0x3340, R30 ;  /* 0x00003340253a7816 */ /* 0x000fe4000000001e */
[----:B------:R-:W-:Y:S02]  /*10180*/  LOP3.LUT R31, R74, 0xffff, RZ, 0xc0, !PT ;  /* 0x0000ffff4a1f7812 */ /* 0x000fe400078ec0ff */
[----:B------:R-:W-:-:S02]  /*10190*/  SHF.R.U32.HI R20, RZ, 0x8, R136 ;  /* 0x00000008ff147819 */ /* 0x000fc40000011688 */
[--C-:B------:R-:W-:Y:S02]  /*101a0*/  PRMT R40, R136, 0x3340, R27.reuse ;  /* 0x0000334088287816 */ /* 0x100fe4000000001b */
[----:B------:R-:W-:Y:S02]  /*101b0*/  SHF.R.U32.HI R30, RZ, 0x8, R27 ;  /* 0x00000008ff1e7819 */ /* 0x000fe4000001161b */
[----:B------:R-:W-:Y:S02]  /*101c0*/  PRMT R64, R28, 0x3340, R33 ;  /* 0x000033401c407816 */ /* 0x000fe40000000021 */
[----:B------:R-:W-:Y:S02]  /*101d0*/  SHF.R.U32.HI R27, RZ, 0x8, R138 ;  /* 0x00000008ff1b7819 */ /* 0x000fe4000001168a */
[----:B------:R-:W-:Y:S02]  /*101e0*/  LOP3.LUT R33, R42, 0xffff, RZ, 0xc0, !PT ;  /* 0x0000ffff2a217812 */ /* 0x000fe400078ec0ff */
[----:B------:R-:W-:-:S02]  /*101f0*/  SHF.R.U32.HI R28, RZ, 0x8, R104 ;  /* 0x00000008ff1c7819 */ /* 0x000fc40000011668 */
[----:B------:R-:W-:Y:S02]  /*10200*/  SHF.R.U32.HI R32, RZ, 0x8, R29 ;  /* 0x00000008ff207819 */ /* 0x000fe4000001161d */
[--C-:B------:R-:W-:Y:S02]  /*10210*/  PRMT R42, R138, 0x3340, R31.reuse ;  /* 0x000033408a2a7816 */ /* 0x100fe4000000001f */
[----:B------:R-:W-:Y:S02]  /*10220*/  SHF.R.U32.HI R31, RZ, 0x8, R31 ;  /* 0x00000008ff1f7819 */ /* 0x000fe4000001161f */
[----:B------:R-:W-:Y:S02]  /*10230*/  LOP3.LUT R37, R20, 0xffff, RZ, 0xc0, !PT ;  /* 0x0000ffff14257812 */ /* 0x000fe400078ec0ff */
[----:B------:R-:W-:Y:S02]  /*10240*/  LOP3.LUT R20, R27, 0xffff, RZ, 0xc0, !PT ;  /* 0x0000ffff1b147812 */ /* 0x000fe400078ec0ff */
[----:B------:R-:W-:-:S02]  /*10250*/  PRMT R55, R104, 0x3340, R29 ;  /* 0x0000334068377816 */ /* 0x000fc4000000001d */
[--C-:B------:R-:W-:Y:S02]  /*10260*/  PRMT R57, R106, 0x3340, R33.reuse ;  /* 0x000033406a397816 */ /* 0x100fe40000000021 */
[----:B------:R-:W-:Y:S02]  /*10270*/  LOP3.LUT R27, R28, 0xffff, RZ, 0xc0, !PT ;  /* 0x0000ffff1c1b7812 */ /* 0x000fe400078ec0ff */
[----:B------:R-:W-:Y:S02]  /*10280*/  LOP3.LUT R32, R32, 0xffff, RZ, 0xc0, !PT ;  /* 0x0000ffff20207812 */ /* 0x000fe400078ec0ff */
[----:B------:R-:W-:Y:S02]  /*10290*/  SHF.R.U32.HI R29, RZ, 0x8, R106 ;  /* 0x00000008ff1d7819 */ /* 0x000fe4000001166a */
[----:B------:R-:W-:Y:S02]  /*102a0*/  SHF.R.U32.HI R33, RZ, 0x8, R33 ;  /* 0x00000008ff217819 */ /* 0x000fe40000011621 */
[----:B------:R-:W-:-:S02]  /*102b0*/  LOP3.LUT R31, R31, 0xffff, RZ, 0xc0, !PT ;  /* 0x0000ffff1f1f7812 */ /* 0x000fc400078ec0ff */
[----:B------:R-:W-:Y:S02]  /*102c0*/  LOP3.LUT R30, R30, 0xffff, RZ, 0xc0, !PT ;  /* 0x0000ffff1e1e7812 */ /* 0x000fe400078ec0ff */
[----:B------:R-:W-:Y:S02]  /*102d0*/  PRMT R66, R27, 0x3340, R32 ;  /* 0x000033401b427816 */ /* 0x000fe40000000020 */
[----:B------:R-:W-:Y:S02]  /*102e0*/  LOP3.LUT R28, R29, 0xffff, RZ, 0xc0, !PT ;  /* 0x0000ffff1d1c7812 */ /* 0x000fe400078ec0ff */
[----:B------:R-:W-:Y:S02]  /*102f0*/  LOP3.LUT R33, R33, 0xffff, RZ, 0xc0, !PT ;  /* 0x0000ffff21217812 */ /* 0x000fe400078ec0ff */
[----:B------:R-:W-:Y:S02]  /*10300*/  LOP3.LUT R27, R76, 0xffff, RZ, 0xc0, !PT ;  /* 0x0000ffff4c1b7812 */ /* 0x000fe400078ec0ff */
[----:B------:R-:W-:-:S02]  /*10310*/  PRMT R53, R20, 0x3340, R31 ;  /* 0x0000334014357816 */ /* 0x000fc4000000001f */
[----:B------:R-:W-:Y:S02]  /*10320*/  LOP3.LUT R31, R78, 0xffff, RZ, 0xc0, !PT ;  /* 0x0000ffff4e1f7812 */ /* 0x000fe400078ec0ff */
[----:B------:R-:W-:Y:S02]  /*10330*/  LOP3.LUT R29, R44, 0xffff, RZ, 0xc0, !PT ;  /* 0x0000ffff2c1d7812 */ /* 0x000fe400078ec0ff */
[----:B------:R-:W-:Y:S02]  /*10340*/  PRMT R51, R37, 0x3340, R30 ;  /* 0x0000334025337816 */ /* 0x000fe4000000001e */
[----:B------:R-:W-:Y:S02]  /*10350*/  PRMT R68, R28, 0x3340, R33 ;  /* 0x000033401c447816 */ /* 0x000fe40000000021 */
[----:B------:R-:W-:Y:S02]  /*10360*/  SHF.R.U32.HI R20, RZ, 0x8, R140 ;  /* 0x00000008ff147819 */ /* 0x000fe4000001168c */
[----:B------:R-:W-:-:S02]  /*10370*/  PRMT R44, R140, 0x3340, R27 ;  /* 0x000033408c2c7816 */ /* 0x000fc4000000001b */
[----:B------:R-:W-:Y:S02]  /*10380*/  SHF.R.U32.HI R30, RZ, 0x8, R27 ;  /* 0x00000008ff1e7819 */ /* 0x000fe4000001161b */
[----:B------:R-:W-:Y:S02]  /*10390*/  LOP3.LUT R33, R46, 0xffff, RZ, 0xc0, !PT ;  /* 0x0000ffff2e217812 */ /* 0x000fe400078ec0ff */
[----:B------:R-:W-:Y:S02]  /*103a0*/  SHF.R.U32.HI R27, RZ, 0x8, R142 ;  /* 0x00000008ff1b7819 */ /* 0x000fe4000001168e */
[----:B------:R-:W-:Y:S02]  /*103b0*/  PRMT R46, R142, 0x3340, R31 ;  /* 0x000033408e2e7816 */ /* 0x000fe4000000001f */
[----:B------:R-:W-:Y:S02]  /*103c0*/  SHF.R.U32.HI R28, RZ, 0x8, R108 ;  /* 0x00000008ff1c7819 */ /* 0x000fe4000001166c */
[----:B------:R-:W-:-:S02]  /*103d0*/  SHF.R.U32.HI R32, RZ, 0x8, R29 ;  /* 0x00000008ff207819 */ /* 0x000fc4000001161d */
[----:B------:R-:W-:Y:S02]  /*103e0*/  SHF.R.U32.HI R31, RZ, 0x8, R31 ;  /* 0x00000008ff1f7819 */ /* 0x000fe4000001161f */
[----:B------:R-:W-:Y:S02]  /*103f0*/  LOP3.LUT R37, R20, 0xffff, RZ, 0xc0, !PT ;  /* 0x0000ffff14257812 */ /* 0x000fe400078ec0ff */
[----:B------:R-:W-:Y:S02]  /*10400*/  PRMT R63, R108, 0x3340, R29 ;  /* 0x000033406c3f7816 */ /* 0x000fe4000000001d */
[----:B------:R-:W-:Y:S02]  /*10410*/  PRMT R65, R110, 0x3340, R33 ;  /* 0x000033406e417816 */ /* 0x000fe40000000021 */
[----:B------:R-:W-:Y:S02]  /*10420*/  LOP3.LUT R20, R27, 0xffff, RZ, 0xc0, !PT ;  /* 0x0000ffff1b147812 */ /* 0x000fe400078ec0ff */
[----:B------:R-:W-:-:S02]  /*10430*/  SHF.R.U32.HI R29, RZ, 0x8, R110 ;  /* 0x00000008ff1d7819 */ /* 0x000fc4000001166e */
[----:B------:R-:W-:Y:S02]  /*10440*/  SHF.R.U32.HI R33, RZ, 0x8, R33 ;  /* 0x00000008ff217819 */ /* 0x000fe40000011621 */
        /* <DEDUP_REMOVED lines=8> */
[----:B------:R-:W-:Y:S02]  /*104d0*/  LOP3.LUT R27, R80, 0xffff, RZ, 0xc0, !PT ;  /* 0x0000ffff501b7812 */ /* 0x000fe400078ec0ff */
[----:B------:R-:W-:Y:S02]  /*104e0*/  LOP3.LUT R31, R82, 0xffff, RZ, 0xc0, !PT ;  /* 0x0000ffff521f7812 */ /* 0x000fe400078ec0ff */
[----:B------:R-:W-:-:S02]  /*104f0*/  LOP3.LUT R29, R48, 0xffff, RZ, 0xc0, !PT ;  /* 0x0000ffff301d7812 */ /* 0x000fc400078ec0ff */
[----:B------:R-:W-:Y:S02]  /*10500*/  PRMT R59, R37, 0x3340, R30 ;  /* 0x00003340253b7816 */ /* 0x000fe4000000001e */
[----:B------:R-:W-:Y:S02]  /*10510*/  PRMT R72, R28, 0x3340, R33 ;  /* 0x000033401c487816 */ /* 0x000fe40000000021 */
[----:B------:R-:W-:Y:S02]  /*10520*/  LOP3.LUT R33, R50, 0xffff, RZ, 0xc0, !PT ;  /* 0x0000ffff32217812 */ /* 0x000fe400078ec0ff */
[----:B------:R-:W-:Y:S02]  /*10530*/  SHF.R.U32.HI R20, RZ, 0x8, R144 ;  /* 0x00000008ff147819 */ /* 0x000fe40000011690 */
[--C-:B------:R-:W-:Y:S02]  /*10540*/  PRMT R48, R144, 0x3340, R27.reuse ;  /* 0x0000334090307816 */ /* 0x100fe4000000001b */
[----:B------:R-:W-:-:S02]  /*10550*/  SHF.R.U32.HI R30, RZ, 0x8, R27 ;  /* 0x00000008ff1e7819 */ /* 0x000fc4000001161b */
[----:B------:R-:W-:Y:S02]  /*10560*/  SHF.R.U32.HI R27, RZ, 0x8, R146 ;  /* 0x00000008ff1b7819 */ /* 0x000fe40000011692 */
[--C-:B------:R-:W-:Y:S02]  /*10570*/  PRMT R50, R146, 0x3340, R31.reuse ;  /* 0x0000334092327816 */ /* 0x100fe4000000001f */
[----:B------:R-:W-:Y:S02]  /*10580*/  SHF.R.U32.HI R31, RZ, 0x8, R31 ;  /* 0x00000008ff1f7819 */ /* 0x000fe4000001161f */
[----:B------:R-:W-:Y:S02]  /*10590*/  SHF.R.U32.HI R28, RZ, 0x8, R112 ;  /* 0x00000008ff1c7819 */ /* 0x000fe40000011670 */
[--C-:B------:R-:W-:Y:S02]  /*105a0*/  SHF.R.U32.HI R32, RZ, 0x8, R29.reuse ;  /* 0x00000008ff207819 */ /* 0x100fe4000001161d */
[----:B------:R-:W-:-:S02]  /*105b0*/  PRMT R71, R112, 0x3340, R29 ;  /* 0x0000334070477816 */ /* 0x000fc4000000001d */
[--C-:B------:R-:W-:Y:S02]  /*105c0*/  PRMT R73, R114, 0x3340, R33.reuse ;  /* 0x0000334072497816 */ /* 0x100fe40000000021 */
[----:B------:R-:W-:Y:S02]  /*105d0*/  LOP3.LUT R37, R20, 0xffff, RZ, 0xc0, !PT ;  /* 0x0000ffff14257812 */ /* 0x000fe400078ec0ff */
[----:B------:R-:W-:Y:S02]  /*105e0*/  SHF.R.U32.HI R29, RZ, 0x8, R114 ;  /* 0x00000008ff1d7819 */ /* 0x000fe40000011672 */
[----:B------:R-:W-:Y:S02]  /*105f0*/  SHF.R.U32.HI R33, RZ, 0x8, R33 ;  /* 0x00000008ff217819 */ /* 0x000fe40000011621 */
[----:B------:R-:W-:Y:S02]  /*10600*/  LOP3.LUT R20, R27, 0xffff, RZ, 0xc0, !PT ;  /* 0x0000ffff1b147812 */ /* 0x000fe400078ec0ff */
[----:B------:R-:W-:-:S02]  /*10610*/  LOP3.LUT R31, R31, 0xffff, RZ, 0xc0, !PT ;  /* 0x0000ffff1f1f7812 */ /* 0x000fc400078ec0ff */
[----:B------:R-:W-:Y:S02]  /*10620*/  LOP3.LUT R27, R28, 0xffff, RZ, 0xc0, !PT ;  /* 0x0000ffff1c1b7812 */ /* 0x000fe400078ec0ff */
[----:B------:R-:W-:Y:S02]  /*10630*/  LOP3.LUT R32, R32, 0xffff, RZ, 0xc0, !PT ;  /* 0x0000ffff20207812 */ /* 0x000fe400078ec0ff */
[----:B------:R-:W-:Y:S02]  /*10640*/  LOP3.LUT R28, R29, 0xffff, RZ, 0xc0, !PT ;  /* 0x0000ffff1d1c7812 */ /* 0x000fe400078ec0ff */
[----:B------:R-:W-:Y:S02]  /*10650*/  LOP3.LUT R33, R33, 0xffff, RZ, 0xc0, !PT ;  /* 0x0000ffff21217812 */ /* 0x000fe400078ec0ff */
[----:B------:R-:W-:Y:S02]  /*10660*/  LOP3.LUT R30, R30, 0xffff, RZ, 0xc0, !PT ;  /* 0x0000ffff1e1e7812 */ /* 0x000fe400078ec0ff */
[----:B------:R-:W-:-:S02]  /*10670*/  PRMT R69, R20, 0x3340, R31 ;  /* 0x0000334014457816 */ /* 0x000fc4000000001f */
[----:B------:R-:W-:Y:S02]  /*10680*/  PRMT R74, R27, 0x3340, R32 ;  /* 0x000033401b4a7816 */ /* 0x000fe40000000020 */
[----:B------:R-:W-:Y:S02]  /*10690*/  LOP3.LUT R150, R150, 0xffff, RZ, 0xc0, !PT ;  /* 0x0000ffff96967812 */ /* 0x000fe400078ec0ff */
[----:B------:R-:W-:Y:S02]  /*106a0*/  LOP3.LUT R27, R84, 0xffff, RZ, 0xc0, !PT ;  /* 0x0000ffff541b7812 */ /* 0x000fe400078ec0ff */
[----:B------:R-:W-:Y:S02]  /*106b0*/  LOP3.LUT R31, R86, 0xffff, RZ, 0xc0, !PT ;  /* 0x0000ffff561f7812 */ /* 0x000fe400078ec0ff */
[----:B------:R-:W-:Y:S02]  /*106c0*/  PRMT R76, R28, 0x3340, R33 ;  /* 0x000033401c4c7816 */ /* 0x000fe40000000021 */
[----:B------:R-:W-:-:S02]  /*106d0*/  PRMT R67, R37, 0x3340, R30 ;  /* 0x0000334025437816 */ /* 0x000fc4000000001e */
[----:B------:R-:W-:Y:S02]  /*106e0*/  LOP3.LUT R29, R52, 0xffff, RZ, 0xc0, !PT ;  /* 0x0000ffff341d7812 */ /* 0x000fe400078ec0ff */
[----:B------:R-:W-:Y:S02]  /*106f0*/  LOP3.LUT R33, R54, 0xffff, RZ, 0xc0, !PT ;  /* 0x0000ffff36217812 */ /* 0x000fe400078ec0ff */
[----:B------:R-:W-:Y:S02]  /*10700*/  SHF.R.U32.HI R20, RZ, 0x8, R148 ;  /* 0x00000008ff147819 */ /* 0x000fe40000011694 */
[--C-:B------:R-:W-:Y:S02]  /*10710*/  PRMT R52, R148, 0x3340, R27.reuse ;  /* 0x0000334094347816 */ /* 0x100fe4000000001b */
[----:B------:R-:W-:Y:S02]  /*10720*/  SHF.R.U32.HI R30, RZ, 0x8, R27 ;  /* 0x00000008ff1e7819 */ /* 0x000fe4000001161b */
[----:B------:R-:W-:-:S02]  /*10730*/  PRMT R54, R150, 0x3340, R31 ;  /* 0x0000334096367816 */ /* 0x000fc4000000001f */
[----:B------:R-:W-:Y:S02]  /*10740*/  F2FP.SATFINITE.E4M3.F32.PACK_AB_MERGE_C R116, R117, R116, RZ ;  /* 0x000000747574723e */ /* 0x000fe400048070ff */
[----:B------:R-:W-:Y:S02]  /*10750*/  SHF.R.U32.HI R27, RZ, 0x8, R150 ;  /* 0x00000008ff1b7819 */ /* 0x000fe40000011696 */
[----:B------:R-:W-:Y:S02]  /*10760*/  SHF.R.U32.HI R31, RZ, 0x8, R31 ;  /* 0x00000008ff1f7819 */ /* 0x000fe4000001161f */
[----:B------:R-:W-:Y:S02]  /*10770*/  LOP3.LUT R37, R20, 0xffff, RZ, 0xc0, !PT ;  /* 0x0000ffff14257812 */ /* 0x000fe400078ec0ff */
[----:B------:R-:W-:Y:S02]  /*10780*/  LOP3.LUT R116, R116, 0xffff, RZ, 0xc0, !PT ;  /* 0x0000ffff74747812 */ /* 0x000fe400078ec0ff */
[----:B------:R-:W-:-:S02]  /*10790*/  LOP3.LUT R20, R27, 0xffff, RZ, 0xc0, !PT ;  /* 0x0000ffff1b147812 */ /* 0x000fc400078ec0ff */
[----:B------:R-:W-:Y:S02]  /*107a0*/  LOP3.LUT R31, R31, 0xffff, RZ, 0xc0, !PT ;  /* 0x0000ffff1f1f7812 */ /* 0x000fe400078ec0ff */
[----:B------:R-:W-:Y:S02]  /*107b0*/  SHF.R.U32.HI R28, RZ, 0x8, R116 ;  /* 0x00000008ff1c7819 */ /* 0x000fe40000011674 */
[----:B------:R-:W-:Y:S02]  /*107c0*/  PRMT R75, R20, 0x3340, R31 ;  /* 0x00003340144b7816 */ /* 0x000fe4000000001f */
[----:B------:R-:W-:Y:S02]  /*107d0*/  SHF.R.U32.HI R32, RZ, 0x8, R29 ;  /* 0x00000008ff207819 */ /* 0x000fe4000001161d */
[----:B------:R-:W-:Y:S02]  /*107e0*/  LOP3.LUT R20, R4, 0x7f, RZ, 0xc0, !PT ;  /* 0x0000007f04147812 */ /* 0x000fe400078ec0ff */
[----:B------:R-:W-:-:S02]  /*107f0*/  LOP3.LUT R39, R28, 0xffff, RZ, 0xc0, !PT ;  /* 0x0000ffff1c277812 */ /* 0x000fc400078ec0ff */
[----:B------:R-:W-:Y:S02]  /*10800*/  LOP3.LUT R30, R30, 0xffff, RZ, 0xc0, !PT ;  /* 0x0000ffff1e1e7812 */ /* 0x000fe400078ec0ff */
[----:B------:R-:W-:Y:S02]  /*10810*/  LOP3.LUT R32, R32, 0xffff, RZ, 0xc0, !PT ;  /* 0x0000ffff20207812 */ /* 0x000fe400078ec0ff */
[----:B------:R-:W-:Y:S01]  /*10820*/  LEA R20, R20, UR7, 0x4 ;  /* 0x0000000714147c11 */ /* 0x000fe2000f8e20ff */
[----:B------:R-:W-:Y:S01]  /*10830*/  BAR.SYNC.DEFER_BLOCKING 0x0 ;  /* 0x0000000000007b1d */ /* 0x000fe20000010000 */
[----:B------:R-:W-:Y:S02]  /*10840*/  PRMT R27, R37, 0x3340, R30 ;  /* 0x00003340251b7816 */ /* 0x000fe4000000001e */
[----:B------:R-:W-:Y:S02]  /*10850*/  PRMT R78, R39, 0x3340, R32 ;  /* 0x00003340274e7816 */ /* 0x000fe40000000020 */
[----:B------:R-:W-:Y:S01]  /*10860*/  PRMT R16, R16, 0x5410, R17 ;  /* 0x0000541010107816 */ /* 0x000fe20000000011 */
[----:B------:R-:W-:Y:S01]  /*10870*/  ULDC.64 UR6, c[0x0][0x228] ;  /* 0x00008a0000067ab9 */ /* 0x000fe20000000a00 */
[----:B------:R-:W-:-:S02]  /*10880*/  PRMT R17, R15, 0x5410, R18 ;  /* 0x000054100f117816 */ /* 0x000fc40000000012 */
[----:B------:R-:W-:Y:S02]  /*10890*/  PRMT R18, R14, 0x5410, R19 ;  /* 0x000054100e127816 */ /* 0x000fe40000000013 */
[----:B------:R-:W-:Y:S02]  /*108a0*/  PRMT R19, R13, 0x5410, R22 ;  /* 0x000054100d137816 */ /* 0x000fe40000000016 */
[----:B------:R-:W-:Y:S02]  /*108b0*/  F2FP.SATFINITE.E4M3.F32.PACK_AB_MERGE_C R118, R119, R118, RZ ;  /* 0x000000767776723e */ /* 0x000fe400048070ff */
[----:B------:R-:W-:Y:S02]  /*108c0*/  PRMT R77, R116, 0x3340, R29 ;  /* 0x00003340744d7816 */ /* 0x000fe4000000001d */
[----:B------:R-:W-:Y:S02]  /*108d0*/  LOP3.LUT R118, R118, 0xffff, RZ, 0xc0, !PT ;  /* 0x0000ffff76767812 */ /* 0x000fe400078ec0ff */
[----:B------:R-:W-:-:S02]  /*108e0*/  PRMT R4, R21, 0x5410, R34 ;  /* 0x0000541015047816 */ /* 0x000fc40000000022 */
[--C-:B------:R-:W-:Y:S02]  /*108f0*/  PRMT R79, R118, 0x3340, R33.reuse ;  /* 0x00003340764f7816 */ /* 0x100fe40000000021 */
[----:B------:R-:W-:Y:S01]  /*10900*/  SHF.R.U32.HI R33, RZ, 0x8, R33 ;  /* 0x00000008ff217819 */ /* 0x000fe20000011621 */
[----:B------:R-:W1:Y:S01]  /*10910*/  LDS.128 R36, [R20] ;  /* 0x0000000014247984 */ /* 0x000e620000000c00 */
[----:B------:R-:W-:Y:S02]  /*10920*/  SHF.R.U32.HI R29, RZ, 0x8, R118 ;  /* 0x00000008ff1d7819 */ /* 0x000fe40000011676 */
[----:B------:R-:W-:Y:S01]  /*10930*/  LOP3.LUT R33, R33, 0xffff, RZ, 0xc0, !PT ;  /* 0x0000ffff21217812 */ /* 0x000fe200078ec0ff */
[----:B------:R-:W-:Y:S01]  /*10940*/  BAR.SYNC.DEFER_BLOCKING 0x0 ;  /* 0x0000000000007b1d */ /* 0x000fe20000010000 */
[----:B------:R-:W-:Y:S02]  /*10950*/  LOP3.LUT R28, R29, 0xffff, RZ, 0xc0, !PT ;  /* 0x0000ffff1d1c7812 */ /* 0x000fe400078ec0ff */
[----:B------:R-:W-:-:S02]  /*10960*/  PRMT R6, R24, 0x5410, R35 ;  /* 0x0000541018067816 */ /* 0x000fc40000000023 */
[----:B------:R-:W-:-:S03]  /*10970*/  PRMT R80, R28, 0x3340, R33 ;  /* 0x000033401c507816 */ /* 0x000fc60000000021 */
[----:B------:R-:W2:Y:S01]  /*10980*/  LDC R24, c[0x0][0x244] ;  /* 0x00009100ff187b82 */ /* 0x000ea20000000800 */
        /* <DEDUP_REMOVED lines=8> */
[----:B------:R-:W-:Y:S01]  /*10a10*/  PRMT R42, R55, 0x5410, R66 ;  /* 0x00005410372a7816 */ /* 0x000fe20000000042 */
[----:B------:R-:W-:Y:S01]  /*10a20*/  STSM.16.M88.4 [R25], R16 ;  /* 0x0000001019007844 */ /* 0x000fe20000000200 */
[----:B------:R-:W-:Y:S02]  /*10a30*/  PRMT R43, R57, 0x5410, R68 ;  /* 0x00005410392b7816 */ /* 0x000fe40000000044 */
[----:B------:R-:W-:Y:S01]  /*10a40*/  PRMT R45, R46, 0x5410, R61 ;  /* 0x000054102e2d7816 */ /* 0x000fe2000000003d */
[----:B------:R-:W-:Y:S01]  /*10a50*/  BAR.SYNC.DEFER_BLOCKING 0x0 ;  /* 0x0000000000007b1d */ /* 0x000fe20000010000 */
[----:B------:R-:W-:Y:S01]  /*10a60*/  PRMT R44, R44, 0x5410, R59 ;  /* 0x000054102c2c7816 */ /* 0x000fe2000000003b */
[----:B--2---:R-:W-:Y:S01]  /*10a70*/  IMAD R21, R0, R24, RZ ;  /* 0x0000001800157224 */ /* 0x004fe200078e02ff */
[----:B------:R-:W-:-:S02]  /*10a80*/  PRMT R46, R63, 0x5410, R70 ;  /* 0x000054103f2e7816 */ /* 0x000fc40000000046 */
[----:B------:R-:W-:Y:S01]  /*10a90*/  PRMT R47, R65, 0x5410, R72 ;  /* 0x00005410412f7816 */ /* 0x000fe20000000048 */
[----:B------:R-:W-:Y:S01]  /*10aa0*/  IMAD R24, R24, 0x80, R21 ;  /* 0x0000008018187824 */ /* 0x000fe200078e0215 */
        /* <DEDUP_REMOVED lines=8> */
[----:B------:R-:W-:Y:S01]  /*10b30*/  ISETP.GE.AND P1, PT, R0, UR6, PT ;  /* 0x0000000600007c0c */ /* 0x000fe2000bf26270 */
[----:B------:R-:W2:Y:S01]  /*10b40*/  LDS.128 R32, [R20] ;  /* 0x0000000014207984 */ /* 0x000ea20000000c00 */
[----:B------:R-:W-:Y:S01]  /*10b50*/  BAR.SYNC.DEFER_BLOCKING 0x0 ;  /* 0x0000000000007b1d */ /* 0x000fe20000010000 */
[----:B------:R-:W-:Y:S02]  /*10b60*/  IADD3 R22, P4, R21, UR4, RZ ;  /* 0x0000000415167c10 */ /* 0x000fe4000ff9e0ff */
[----:B------:R-:W-:-:S02]  /*10b70*/  ISETP.LT.AND P1, PT, R2, UR29, !P1 ;  /* 0x0000001d02007c0c */ /* 0x000fc4000cf21270 */
[----:B------:R-:W-:Y:S02]  /*10b80*/  LEA.HI.X.SX32 R21, R21, UR5, 0x1, P4 ;  /* 0x0000000515157c11 */ /* 0x000fe4000a0f0eff */
[----:B------:R-:W-:Y:S01]  /*10b90*/  IADD3 R23, P5, R24, UR4, RZ ;  /* 0x0000000418177c10 */ /* 0x000fe2000ffbe0ff */
[----:B------:R-:W-:-:S03]  /*10ba0*/  ULDC UR4, c[0x0][0x22c] ;  /* 0x00008b0000047ab9 */ /* 0x000fc60000000800 */
[----:B------:R-:W-:Y:S02]  /*10bb0*/  LEA.HI.X.SX32 R24, R24, UR5, 0x1, P5 ;  /* 0x0000000518187c11 */ /* 0x000fe4000a8f0eff */
[----:B------:R-:W-:Y:S01]  /*10bc0*/  ISETP.LT.AND P5, PT, R0, UR20, !P2 ;  /* 0x0000001400007c0c */ /* 0x000fe2000d7a1270 */
[----:B------:R-:W-:Y:S01]  /*10bd0*/  STSM.16.M88.4 [R25], R4 ;  /* 0x0000000419007844 */ /* 0x000fe20000000200 */
[----:B------:R-:W-:Y:S06]  /*10be0*/  BAR.SYNC.DEFER_BLOCKING 0x0 ;  /* 0x0000000000007b1d */ /* 0x000fec0000010000 */
[----:B------:R-:W3:Y:S02]  /*10bf0*/  LDS.128 R28, [R20] ;  /* 0x00000000141c7984 */ /* 0x000ee40000000c00 */
[----:B------:R-:W-:Y:S06]  /*10c00*/  BAR.SYNC.DEFER_BLOCKING 0x0 ;  /* 0x0000000000007b1d */ /* 0x000fec0000010000 */
[----:B------:R-:W-:Y:S02]  /*10c10*/  STSM.16.M88.4 [R25], R12 ;  /* 0x0000000c19007844 */ /* 0x000fe40000000200 */
[----:B------:R-:W-:Y:S06]  /*10c20*/  BAR.SYNC.DEFER_BLOCKING 0x0 ;  /* 0x0000000000007b1d */ /* 0x000fec0000010000 */
[----:B------:R-:W4:Y:S02]  /*10c30*/  LDS.128 R16, [R20] ;  /* 0x0000000014107984 */ /* 0x000f240000000c00 */
[----:B------:R-:W-:Y:S06]  /*10c40*/  BAR.SYNC.DEFER_BLOCKING 0x0 ;  /* 0x0000000000007b1d */ /* 0x000fec0000010000 */
[----:B------:R0:W-:Y:S02]  /*10c50*/  STSM.16.M88.4 [R25], R40 ;  /* 0x0000002819007844 */ /* 0x0001e40000000200 */
[----:B------:R-:W-:Y:S01]  /*10c60*/  BAR.SYNC.DEFER_BLOCKING 0x0 ;  /* 0x0000000000007b1d */ /* 0x000fe20000010000 */
[----:B0-----:R-:W-:Y:S01]  /*10c70*/  IMAD R40, R2, UR24, RZ ;  /* 0x0000001802287c24 */ /* 0x001fe2000f8e02ff */
[----:B-1----:R-:W-:-:S03]  /*10c80*/  PRMT R43, R36, 0x7770, RZ ;  /* 0x00007770242b7816 */ /* 0x002fc600000000ff */
[C---:B------:R-:W-:Y:S01]  /*10c90*/  VIADD R42, R40.reuse, UR24 ;  /* 0x00000018282a7c36 */ /* 0x040fe20008000000 */
[----:B------:R-:W-:Y:S02]  /*10ca0*/  SHF.R.S32.HI R41, RZ, 0x1f, R40 ;  /* 0x0000001fff297819 */ /* 0x000fe40000011428 */
[----:B------:R-:W-:Y:S01]  /*10cb0*/  IADD3 R26, P4, R40, R22, RZ ;  /* 0x00000016281a7210 */ /* 0x000fe20007f9e0ff */
[----:B------:R-:W0:Y:S04]  /*10cc0*/  LDS.128 R12, [R20] ;  /* 0x00000000140c7984 */ /* 0x000e280000000c00 */
[----:B------:R-:W-:Y:S01]  /*10cd0*/  IMAD.X R27, R41, 0x1, R21, P4 ;  /* 0x00000001291b7824 */ /* 0x000fe200020e0615 */
[----:B------:R-:W-:Y:S01]  /*10ce0*/  BAR.SYNC.DEFER_BLOCKING 0x0 ;  /* 0x0000000000007b1d */ /* 0x000fe20000010000 */
[----:B------:R-:W-:-:S04]  /*10cf0*/  ISETP.GE.AND P4, PT, R2, UR7, PT ;  /* 0x0000000702007c0c */ /* 0x000fc8000bf86270 */
[----:B------:R-:W-:Y:S01]  /*10d00*/  ISETP.LT.AND P4, PT, R3, UR22, !P4 ;  /* 0x0000001603007c0c */ /* 0x000fe2000e781270 */
[----:B------:R-:W-:Y:S01]  /*10d10*/  ULDC.64 UR6, c[0x0][0x228] ;  /* 0x00008a0000067ab9 */ /* 0x000fe20000000a00 */
[----:B------:R1:W-:Y:S01]  /*10d20*/  STSM.16.M88.4 [R25], R44 ;  /* 0x0000002c19007844 */ /* 0x0003e20000000200 */
[----:B------:R-:W-:Y:S01]  /*10d30*/  BAR.SYNC.DEFER_BLOCKING 0x0 ;  /* 0x0000000000007b1d */ /* 0x000fe20000010000 */
[----:B-1----:R-:W-:Y:S01]  /*10d40*/  SHF.R.S32.HI R45, RZ, 0x1f, R42 ;  /* 0x0000001fff2d7819 */ /* 0x002fe2000001142a */
[----:B------:R-:W-:Y:S01]  /*10d50*/  VIADD R46, R42, UR24 ;  /* 0x000000182a2e7c36 */ /* 0x000fe20008000000 */
[----:B------:R-:W-:-:S03]  /*10d60*/  PRMT R47, R36, 0x7772, RZ ;  /* 0x00007772242f7816 */ /* 0x000fc600000000ff */
[----:B------:R-:W1:Y:S02]  /*10d70*/  LDS.128 R8, [R20] ;  /* 0x0000000014087984 */ /* 0x000e640000000c00 */
[----:B------:R-:W-:Y:S06]  /*10d80*/  BAR.SYNC.DEFER_BLOCKING 0x0 ;  /* 0x0000000000007b1d */ /* 0x000fec0000010000 */
[----:B------:R2:W-:Y:S02]  /*10d90*/  STSM.16.M88.4 [R25], R48 ;  /* 0x0000003019007844 */ /* 0x0005e40000000200 */
[----:B------:R-:W-:Y:S01]  /*10da0*/  BAR.SYNC.DEFER_BLOCKING 0x0 ;  /* 0x0000000000007b1d */ /* 0x000fe20000010000 */
[----:B--2---:R-:W-:-:S02]  /*10db0*/  SHF.R.S32.HI R48, RZ, 0x1f, R46 ;  /* 0x0000001fff307819 */ /* 0x004fc4000001142e */
[----:B------:R-:W-:-:S03]  /*10dc0*/  PRMT R49, R36, 0x7773, RZ ;  /* 0x0000777324317816 */ /* 0x000fc600000000ff */
[----:B------:R-:W2:Y:S02]  /*10dd0*/  LDS.128 R4, [R20] ;  /* 0x0000000014047984 */ /* 0x000ea40000000c00 */
[----:B------:R-:W-:Y:S06]  /*10de0*/  BAR.SYNC.DEFER_BLOCKING 0x0 ;  /* 0x0000000000007b1d */ /* 0x000fec0000010000 */
[----:B------:R3:W-:Y:S02]  /*10df0*/  STSM.16.M88.4 [R25], R52 ;  /* 0x0000003419007844 */ /* 0x0007e40000000200 */
[----:B------:R-:W-:Y:S01]  /*10e00*/  BAR.SYNC.DEFER_BLOCKING 0x0 ;  /* 0x0000000000007b1d */ /* 0x000fe20000010000 */
[----:B---3--:R-:W-:Y:S01]  /*10e10*/  PRMT R25, R36, 0x7771, RZ ;  /* 0x0000777124197816 */ /* 0x008fe200000000ff */
[----:B------:R-:W-:-:S04]  /*10e20*/  VIADD R36, R46, UR24 ;  /* 0x000000182e247c36 */ /* 0x000fc80008000000 */
[----:B------:R3:W-:Y:S01]  /*10e30*/  @P1 STG.E.U8 desc[UR44][R26.64], R43 ;  /* 0x0000002b1a001986 */ /* 0x0007e2000c10112c */
[----:B------:R-:W-:-:S05]  /*10e40*/  IADD3 R40, P1, R40, R23, RZ ;  /* 0x0000001728287210 */ /* 0x000fca0007f3e0ff */
[----:B------:R-:W-:-:S05]  /*10e50*/  IMAD.X R41, R41, 0x1, R24, P1 ;  /* 0x0000000129297824 */ /* 0x000fca00008e0618 */
[----:B------:R4:W-:Y:S01]  /*10e60*/  @P4 STG.E.U8 desc[UR44][R40.64], R25 ;  /* 0x0000001928004986 */ /* 0x0009e2000c10112c */
[-C--:B---3--:R-:W-:Y:S01]  /*10e70*/  IADD3 R26, P6, R42, R22.reuse, RZ ;  /* 0x000000162a1a7210 */ /* 0x088fe20007fde0ff */
[----:B------:R-:W-:Y:S01]  /*10e80*/  VIADD R43, R2, 0x3 ;  /* 0x00000003022b7836 */ /* 0x000fe20000000000 */
[----:B------:R-:W-:Y:S02]  /*10e90*/  ISETP.LT.AND P4, PT, R3, UR18, !P2 ;  /* 0x0000001203007c0c */ /* 0x000fe4000d781270 */
[----:B------:R-:W-:Y:S01]  /*10ea0*/  IADD3 R42, P2, R42, R23, RZ ;  /* 0x000000172a2a7210 */ /* 0x000fe20007f5e0ff */
[----:B------:R-:W-:Y:S01]  /*10eb0*/  IMAD.X R27, R45, 0x1, R21, P6 ;  /* 0x000000012d1b7824 */ /* 0x000fe200030e0615 */
[----:B------:R-:W-:Y:S01]  /*10ec0*/  ISETP.GE.AND P1, PT, R43, UR4, PT ;  /* 0x000000042b007c0c */ /* 0x000fe2000bf26270 */
[----:B------:R-:W-:Y:S01]  /*10ed0*/  ULDC UR4, c[0x0][0x22c] ;  /* 0x00008b0000047ab9 */ /* 0x000fe20000000800 */
[----:B------:R-:W-:Y:S01]  /*10ee0*/  IADD3 R44, P6, R46, R22, RZ ;  /* 0x000000162e2c7210 */ /* 0x000fe20007fde0ff */
[----:B------:R-:W-:Y:S01]  /*10ef0*/  IMAD.X R43, R45, 0x1, R24, P2 ;  /* 0x000000012d2b7824 */ /* 0x000fe200010e0618 */
[----:B------:R3:W-:Y:S01]  /*10f00*/  @P5 STG.E.U8 desc[UR44][R26.64], R47 ;  /* 0x0000002f1a005986 */ /* 0x0007e2000c10112c */
[----:B------:R-:W-:Y:S01]  /*10f10*/  ISETP.LT.AND P5, PT, R0, UR16, !P3 ;  /* 0x0000001000007c0c */ /* 0x000fe2000dfa1270 */
[----:B----4-:R-:W-:-:S02]  /*10f20*/  VIADD R25, R2, 0x4 ;  /* 0x0000000402197836 */ /* 0x010fc40000000000 */
[----:B------:R-:W-:Y:S01]  /*10f30*/  IMAD.X R45, R48, 0x1, R21, P6 ;  /* 0x00000001302d7824 */ /* 0x000fe200030e0615 */
[----:B------:R4:W-:Y:S01]  /*10f40*/  @P4 STG.E.U8 desc[UR44][R42.64], R49 ;  /* 0x000000312a004986 */ /* 0x0009e2000c10112c */
[----:B------:R-:W-:Y:S02]  /*10f50*/  ISETP.LT.AND P4, PT, R3, UR14, !P3 ;  /* 0x0000000e03007c0c */ /* 0x000fe4000df81270 */
[----:B------:R-:W-:Y:S02]  /*10f60*/  IADD3 R40, P6, R36, R22, RZ ;  /* 0x0000001624287210 */ /* 0x000fe40007fde0ff */
[----:B------:R-:W-:Y:S01]  /*10f70*/  ISETP.GE.AND P2, PT, R25, UR4, PT ;  /* 0x0000000419007c0c */ /* 0x000fe2000bf46270 */
[----:B------:R-:W-:Y:S01]  /*10f80*/  VIADD R25, R2, 0x5 ;  /* 0x0000000502197836 */ /* 0x000fe20000000000 */
[----:B---3--:R-:W-:Y:S01]  /*10f90*/  PRMT R47, R37, 0x7770, RZ ;  /* 0x00007770252f7816 */ /* 0x008fe200000000ff */
[----:B------:R-:W-:Y:S01]  /*10fa0*/  ULDC UR4, c[0x0][0x22c] ;  /* 0x00008b0000047ab9 */ /* 0x000fe20000000800 */
[----:B------:R-:W-:-:S02]  /*10fb0*/  IADD3 R26, P3, R46, R23, RZ ;  /* 0x000000172e1a7210 */ /* 0x000fc40007f7e0ff */
[----:B------:R-:W-:Y:S01]  /*10fc0*/  SHF.R.S32.HI R46, RZ, 0x1f, R36 ;  /* 0x0000001fff2e7819 */ /* 0x000fe20000011424 */
[----:B------:R3:W-:Y:S01]  /*10fd0*/  @P5 STG.E.U8 desc[UR44][R44.64], R47 ;  /* 0x0000002f2c005986 */ /* 0x0007e2000c10112c */
[----:B------:R-:W-:Y:S01]  /*10fe0*/  ISETP.LT.AND P5, PT, R0, UR12, !P1 ;  /* 0x0000000c00007c0c */ /* 0x000fe2000cfa1270 */
[----:B------:R-:W-:Y:S01]  /*10ff0*/  IMAD.X R27, R48, 0x1, R24, P3 ;  /* 0x00000001301b7824 */ /* 0x000fe200018e0618 */
[----:B------:R-:W-:Y:S01]  /*11000*/  ISETP.GE.AND P3, PT, R25, UR4, PT ;  /* 0x0000000419007c0c */ /* 0x000fe2000bf66270 */
[----:B------:R-:W-:Y:S01]  /*11010*/  IMAD.X R41, R46, 0x1, R21, P6 ;  /* 0x000000012e297824 */ /* 0x000fe200030e0615 */
[----:B------:R-:W-:Y:S01]  /*11020*/  ULDC UR4, c[0x0][0x22c] ;  /* 0x00008b0000047ab9 */ /* 0x000fe20000000800 */
[----:B------:R-:W-:Y:S01]  /*11030*/  VIADD R25, R2, 0x6 ;  /* 0x0000000602197836 */ /* 0x000fe20000000000 */
[----:B----4-:R-:W-:Y:S02]  /*11040*/  PRMT R49, R38, 0x7771, RZ ;  /* 0x0000777126317816 */ /* 0x010fe400000000ff */
[C---:B---3--:R-:W-:Y:S01]  /*11050*/  PRMT R47, R37.reuse, 0x7771, RZ ;  /* 0x00007771252f7816 */ /* 0x048fe200000000ff */
[----:B------:R-:W-:Y:S01]  /*11060*/  VIADD R44, R36, UR24 ;  /* 0x00000018242c7c36 */ /* 0x000fe20008000000 */
[----:B------:R-:W-:-:S03]  /*11070*/  PRMT R45, R37, 0x7772, RZ ;  /* 0x00007772252d7816 */ /* 0x000fc600000000ff */
[----:B------:R3:W-:Y:S01]  /*11080*/  @P4 STG.E.U8 desc[UR44][R26.64], R47 ;  /* 0x0000002f1a004986 */ /* 0x0007e2000c10112c */
[----:B------:R-:W-:Y:S01]  /*11090*/  ISETP.LT.AND P4, PT, R3, UR10, !P1 ;  /* 0x0000000a03007c0c */ /* 0x000fe2000cf81270 */
[----:B------:R-:W-:Y:S01]  /*110a0*/  ULDC UR10, c[0x0][0x228] ;  /* 0x00008a00000a7ab9 */ /* 0x000fe20000000800 */
[----:B------:R-:W-:Y:S01]  /*110b0*/  IADD3 R42, P1, R36, R23, RZ ;  /* 0x00000017242a7210 */ /* 0x000fe20007f3e0ff */
[----:B------:R4:W-:Y:S01]  /*110c0*/  @P5 STG.E.U8 desc[UR44][R40.64], R45 ;  /* 0x0000002d28005986 */ /* 0x0009e2000c10112c */
[----:B------:R-:W-:Y:S01]  /*110d0*/  ISETP.LT.AND P5, PT, R0, UR8, !P2 ;  /* 0x0000000800007c0c */ /* 0x000fe2000d7a1270 */
[----:B------:R-:W-:Y:S01]  /*110e0*/  ULDC UR8, c[0x0][0x22c] ;  /* 0x00008b0000087ab9 */ /* 0x000fe20000000800 */
[----:B------:R-:W-:Y:S01]  /*110f0*/  SHF.R.S32.HI R48, RZ, 0x1f, R44 ;  /* 0x0000001fff307819 */ /* 0x000fe2000001142c */
[----:B------:R-:W-:Y:S01]  /*11100*/  IMAD.X R43, R46, 0x1, R24, P1 ;  /* 0x000000012e2b7824 */ /* 0x000fe200008e0618 */
[----:B------:R-:W-:Y:S02]  /*11110*/  IADD3 R36, P6, R44, R22, RZ ;  /* 0x000000162c247210 */ /* 0x000fe40007fde0ff */
[----:B------:R-:W-:Y:S01]  /*11120*/  ISETP.GE.AND P1, PT, R25, UR4, PT ;  /* 0x0000000419007c0c */ /* 0x000fe2000bf26270 */
[----:B------:R-:W-:Y:S01]  /*11130*/  ULDC.64 UR4, c[0x0][0x228] ;  /* 0x00008a0000047ab9 */ /* 0x000fe20000000a00 */
[----:B---3--:R-:W-:Y:S01]  /*11140*/  PRMT R47, R38, 0x7770, RZ ;  /* 0x00007770262f7816 */ /* 0x008fe200000000ff */
[----:B------:R-:W-:Y:S01]  /*11150*/  VIADD R25, R2, 0x7 ;  /* 0x0000000702197836 */ /* 0x000fe20000000000 */
[----:B----4-:R-:W-:Y:S01]  /*11160*/  PRMT R41, R37, 0x7773, RZ ;  /* 0x0000777325297816 */ /* 0x010fe200000000ff */
[----:B------:R-:W-:-:S02]  /*11170*/  IMAD.X R37, R48, 0x1, R21, P6 ;  /* 0x0000000130257824 */ /* 0x000fc400030e0615 */
[C---:B------:R-:W-:Y:S02]  /*11180*/  VIADD R45, R44.reuse, UR24 ;  /* 0x000000182c2d7c36 */ /* 0x040fe40008000000 */
        /* <DEDUP_REMOVED lines=9> */
[----:B------:R-:W-:-:S02]  /*11220*/  IADD3 R40, P6, R45, R22, RZ ;  /* 0x000000162d287210 */ /* 0x000fc40007fde0ff */
[----:B------:R-:W-:Y:S01]  /*11230*/  ISETP.GE.AND P2, PT, R25, UR8, PT ;  /* 0x0000000819007c0c */ /* 0x000fe2000bf46270 */
[----:B------:R-:W-:Y:S01]  /*11240*/  VIADD R25, R2, 0x8 ;  /* 0x0000000802197836 */ /* 0x000fe20000000000 */
[----:B---3--:R-:W-:Y:S01]  /*11250*/  PRMT R43, R38, 0x7773, RZ ;  /* 0x00007773262b7816 */ /* 0x008fe200000000ff */
[----:B------:R-:W-:Y:S01]  /*11260*/  IMAD.X R41, R44, 0x1, R21, P6 ;  /* 0x000000012c297824 */ /* 0x000fe200030e0615 */
[----:B------:R3:W-:Y:S01]  /*11270*/  @P4 STG.E.U8 desc[UR44][R26.64], R49 ;  /* 0x000000311a004986 */ /* 0x0007e2000c10112c */
[----:B----4-:R-:W-:Y:S01]  /*11280*/  PRMT R47, R38, 0x7772, RZ ;  /* 0x00007772262f7816 */ /* 0x010fe200000000ff */
[----:B------:R-:W-:Y:S01]  /*11290*/  ULDC UR8, c[0x0][0x228] ;  /* 0x00008a0000087ab9 */ /* 0x000fe20000000800 */
[----:B------:R-:W-:Y:S02]  /*112a0*/  ISETP.LT.AND P4, PT, R3, UR26, !P3 ;  /* 0x0000001a03007c0c */ /* 0x000fe4000df81270 */
[C---:B------:R-:W-:Y:S01]  /*112b0*/  IADD3 R36, P3, R45.reuse, R23, RZ ;  /* 0x000000172d247210 */ /* 0x040fe20007f7e0ff */
[----:B------:R-:W-:Y:S01]  /*112c0*/  VIADD R45, R45, UR24 ;  /* 0x000000182d2d7c36 */ /* 0x000fe20008000000 */
[----:B------:R4:W-:Y:S01]  /*112d0*/  @P5 STG.E.U8 desc[UR44][R40.64], R47 ;  /* 0x0000002f28005986 */ /* 0x0009e2000c10112c */
[----:B------:R-:W-:-:S02]  /*112e0*/  ISETP.LT.AND P5, PT, R0, UR28, !P1 ;  /* 0x0000001c00007c0c */ /* 0x000fc4000cfa1270 */
[--C-:B------:R-:W-:Y:S01]  /*112f0*/  IMAD.X R37, R44, 0x1, R24.reuse, P3 ;  /* 0x000000012c257824 */ /* 0x100fe200018e0618 */
[----:B------:R-:W-:Y:S02]  /*11300*/  SHF.R.S32.HI R38, RZ, 0x1f, R45 ;  /* 0x0000001fff267819 */ /* 0x000fe4000001142d */
[-C--:B---3--:R-:W-:Y:S02]  /*11310*/  IADD3 R26, P6, R45, R22.reuse, RZ ;  /* 0x000000162d1a7210 */ /* 0x088fe40007fde0ff */
[----:B------:R-:W-:Y:S01]  /*11320*/  ISETP.GE.AND P3, PT, R25, UR4, PT ;  /* 0x0000000419007c0c */ /* 0x000fe2000bf66270 */
[----:B------:R-:W-:Y:S01]  /*11330*/  VIADD R25, R2, 0x9 ;  /* 0x0000000902197836 */ /* 0x000fe20000000000 */
[----:B------:R-:W-:Y:S01]  /*11340*/  PRMT R49, R39, 0x7770, RZ ;  /* 0x0000777027317816 */ /* 0x000fe200000000ff */
[----:B------:R-:W-:Y:S01]  /*11350*/  IMAD.X R27, R38, 0x1, R21, P6 ;  /* 0x00000001261b7824 */ /* 0x000fe200030e0615 */
[----:B------:R-:W-:Y:S01]  /*11360*/  ULDC UR4, c[0x0][0x22c] ;  /* 0x00008b0000047ab9 */ /* 0x000fe20000000800 */
[----:B------:R3:W-:Y:S01]  /*11370*/  @P4 STG.E.U8 desc[UR44][R36.64], R43 ;  /* 0x0000002b24004986 */ /* 0x0007e2000c10112c */
[----:B------:R-:W-:Y:S01]  /*11380*/  ISETP.GE.AND P4, PT, R25, UR4, PT ;  /* 0x0000000419007c0c */ /* 0x000fe2000bf86270 */
[----:B------:R-:W-:Y:S01]  /*11390*/  ULDC UR4, c[0x0][0x228] ;  /* 0x00008a0000047ab9 */ /* 0x000fe20000000800 */
[----:B------:R-:W-:Y:S01]  /*113a0*/  ISETP.LT.AND P1, PT, R3, UR6, !P1 ;  /* 0x0000000603007c0c */ /* 0x000fe2000cf21270 */
[----:B------:R0:W-:Y:S01]  /*113b0*/  @P5 STG.E.U8 desc[UR44][R26.64], R49 ;  /* 0x000000311a005986 */ /* 0x0001e2000c10112c */
[C---:B----4-:R-:W-:Y:S01]  /*113c0*/  IADD3 R40, P6, R45.reuse, R23, RZ ;  /* 0x000000172d287210 */ /* 0x050fe20007fde0ff */
[----:B------:R-:W-:Y:S01]  /*113d0*/  VIADD R45, R45, UR24 ;  /* 0x000000182d2d7c36 */ /* 0x000fe20008000000 */
[----:B------:R-:W-:Y:S01]  /*113e0*/  ISETP.LT.AND P5, PT, R0, UR4, !P2 ;  /* 0x0000000400007c0c */ /* 0x000fe2000d7a1270 */
[----:B------:R-:W-:Y:S01]  /*113f0*/  ULDC UR4, c[0x0][0x228] ;  /* 0x00008a0000047ab9 */ /* 0x000fe20000000800 */
[C---:B------:R-:W-:Y:S01]  /*11400*/  PRMT R47, R39.reuse, 0x7773, RZ ;  /* 0x00007773272f7816 */ /* 0x040fe200000000ff */
[----:B------:R-:W-:Y:S01]  /*11410*/  IMAD.X R41, R38, 0x1, R24, P6 ;  /* 0x0000000126297824 */ /* 0x000fe200030e0618 */
[C---:B------:R-:W-:Y:S01]  /*11420*/  PRMT R25, R39.reuse, 0x7771, RZ ;  /* 0x0000777127197816 */ /* 0x040fe200000000ff */
[----:B------:R-:W-:Y:S01]  /*11430*/  ULDC UR6, c[0x0][0x228] ;  /* 0x00008a0000067ab9 */ /* 0x000fe20000000800 */
[----:B---3--:R-:W-:Y:S01]  /*11440*/  PRMT R43, R39, 0x7772, RZ ;  /* 0x00007772272b7816 */ /* 0x008fe200000000ff */
[C---:B------:R-:W-:Y:S01]  /*11450*/  VIADD R42, R45.reuse, UR24 ;  /* 0x000000182d2a7c36 */ /* 0x040fe20008000000 */
[----:B------:R-:W-:Y:S01]  /*11460*/  SHF.R.S32.HI R39, RZ, 0x1f, R45 ;  /* 0x0000001fff277819 */ /* 0x000fe2000001142d */
[----:B------:R3:W-:Y:S01]  /*11470*/  @P1 STG.E.U8 desc[UR44][R40.64], R25 ;  /* 0x0000001928001986 */ /* 0x0007e2000c10112c */
[----:B------:R-:W-:-:S02]  /*11480*/  IADD3 R36, P6, R45, R22, RZ ;  /* 0x000000162d247210 */ /* 0x000fc40007fde0ff */
[----:B------:R-:W-:Y:S01]  /*11490*/  ISETP.LT.AND P2, PT, R3, UR4, !P2 ;  /* 0x0000000403007c0c */ /* 0x000fe2000d741270 */
[----:B------:R-:W-:Y:S01]  /*114a0*/  ULDC UR4, c[0x0][0x22c] ;  /* 0x00008b0000047ab9 */ /* 0x000fe20000000800 */
[----:B0-----:R-:W-:Y:S01]  /*114b0*/  IADD3 R26, P1, R45, R23, RZ ;  /* 0x000000172d1a7210 */ /* 0x001fe20007f3e0ff */
[C---:B------:R-:W-:Y:S01]  /*114c0*/  IMAD.X R37, R39.reuse, 0x1, R21, P6 ;  /* 0x0000000127257824 */ /* 0x040fe200030e0615 */
[----:B------:R-:W-:Y:S01]  /*114d0*/  ISETP.LT.AND P6, PT, R0, UR6, !P3 ;  /* 0x0000000600007c0c */ /* 0x000fe2000dfc1270 */
[----:B------:R-:W-:Y:S01]  /*114e0*/  ULDC UR6, c[0x0][0x228] ;  /* 0x00008a0000067ab9 */ /* 0x000fe20000000800 */
[----:B------:R-:W-:Y:S01]  /*114f0*/  SHF.R.S32.HI R44, RZ, 0x1f, R42 ;  /* 0x0000001fff2c7819 */ /* 0x000fe2000001142a */
[----:B------:R-:W-:Y:S01]  /*11500*/  IMAD.X R27, R39, 0x1, R24, P1 ;  /* 0x00000001271b7824 */ /* 0x000fe200008e0618 */
[----:B------:R0:W-:Y:S01]  /*11510*/  @P5 STG.E.U8 desc[UR44][R36.64], R43 ;  /* 0x0000002b24005986 */ /* 0x0001e2000c10112c */
[----:B---3--:R-:W-:Y:S01]  /*11520*/  VIADD R25, R2, 0xa ;  /* 0x0000000a02197836 */ /* 0x008fe20000000000 */
[----:B------:R-:W-:-:S02]  /*11530*/  IADD3 R38, P5, R42, R22, RZ ;  /* 0x000000162a267210 */ /* 0x000fc40007fbe0ff */
[----:B------:R-:W-:Y:S01]  /*11540*/  PRMT R45, R32, 0x7770, RZ ;  /* 0x00007770202d7816 */ /* 0x000fe200000000ff */
[----:B------:R3:W-:Y:S01]  /*11550*/  @P2 STG.E.U8 desc[UR44][R26.64], R47 ;  /* 0x0000002f1a002986 */ /* 0x0007e2000c10112c */
[----:B------:R-:W-:Y:S01]  /*11560*/  ISETP.GE.AND P1, PT, R25, UR4, PT ;  /* 0x0000000419007c0c */ /* 0x000fe2000bf26270 */
[----:B------:R-:W-:Y:S01]  /*11570*/  ULDC UR4, c[0x0][0x228] ;  /* 0x00008a0000047ab9 */ /* 0x000fe20000000800 */
[----:B------:R-:W-:Y:S01]  /*11580*/  IMAD.X R39, R44, 0x1, R21, P5 ;  /* 0x000000012c277824 */ /* 0x000fe200028e0615 */
[----:B------:R-:W-:Y:S01]  /*11590*/  ISETP.LT.AND P3, PT, R3, UR4, !P3 ;  /* 0x0000000403007c0c */ /* 0x000fe2000df61270 */
[----:B------:R-:W-:Y:S01]  /*115a0*/  VIADD R25, R2, 0xb ;  /* 0x0000000b02197836 */ /* 0x000fe20000000000 */
[----:B------:R-:W-:Y:S01]  /*115b0*/  ISETP.LT.AND P5, PT, R0, UR6, !P4 ;  /* 0x0000000600007c0c */ /* 0x000fe2000e7a1270 */
[C---:B0-----:R-:W-:Y:S01]  /*115c0*/  VIADD R43, R42.reuse, UR24 ;  /* 0x000000182a2b7c36 */ /* 0x041fe20008000000 */
[----:B------:R-:W-:Y:S01]  /*115d0*/  IADD3 R36, P2, R42, R23, RZ ;  /* 0x000000172a247210 */ /* 0x000fe20007f5e0ff */
[----:B------:R0:W-:Y:S01]  /*115e0*/  @P6 STG.E.U8 desc[UR44][R38.64], R45 ;  /* 0x0000002d26006986 */ /* 0x0001e2000c10112c */
[----:B------:R-:W-:Y:S01]  /*115f0*/  ULDC UR4, c[0x0][0x22c] ;  /* 0x00008b0000047ab9 */ /* 0x000fe20000000800 */
[----:B------:R-:W-:Y:S01]  /*11600*/  ULDC UR6, c[0x0][0x228] ;  /* 0x00008a0000067ab9 */ /* 0x000fe20000000800 */
[----:B------:R-:W-:Y:S01]  /*11610*/  SHF.R.S32.HI R46, RZ, 0x1f, R43 ;  /* 0x0000001fff2e7819 */ /* 0x000fe2000001142b */
[----:B------:R-:W-:Y:S01]  /*11620*/  IMAD.X R37, R44, 0x1, R24, P2 ;  /* 0x000000012c257824 */ /* 0x000fe200010e0618 */
[C---:B------:R-:W-:Y:S01]  /*11630*/  IADD3 R40, P6, R43.reuse, R22, RZ ;  /* 0x000000162b287210 */ /* 0x040fe20007fde0ff */
[----:B------:R-:W-:Y:S01]  /*11640*/  VIADD R42, R43, UR24 ;  /* 0x000000182b2a7c36 */ /* 0x000fe20008000000 */
[----:B---3--:R-:W-:-:S02]  /*11650*/  PRMT R47, R32, 0x7771, RZ ;  /* 0x00007771202f7816 */ /* 0x008fc400000000ff */
[----:B------:R-:W-:Y:S01]  /*11660*/  ISETP.GE.AND P2, PT, R25, UR4, PT ;  /* 0x0000000419007c0c */ /* 0x000fe2000bf46270 */
[----:B------:R-:W-:Y:S01]  /*11670*/  ULDC UR4, c[0x0][0x228] ;  /* 0x00008a0000047ab9 */ /* 0x000fe20000000800 */
[--C-:B------:R-:W-:Y:S01]  /*11680*/  IMAD.X R41, R46, 0x1, R21.reuse, P6 ;  /* 0x000000012e297824 */ /* 0x100fe200030e0615 */
[----:B0-----:R-:W-:Y:S01]  /*11690*/  PRMT R45, R32, 0x7772, RZ ;  /* 0x00007772202d7816 */ /* 0x001fe200000000ff */
[----:B------:R-:W-:Y:S01]  /*116a0*/  @P3 STG.E.U8 desc[UR44][R36.64], R47 ;  /* 0x0000002f24003986 */ /* 0x000fe2000c10112c */
[----:B------:R-:W-:Y:S01]  /*116b0*/  ISETP.LT.AND P4, PT, R3, UR4, !P4 ;  /* 0x0000000403007c0c */ /* 0x000fe2000e781270 */
[----:B------:R-:W-:Y:S01]  /*116c0*/  VIADD R25, R2, 0xc ;  /* 0x0000000c02197836 */ /* 0x000fe20000000000 */
[----:B------:R-:W-:Y:S01]  /*116d0*/  IADD3 R26, P3, R43, R23, RZ ;  /* 0x000000172b1a7210 */ /* 0x000fe20007f7e0ff */
[----:B------:R0:W-:Y:S01]  /*116e0*/  @P5 STG.E.U8 desc[UR44][R40.64], R45 ;  /* 0x0000002d28005986 */ /* 0x0001e2000c10112c */
[----:B------:R-:W-:Y:S01]  /*116f0*/  ISETP.LT.AND P5, PT, R0, UR6, !P1 ;  /* 0x0000000600007c0c */ /* 0x000fe2000cfa1270 */
[----:B------:R-:W-:Y:S01]  /*11700*/  ULDC UR4, c[0x0][0x22c] ;  /* 0x00008b0000047ab9 */ /* 0x000fe20000000800 */
[----:B------:R-:W-:Y:S01]  /*11710*/  SHF.R.S32.HI R44, RZ, 0x1f, R42 ;  /* 0x0000001fff2c7819 */ /* 0x000fe2000001142a */
[----:B------:R-:W-:Y:S01]  /*11720*/  IMAD.X R27, R46, 0x1, R24, P3 ;  /* 0x000000012e1b7824 */ /* 0x000fe200018e0618 */
[----:B------:R-:W-:Y:S01]  /*11730*/  IADD3 R38, P6, R42, R22, RZ ;  /* 0x000000162a267210 */ /* 0x000fe20007fde0ff */
[----:B------:R-:W-:Y:S01]  /*11740*/  ULDC UR6, c[0x0][0x228] ;  /* 0x00008a0000067ab9 */ /* 0x000fe20000000800 */
[----:B------:R-:W-:Y:S01]  /*11750*/  ISETP.GE.AND P3, PT, R25, UR4, PT ;  /* 0x0000000419007c0c */ /* 0x000fe2000bf66270 */
[----:B------:R-:W-:Y:S01]  /*11760*/  ULDC UR4, c[0x0][0x228] ;  /* 0x00008a0000047ab9 */ /* 0x000fe20000000800 */
[----:B------:R-:W-:Y:S01]  /*11770*/  PRMT R43, R33, 0x7770, RZ ;  /* 0x00007770212b7816 */ /* 0x000fe200000000ff */
[----:B------:R-:W-:Y:S01]  /*11780*/  IMAD.X R39, R44, 0x1, R21, P6 ;  /* 0x000000012c277824 */ /* 0x000fe200030e0615 */
[----:B0-----:R-:W-:Y:S01]  /*11790*/  PRMT R45, R32, 0x7773, RZ ;  /* 0x00007773202d7816 */ /* 0x001fe200000000ff */
[----:B------:R-:W-:-:S02]  /*117a0*/  VIADD R32, R42, UR24 ;  /* 0x000000182a207c36 */ /* 0x000fc40008000000 */
[----:B------:R-:W-:Y:S02]  /*117b0*/  VIADD R25, R2, 0xd ;  /* 0x0000000d02197836 */ /* 0x000fe40000000000 */
        /* <DEDUP_REMOVED lines=11> */
[----:B------:R-:W-:Y:S01]  /*11870*/  ULDC UR4, c[0x0][0x228] ;  /* 0x00008a0000047ab9 */ /* 0x000fe20000000800 */
[----:B------:R-:W-:Y:S01]  /*11880*/  VIADD R25, R2, 0xe ;  /* 0x0000000e02197836 */ /* 0x000fe20000000000 */
[----:B0-----:R-:W-:Y:S01]  /*11890*/  PRMT R45, R34, 0x7771, RZ ;  /* 0x00007771222d7816 */ /* 0x001fe200000000ff */
[----:B------:R-:W-:Y:S01]  /*118a0*/  IMAD.X R41, R42, 0x1, R21, P6 ;  /* 0x000000012a297824 */ /* 0x000fe200030e0615 */
[C---:B---3--:R-:W-:Y:S01]  /*118b0*/  PRMT R43, R33.reuse, 0x7771, RZ ;  /* 0x00007771212b7816 */ /* 0x048fe200000000ff */
[----:B------:R-:W-:Y:S01]  /*118c0*/  VIADD R38, R32, UR24 ;  /* 0x0000001820267c36 */ /* 0x000fe20008000000 */
[----:B------:R-:W-:-:S03]  /*118d0*/  PRMT R39, R33, 0x7772, RZ ;  /* 0x0000777221277816 */ /* 0x000fc600000000ff */
[----:B------:R0:W-:Y:S01]  /*118e0*/  @P4 STG.E.U8 desc[UR44][R36.64], R43 ;  /* 0x0000002b24004986 */ /* 0x0001e2000c10112c */
[----:B------:R-:W-:Y:S01]  /*118f0*/  ISETP.LT.AND P4, PT, R3, UR4, !P2 ;  /* 0x0000000403007c0c */ /* 0x000fe2000d781270 */
[----:B------:R-:W-:Y:S01]  /*11900*/  ULDC UR4, c[0x0][0x22c] ;  /* 0x00008b0000047ab9 */ /* 0x000fe20000000800 */
[-C--:B------:R-:W-:Y:S01]  /*11910*/  IADD3 R26, P2, R32, R23.reuse, RZ ;  /* 0x00000017201a7210 */ /* 0x080fe20007f5e0ff */
[----:B------:R3:W-:Y:S01]  /*11920*/  @P5 STG.E.U8 desc[UR44][R40.64], R39 ;  /* 0x0000002728005986 */ /* 0x0007e2000c10112c */
[----:B------:R-:W-:Y:S01]  /*11930*/  ISETP.LT.AND P5, PT, R0, UR6, !P3 ;  /* 0x0000000600007c0c */ /* 0x000fe2000dfa1270 */
[----:B------:R-:W-:Y:S01]  /*11940*/  ULDC UR6, c[0x0][0x228] ;  /* 0x00008a0000067ab9 */ /* 0x000fe20000000800 */
[----:B------:R-:W-:Y:S01]  /*11950*/  SHF.R.S32.HI R44, RZ, 0x1f, R38 ;  /* 0x0000001fff2c7819 */ /* 0x000fe20000011426 */
[--C-:B------:R-:W-:Y:S01]  /*11960*/  IMAD.X R27, R42, 0x1, R24.reuse, P2 ;  /* 0x000000012a1b7824 */ /* 0x100fe200010e0618 */
[-C--:B------:R-:W-:Y:S02]  /*11970*/  IADD3 R32, P6, R38, R22.reuse, RZ ;  /* 0x0000001626207210 */ /* 0x080fe40007fde0ff */
[----:B------:R-:W-:Y:S01]  /*11980*/  ISETP.GE.AND P2, PT, R25, UR4, PT ;  /* 0x0000000419007c0c */ /* 0x000fe2000bf46270 */
[----:B------:R-:W-:Y:S01]  /*11990*/  VIADD R25, R2, 0xf ;  /* 0x0000000f02197836 */ /* 0x000fe20000000000 */
[----:B0-----:R-:W-:Y:S01]  /*119a0*/  PRMT R43, R33, 0x7773, RZ ;  /* 0x00007773212b7816 */ /* 0x001fe200000000ff */
[----:B------:R-:W-:Y:S01]  /*119b0*/  IMAD.X R33, R44, 0x1, R21, P6 ;  /* 0x000000012c217824 */ /* 0x000fe200030e0615 */
[----:B------:R-:W-:Y:S01]  /*119c0*/  ULDC UR4, c[0x0][0x22c] ;  /* 0x00008b0000047ab9 */ /* 0x000fe20000000800 */
[----:B---3--:R-:W-:Y:S01]  /*119d0*/  PRMT R41, R34, 0x7770, RZ ;  /* 0x0000777022297816 */ /* 0x008fe200000000ff */
[C---:B------:R-:W-:Y:S01]  /*119e0*/  VIADD R39, R38.reuse, UR24 ;  /* 0x0000001826277c36 */ /* 0x040fe20008000000 */
        /* <DEDUP_REMOVED lines=9> */
[----:B------:R-:W-:Y:S01]  /*11a80*/  ISETP.GE.AND P3, PT, R25, UR4, PT ;  /* 0x0000000419007c0c */ /* 0x000fe2000bf66270 */
[----:B------:R-:W-:Y:S01]  /*11a90*/  ULDC UR4, c[0x0][0x228] ;  /* 0x00008a0000047ab9 */ /* 0x000fe20000000800 */
[----:B------:R-:W-:Y:S01]  /*11aa0*/  VIADD R25, R2, 0x10 ;  /* 0x0000001002197836 */ /* 0x000fe20000000000 */
[----:B0-----:R-:W-:-:S02]  /*11ab0*/  IADD3 R26, P6, R39, R22, RZ ;  /* 0x00000016271a7210 */ /* 0x001fc40007fde0ff */
[----:B------:R0:W-:Y:S01]  /*11ac0*/  @P4 STG.E.U8 desc[UR44][R36.64], R45 ;  /* 0x0000002d24004986 */ /* 0x0001e2000c10112c */
[----:B------:R-:W-:Y:S01]  /*11ad0*/  ISETP.LT.AND P4, PT, R3, UR4, !P1 ;  /* 0x0000000403007c0c */ /* 0x000fe2000cf81270 */
[----:B------:R-:W-:Y:S01]  /*11ae0*/  ULDC UR4, c[0x0][0x22c] ;  /* 0x00008b0000047ab9 */ /* 0x000fe20000000800 */
[----:B------:R-:W-:Y:S01]  /*11af0*/  IMAD.X R27, R38, 0x1, R21, P6 ;  /* 0x00000001261b7824 */ /* 0x000fe200030e0615 */
[C---:B---3--:R-:W-:Y:S02]  /*11b00*/  PRMT R41, R34.reuse, 0x7772, RZ ;  /* 0x0000777222297816 */ /* 0x048fe400000000ff */
[C---:B------:R-:W-:Y:S01]  /*11b10*/  IADD3 R32, P1, R39.reuse, R23, RZ ;  /* 0x0000001727207210 */ /* 0x040fe20007f3e0ff */
[----:B------:R-:W-:Y:S01]  /*11b20*/  VIADD R39, R39, UR24 ;  /* 0x0000001827277c36 */ /* 0x000fe20008000000 */
[----:B------:R-:W-:Y:S01]  /*11b30*/  PRMT R43, R34, 0x7773, RZ ;  /* 0x00007773222b7816 */ /* 0x000fe200000000ff */
[----:B------:R3:W-:Y:S01]  /*11b40*/  @P5 STG.E.U8 desc[UR44][R26.64], R41 ;  /* 0x000000291a005986 */ /* 0x0007e2000c10112c */
[----:B------:R-:W-:Y:S01]  /*11b50*/  ISETP.LT.AND P5, PT, R0, UR6, !P2 ;  /* 0x0000000600007c0c */ /* 0x000fe2000d7a1270 */
[----:B------:R-:W-:Y:S01]  /*11b60*/  IMAD.X R33, R38, 0x1, R24, P1 ;  /* 0x0000000126217824 */ /* 0x000fe200008e0618 */
[----:B------:R-:W-:Y:S01]  /*11b70*/  ISETP.GE.AND P1, PT, R25, UR4, PT ;  /* 0x0000000419007c0c */ /* 0x000fe2000bf26270 */
[----:B------:R-:W-:Y:S01]  /*11b80*/  VIADD R25, R2, 0x11 ;  /* 0x0000001102197836 */ /* 0x000fe20000000000 */
[----:B0-----:R-:W-:Y:S01]  /*11b90*/  SHF.R.S32.HI R36, RZ, 0x1f, R39 ;  /* 0x0000001fff247819 */ /* 0x001fe20000011427 */
[----:B------:R-:W-:Y:S01]  /*11ba0*/  ULDC UR4, c[0x0][0x22c] ;  /* 0x00008b0000047ab9 */ /* 0x000fe20000000800 */
[----:B------:R-:W-:Y:S01]  /*11bb0*/  ULDC UR6, c[0x0][0x228] ;  /* 0x00008a0000067ab9 */ /* 0x000fe20000000800 */
[----:B------:R0:W-:Y:S01]  /*11bc0*/  @P4 STG.E.U8 desc[UR44][R32.64], R43 ;  /* 0x0000002b20004986 */ /* 0x0001e2000c10112c */
[----:B------:R-:W-:Y:S01]  /*11bd0*/  ISETP.GE.AND P4, PT, R25, UR4, PT ;  /* 0x0000000419007c0c */ /* 0x000fe2000bf86270 */
[----:B------:R-:W-:Y:S01]  /*11be0*/  ULDC UR4, c[0x0][0x248] ;  /* 0x0000920000047ab9 */ /* 0x000fe20000000800 */
[----:B------:R-:W-:Y:S01]  /*11bf0*/  ISETP.LT.AND P2, PT, R3, UR6, !P2 ;  /* 0x0000000603007c0c */ /* 0x000fe2000d741270 */
[----:B------:R-:W-:Y:S01]  /*11c00*/  ULDC UR6, c[0x0][0x228] ;  /* 0x00008a0000067ab9 */ /* 0x000fe20000000800 */
[C---:B---3--:R-:W-:Y:S01]  /*11c10*/  IADD3 R26, P6, R39.reuse, R22, RZ ;  /* 0x00000016271a7210 */ /* 0x048fe20007fde0ff */
[----:B------:R-:W-:Y:S01]  /*11c20*/  VIADD R34, R39, UR4 ;  /* 0x0000000427227c36 */ /* 0x000fe20008000000 */
[C---:B------:R-:W-:Y:S01]  /*11c30*/  PRMT R41, R35.reuse, 0x7770, RZ ;  /* 0x0000777023297816 */ /* 0x040fe200000000ff */
[----:B------:R-:W-:Y:S01]  /*11c40*/  ULDC UR4, c[0x0][0x248] ;  /* 0x0000920000047ab9 */ /* 0x000fe20000000800 */
[C---:B------:R-:W-:Y:S01]  /*11c50*/  PRMT R37, R35.reuse, 0x7773, RZ ;  /* 0x0000777323257816 */ /* 0x040fe200000000ff */
[----:B------:R-:W-:Y:S01]  /*11c60*/  IMAD.X R27, R36, 0x1, R21, P6 ;  /* 0x00000001241b7824 */ /* 0x000fe200030e0615 */
[----:B------:R-:W-:-:S02]  /*11c70*/  PRMT R25, R35, 0x7771, RZ ;  /* 0x0000777123197816 */ /* 0x000fc400000000ff */
[----:B0-----:R-:W-:Y:S02]  /*11c80*/  IADD3 R32, P6, R39, R23, RZ ;  /* 0x0000001727207210 */ /* 0x001fe40007fde0ff */
[----:B------:R0:W-:Y:S01]  /*11c90*/  @P5 STG.E.U8 desc[UR44][R26.64], R41 ;  /* 0x000000291a005986 */ /* 0x0001e2000c10112c */
[----:B------:R-:W-:Y:S01]  /*11ca0*/  ISETP.LT.AND P5, PT, R0, UR6, !P3 ;  /* 0x0000000600007c0c */ /* 0x000fe2000dfa1270 */
[----:B------:R-:W-:Y:S01]  /*11cb0*/  ULDC UR6, c[0x0][0x228] ;  /* 0x00008a0000067ab9 */ /* 0x000fe20000000800 */
[----:B------:R-:W-:Y:S01]  /*11cc0*/  IMAD.X R33, R36, 0x1, R24, P6 ;  /* 0x0000000124217824 */ /* 0x000fe200030e0618 */
[----:B------:R-:W-:Y:S01]  /*11cd0*/  PRMT R39, R35, 0x7772, RZ ;  /* 0x0000777223277816 */ /* 0x000fe200000000ff */
[C---:B------:R-:W-:Y:S01]  /*11ce0*/  VIADD R36, R34.reuse, UR4 ;  /* 0x0000000422247c36 */ /* 0x040fe20008000000 */
[----:B------:R-:W-:Y:S01]  /*11cf0*/  SHF.R.S32.HI R35, RZ, 0x1f, R34 ;  /* 0x0000001fff237819 */ /* 0x000fe20000011422 */
[----:B------:R-:W-:Y:S01]  /*11d00*/  ULDC UR4, c[0x0][0x22c] ;  /* 0x00008b0000047ab9 */ /* 0x000fe20000000800 */
[----:B------:R-:W-:Y:S01]  /*11d10*/  ISETP.LT.AND P3, PT, R3, UR6, !P3 ;  /* 0x0000000603007c0c */ /* 0x000fe2000df61270 */
[----:B------:R3:W-:Y:S01]  /*11d20*/  @P2 STG.E.U8 desc[UR44][R32.64], R25 ;  /* 0x0000001920002986 */ /* 0x0007e2000c10112c */
[----:B------:R-:W-:Y:S01]  /*11d30*/  SHF.R.S32.HI R38, RZ, 0x1f, R36 ;  /* 0x0000001fff267819 */ /* 0x000fe20000011424 */
[----:B------:R-:W-:Y:S01]  /*11d40*/  ULDC UR6, c[0x0][0x228] ;  /* 0x00008a0000067ab9 */ /* 0x000fe20000000800 */
[----:B0-----:R-:W-:-:S02]  /*11d50*/  IADD3 R26, P6, R34, R22, RZ ;  /* 0x00000016221a7210 */ /* 0x001fc40007fde0ff */
[----:B------:R-:W-:Y:S02]  /*11d60*/  IADD3 R34, P2, R34, R23, RZ ;  /* 0x0000001722227210 */ /* 0x000fe40007f5e0ff */
[----:B------:R-:W-:Y:S01]  /*11d70*/  PRMT R41, R28, 0x7770, RZ ;  /* 0x000077701c297816 */ /* 0x000fe200000000ff */
[C---:B------:R-:W-:Y:S01]  /*11d80*/  IMAD.X R27, R35.reuse, 0x1, R21, P6 ;  /* 0x00000001231b7824 */ /* 0x040fe200030e0615 */
[----:B------:R-:W-:Y:S01]  /*11d90*/  ISETP.LT.AND P6, PT, R0, UR8, !P1 ;  /* 0x0000000800007c0c */ /* 0x000fe2000cfc1270 */
[----:B------:R-:W-:Y:S01]  /*11da0*/  IMAD.X R35, R35, 0x1, R24, P2 ;  /* 0x0000000123237824 */ /* 0x000fe200010e0618 */
[----:B------:R-:W-:Y:S01]  /*11db0*/  ULDC UR8, c[0x0][0x228] ;  /* 0x00008a0000087ab9 */ /* 0x000fe20000000800 */
[----:B---3--:R-:W-:Y:S01]  /*11dc0*/  VIADD R25, R2, 0x12 ;  /* 0x0000001202197836 */ /* 0x008fe20000000000 */
[----:B------:R0:W-:Y:S01]  /*11dd0*/  @P5 STG.E.U8 desc[UR44][R26.64], R39 ;  /* 0x000000271a005986 */ /* 0x0001e2000c10112c */
[----:B------:R-:W-:-:S03]  /*11de0*/  IADD3 R32, P5, R36, R22, RZ ;  /* 0x0000001624207210 */ /* 0x000fc60007fbe0ff */
[----:B------:R-:W-:Y:S01]  /*11df0*/  ISETP.GE.AND P2, PT, R25, UR4, PT ;  /* 0x0000000419007c0c */ /* 0x000fe2000bf46270 */
[----:B------:R-:W-:Y:S01]  /*11e00*/  ULDC UR4, c[0x0][0x248] ;  /* 0x0000920000047ab9 */ /* 0x000fe20000000800 */
[----:B------:R-:W-:Y:S01]  /*11e10*/  IMAD.X R33, R38, 0x1, R21, P5 ;  /* 0x0000000126217824 */ /* 0x000fe200028e0615 */
[----:B------:R3:W-:Y:S01]  /*11e20*/  @P3 STG.E.U8 desc[UR44][R34.64], R37 ;  /* 0x0000002522003986 */ /* 0x0007e2000c10112c */
[C---:B------:R-:W-:Y:S01]  /*11e30*/  ISETP.LT.AND P3, PT, R3.reuse, UR6, !P1 ;  /* 0x0000000603007c0c */ /* 0x040fe2000cf61270 */
[----:B------:R-:W-:Y:S01]  /*11e40*/  VIADD R25, R36, UR4 ;  /* 0x0000000424197c36 */ /* 0x000fe20008000000 */
[----:B------:R-:W-:Y:S01]  /*11e50*/  ISETP.LT.AND P5, PT, R0, UR8, !P4 ;  /* 0x0000000800007c0c */ /* 0x000fe2000e7a1270 */
[----:B------:R4:W-:Y:S01]  /*11e60*/  @P6 STG.E.U8 desc[UR44][R32.64], R41 ;  /* 0x0000002920006986 */ /* 0x0009e2000c10112c */
[----:B0-----:R-:W-:Y:S01]  /*11e70*/  IADD3 R26, P1, R36, R23, RZ ;  /* 0x00000017241a7210 */ /* 0x001fe20007f3e0ff */
[----:B------:R-:W-:Y:S01]  /*11e80*/  ULDC UR4, c[0x0][0x22c] ;  /* 0x00008b0000047ab9 */ /* 0x000fe20000000800 */
[----:B------:R-:W-:Y:S01]  /*11e90*/  SHF.R.S32.HI R40, RZ, 0x1f, R25 ;  /* 0x0000001fff287819 */ /* 0x000fe20000011419 */
[----:B------:R-:W-:Y:S01]  /*11ea0*/  ULDC UR6, c[0x0][0x228] ;  /* 0x00008a0000067ab9 */ /* 0x000fe20000000800 */
[----:B------:R-:W-:Y:S01]  /*11eb0*/  PRMT R39, R28, 0x7771, RZ ;  /* 0x000077711c277816 */ /* 0x000fe200000000ff */
[----:B------:R-:W-:Y:S01]  /*11ec0*/  IMAD.X R27, R38, 0x1, R24, P1 ;  /* 0x00000001261b7824 */ /* 0x000fe200008e0618 */
[----:B------:R-:W-:Y:S01]  /*11ed0*/  ISETP.LT.AND P4, PT, R3, UR6, !P4 ;  /* 0x0000000603007c0c */ /* 0x000fe2000e781270 */
[----:B------:R-:W-:Y:S01]  /*11ee0*/  ULDC UR8, c[0x0][0x228] ;  /* 0x00008a0000087ab9 */ /* 0x000fe20000000800 */
[----:B---3--:R-:W-:Y:S01]  /*11ef0*/  IADD3 R34, P6, R25, R22, RZ ;  /* 0x0000001619227210 */ /* 0x008fe20007fde0ff */
[----:B------:R-:W-:Y:S01]  /*11f00*/  ULDC UR6, c[0x0][0x228] ;  /* 0x00008a0000067ab9 */ /* 0x000fe20000000800 */
[----:B------:R-:W-:Y:S01]  /*11f10*/  PRMT R37, R28, 0x7772, RZ ;  /* 0x000077721c257816 */ /* 0x000fe200000000ff */
[----:B----4-:R-:W-:Y:S01]  /*11f20*/  VIADD R32, R2, 0x13 ;  /* 0x0000001302207836 */ /* 0x010fe20000000000 */
[----:B------:R0:W-:Y:S01]  /*11f30*/  @P3 STG.E.U8 desc[UR44][R26.64], R39 ;  /* 0x000000271a003986 */ /* 0x0001e2000c10112c */
[----:B------:R-:W-:-:S03]  /*11f40*/  IMAD.X R35, R40, 0x1, R21, P6 ;  /* 0x0000000128237824 */ /* 0x000fc600030e0615 */
[----:B------:R-:W-:Y:S01]  /*11f50*/  ISETP.GE.AND P1, PT, R32, UR4, PT ;  /* 0x0000000420007c0c */ /* 0x000fe2000bf26270 */
[----:B------:R-:W-:Y:S01]  /*11f60*/  ULDC UR4, c[0x0][0x248] ;  /* 0x0000920000047ab9 */ /* 0x000fe20000000800 */
[C---:B------:R-:W-:Y:S01]  /*11f70*/  IADD3 R32, P3, R25.reuse, R23, RZ ;  /* 0x0000001719207210 */ /* 0x040fe20007f7e0ff */
[----:B------:R-:W-:Y:S01]  /*11f80*/  VIADD R36, R25, UR4 ;  /* 0x0000000419247c36 */ /* 0x000fe20008000000 */
[----:B------:R3:W-:Y:S01]  /*11f90*/  @P5 STG.E.U8 desc[UR44][R34.64], R37 ;  /* 0x0000002522005986 */ /* 0x0007e2000c10112c */
[----:B------:R-:W-:Y:S01]  /*11fa0*/  ISETP.LT.AND P5, PT, R0, UR8, !P2 ;  /* 0x0000000800007c0c */ /* 0x000fe2000d7a1270 */
[----:B------:R-:W-:Y:S01]  /*11fb0*/  VIADD R25, R2, 0x14 ;  /* 0x0000001402197836 */ /* 0x000fe20000000000 */
[----:B------:R-:W-:Y:S01]  /*11fc0*/  ULDC UR4, c[0x0][0x22c] ;  /* 0x00008b0000047ab9 */ /* 0x000fe20000000800 */
[----:B------:R-:W-:Y:S01]  /*11fd0*/  SHF.R.S32.HI R38, RZ, 0x1f, R36 ;  /* 0x0000001fff267819 */ /* 0x000fe20000011424 */
[----:B------:R-:W-:Y:S01]  /*11fe0*/  IMAD.X R33, R40, 0x1, R24, P3 ;  /* 0x0000000128217824 */ /* 0x000fe200018e0618 */
[----:B0-----:R-:W-:Y:S01]  /*11ff0*/  IADD3 R26, P6, R36, R22, RZ ;  /* 0x00000016241a7210 */ /* 0x001fe20007fde0ff */
[----:B------:R-:W-:Y:S01]  /*12000*/  ULDC UR8, c[0x0][0x228] ;  /* 0x00008a0000087ab9 */ /* 0x000fe20000000800 */
[----:B------:R-:W-:-:S02]  /*12010*/  PRMT R39, R28, 0x7773, RZ ;  /* 0x000077731c277816 */ /* 0x000fc400000000ff */
[----:B------:R-:W-:Y:S01]  /*12020*/  ISETP.GE.AND P3, PT, R25, UR4, PT ;  /* 0x0000000419007c0c */ /* 0x000fe2000bf66270 */
[----:B------:R-:W-:Y:S01]  /*12030*/  IMAD.X R27, R38, 0x1, R21, P6 ;  /* 0x00000001261b7824 */ /* 0x000fe200030e0615 */
[----:B---3--:R-:W-:Y:S01]  /*12040*/  PRMT R37, R29, 0x7770, RZ ;  /* 0x000077701d257816 */ /* 0x008fe200000000ff */
[----:B------:R0:W-:Y:S01]  /*12050*/  @P4 STG.E.U8 desc[UR44][R32.64], R39 ;  /* 0x0000002720004986 */ /* 0x0001e2000c10112c */
[----:B------:R-:W-:Y:S01]  /*12060*/  ISETP.LT.AND P4, PT, R3, UR6, !P2 ;  /* 0x0000000603007c0c */ /* 0x000fe2000d781270 */
[----:B------:R-:W-:Y:S01]  /*12070*/  ULDC UR4, c[0x0][0x248] ;  /* 0x0000920000047ab9 */ /* 0x000fe20000000800 */
[C---:B------:R-:W-:Y:S01]  /*12080*/  IADD3 R34, P2, R36.reuse, R23, RZ ;  /* 0x0000001724227210 */ /* 0x040fe20007f5e0ff */
[----:B------:R-:W-:Y:S01]  /*12090*/  VIADD R25, R36, UR4 ;  /* 0x0000000424197c36 */ /* 0x000fe20008000000 */
[----:B------:R3:W-:Y:S01]  /*120a0*/  @P5 STG.E.U8 desc[UR44][R26.64], R37 ;  /* 0x000000251a005986 */ /* 0x0007e2000c10112c */
[----:B------:R-:W-:Y:S01]  /*120b0*/  ISETP.LT.AND P5, PT, R0, UR8, !P1 ;  /* 0x0000000800007c0c */ /* 0x000fe2000cfa1270 */
[----:B------:R-:W-:Y:S01]  /*120c0*/  ULDC UR4, c[0x0][0x22c] ;  /* 0x00008b0000047ab9 */ /* 0x000fe20000000800 */
[----:B------:R-:W-:Y:S01]  /*120d0*/  IMAD.X R35, R38, 0x1, R24, P2 ;  /* 0x0000000126237824 */ /* 0x000fe200010e0618 */
[----:B------:R-:W-:Y:S01]  /*120e0*/  SHF.R.S32.HI R40, RZ, 0x1f, R25 ;  /* 0x0000001fff287819 */ /* 0x000fe20000011419 */
[----:B------:R-:W-:Y:S01]  /*120f0*/  ULDC UR6, c[0x0][0x228] ;  /* 0x00008a0000067ab9 */ /* 0x000fe20000000800 */
[----:B------:R-:W-:Y:S01]  /*12100*/  ULDC UR8, c[0x0][0x228] ;  /* 0x00008a0000087ab9 */ /* 0x000fe20000000800 */
[----:B0-----:R-:W-:-:S02]  /*12110*/  IADD3 R32, P6, R25, R22, RZ ;  /* 0x0000001619207210 */ /* 0x001fc40007fde0ff */
[C---:B------:R-:W-:Y:S01]  /*12120*/  PRMT R39, R29.reuse, 0x7771, RZ ;  /* 0x000077711d277816 */ /* 0x040fe200000000ff */
[----:B---3--:R-:W-:Y:S01]  /*12130*/  VIADD R26, R2, 0x15 ;  /* 0x00000015021a7836 */ /* 0x008fe20000000000 */
[----:B------:R-:W-:Y:S01]  /*12140*/  PRMT R37, R29, 0x7772, RZ ;  /* 0x000077721d257816 */ /* 0x000fe200000000ff */
[----:B------:R-:W-:Y:S02]  /*12150*/  IMAD.X R33, R40, 0x1, R21, P6 ;  /* 0x0000000128217824 */ /* 0x000fe400030e0615 */
[----:B------:R0:W-:Y:S01]  /*12160*/  @P4 STG.E.U8 desc[UR44][R34.64], R39 ;  /* 0x0000002722004986 */ /* 0x0001e2000c10112c */
[----:B------:R-:W-:Y:S01]  /*12170*/  ISETP.LT.AND P4, PT, R3, UR6, !P1 ;  /* 0x0000000603007c0c */ /* 0x000fe2000cf81270 */
[----:B------:R-:W-:Y:S01]  /*12180*/  ULDC UR6, c[0x0][0x228] ;  /* 0x00008a0000067ab9 */ /* 0x000fe20000000800 */
        /* <DEDUP_REMOVED lines=10> */
[----:B------:R-:W-:Y:S01]  /*12230*/  IADD3 R28, P6, R36, R22, RZ ;  /* 0x00000016241c7210 */ /* 0x000fe20007fde0ff */
[----:B------:R-:W-:Y:S01]  /*12240*/  ULDC UR8, c[0x0][0x228] ;  /* 0x00008a0000087ab9 */ /* 0x000fe20000000800 */
[----:B0-----:R-:W-:-:S02]  /*12250*/  PRMT R35, R30, 0x7770, RZ ;  /* 0x000077701e237816 */ /* 0x001fc400000000ff */
[----:B------:R-:W-:Y:S01]  /*12260*/  ISETP.GE.AND P1, PT, R25, UR4, PT ;  /* 0x0000000419007c0c */ /* 0x000fe2000bf26270 */
[----:B------:R-:W-:Y:S01]  /*12270*/  ULDC UR4, c[0x0][0x248] ;  /* 0x0000920000047ab9 */ /* 0x000fe20000000800 */
[----:B---3--:R-:W-:Y:S01]  /*12280*/  PRMT R37, R29, 0x7773, RZ ;  /* 0x000077731d257816 */ /* 0x008fe200000000ff */
[----:B------:R-:W-:Y:S02]  /*12290*/  IMAD.X R29, R38, 0x1, R21, P6 ;  /* 0x00000001261d7824 */ /* 0x000fe400030e0615 */
[----:B------:R-:W-:Y:S01]  /*122a0*/  VIADD R34, R36, UR4 ;  /* 0x0000000424227c36 */ /* 0x000fe20008000000 */
[----:B------:R-:W-:Y:S01]  /*122b0*/  ULDC UR4, c[0x0][0x228] ;  /* 0x00008a0000047ab9 */ /* 0x000fe20000000800 */
[----:B------:R0:W-:Y:S01]  /*122c0*/  @P4 STG.E.U8 desc[UR44][R26.64], R37 ;  /* 0x000000251a004986 */ /* 0x0001e2000c10112c */
        /* <DEDUP_REMOVED lines=11> */
[----:B0-----:R-:W-:Y:S01]  /*12380*/  IADD3 R26, P6, R34, R22, RZ ;  /* 0x00000016221a7210 */ /* 0x001fe20007fde0ff */
[----:B------:R-:W-:Y:S01]  /*12390*/  ULDC UR6, c[0x0][0x22c] ;  /* 0x00008b0000067ab9 */ /* 0x000fe20000000800 */
[----:B------:R-:W-:-:S02]  /*123a0*/  PRMT R37, R30, 0x7771, RZ ;  /* 0x000077711e257816 */ /* 0x000fc400000000ff */
[----:B---3--:R-:W-:Y:S01]  /*123b0*/  PRMT R35, R30, 0x7772, RZ ;  /* 0x000077721e237816 */ /* 0x008fe200000000ff */
[----:B------:R-:W-:Y:S02]  /*123c0*/  IMAD.X R27, R36, 0x1, R21, P6 ;  /* 0x00000001241b7824 */ /* 0x000fe400030e0615 */
        /* <DEDUP_REMOVED lines=9> */
[----:B------:R-:W-:Y:S01]  /*12460*/  ISETP.GE.AND P2, PT, R25, UR6, PT ;  /* 0x0000000619007c0c */ /* 0x000fe2000bf46270 */
[----:B------:R-:W-:Y:S01]  /*12470*/  VIADD R25, R2, 0x19 ;  /* 0x0000001902197836 */ /* 0x000fe20000000000 */
[----:B------:R-:W-:Y:S01]  /*12480*/  ULDC UR6, c[0x0][0x228] ;  /* 0x00008a0000067ab9 */ /* 0x000fe20000000800 */
[----:B0-----:R-:W-:Y:S01]  /*12490*/  PRMT R33, R30, 0x7773, RZ ;  /* 0x000077731e217816 */ /* 0x001fe200000000ff */
[----:B------:R-:W-:Y:S01]  /*124a0*/  ULDC UR8, c[0x0][0x228] ;  /* 0x00008a0000087ab9 */ /* 0x000fe20000000800 */
[----:B------:R-:W-:-:S02]  /*124b0*/  SHF.R.S32.HI R32, RZ, 0x1f, R34 ;  /* 0x0000001fff207819 */ /* 0x000fc40000011422 */
[----:B------:R-:W-:Y:S01]  /*124c0*/  PRMT R37, R31, 0x7770, RZ ;  /* 0x000077701f257816 */ /* 0x000fe200000000ff */
[----:B------:R0:W-:Y:S01]  /*124d0*/  @P4 STG.E.U8 desc[UR44][R28.64], R33 ;  /* 0x000000211c004986 */ /* 0x0001e2000c10112c */
[----:B---3--:R-:W-:Y:S02]  /*124e0*/  IADD3 R26, P6, R34, R22, RZ ;  /* 0x00000016221a7210 */ /* 0x008fe40007fde0ff */
[----:B------:R-:W-:Y:S01]  /*124f0*/  ISETP.GE.AND P4, PT, R25, UR4, PT ;  /* 0x0000000419007c0c */ /* 0x000fe2000bf86270 */
[----:B------:R-:W-:Y:S01]  /*12500*/  ULDC UR4, c[0x0][0x248] ;  /* 0x0000920000047ab9 */ /* 0x000fe20000000800 */
[----:B------:R-:W-:Y:S01]  /*12510*/  ISETP.LT.AND P1, PT, R3, UR6, !P1 ;  /* 0x0000000603007c0c */ /* 0x000fe2000cf21270 */
[----:B------:R-:W-:Y:S01]  /*12520*/  IMAD.X R27, R32, 0x1, R21, P6 ;  /* 0x00000001201b7824 */ /* 0x000fe200030e0615 */
[----:B------:R-:W-:Y:S01]  /*12530*/  ULDC UR6, c[0x0][0x228] ;  /* 0x00008a0000067ab9 */ /* 0x000fe20000000800 */
[C---:B------:R-:W-:Y:S01]  /*12540*/  VIADD R30, R34.reuse, UR4 ;  /* 0x00000004221e7c36 */ /* 0x040fe20008000000 */
[----:B------:R-:W-:Y:S01]  /*12550*/  PRMT R25, R31, 0x7771, RZ ;  /* 0x000077711f197816 */ /* 0x000fe200000000ff */
[----:B------:R-:W-:Y:S01]  /*12560*/  ULDC UR4, c[0x0][0x248] ;  /* 0x0000920000047ab9 */ /* 0x000fe20000000800 */
[----:B------:R3:W-:Y:S01]  /*12570*/  @P5 STG.E.U8 desc[UR44][R26.64], R37 ;  /* 0x000000251a005986 */ /* 0x0007e2000c10112c */
[----:B0-----:R-:W-:-:S02]  /*12580*/  IADD3 R28, P6, R34, R23, RZ ;  /* 0x00000017221c7210 */ /* 0x001fc40007fde0ff */
[----:B------:R-:W-:Y:S01]  /*12590*/  ISETP.LT.AND P5, PT, R0, UR6, !P3 ;  /* 0x0000000600007c0c */ /* 0x000fe2000dfa1270 */
[----:B------:R-:W-:Y:S01]  /*125a0*/  ULDC UR6, c[0x0][0x228] ;  /* 0x00008a0000067ab9 */ /* 0x000fe20000000800 */
[C---:B------:R-:W-:Y:S01]  /*125b0*/  PRMT R33, R31.reuse, 0x7773, RZ ;  /* 0x000077731f217816 */ /* 0x040fe200000000ff */
[----:B------:R-:W-:Y:S01]  /*125c0*/  IMAD.X R29, R32, 0x1, R24, P6 ;  /* 0x00000001201d7824 */ /* 0x000fe200030e0618 */
[----:B------:R-:W-:Y:S01]  /*125d0*/  PRMT R35, R31, 0x7772, RZ ;  /* 0x000077721f237816 */ /* 0x000fe200000000ff */
[C---:B------:R-:W-:Y:S01]  /*125e0*/  VIADD R32, R30.reuse, UR4 ;  /* 0x000000041e207c36 */ /* 0x040fe20008000000 */
[----:B------:R-:W-:Y:S01]  /*125f0*/  SHF.R.S32.HI R31, RZ, 0x1f, R30 ;  /* 0x0000001fff1f7819 */ /* 0x000fe2000001141e */
[----:B------:R-:W-:Y:S01]  /*12600*/  ULDC UR4, c[0x0][0x22c] ;  /* 0x00008b0000047ab9 */ /* 0x000fe20000000800 */
[----:B------:R-:W-:Y:S01]  /*12610*/  ISETP.LT.AND P3, PT, R3, UR6, !P3 ;  /* 0x0000000603007c0c */ /* 0x000fe2000df61270 */
[----:B------:R0:W-:Y:S01]  /*12620*/  @P1 STG.E.U8 desc[UR44][R28.64], R25 ;  /* 0x000000191c001986 */ /* 0x0001e2000c10112c */
[C---:B---3--:R-:W-:Y:S01]  /*12630*/  IADD3 R26, P6, R30.reuse, R22, RZ ;  /* 0x000000161e1a7210 */ /* 0x048fe20007fde0ff */
[----:B------:R-:W-:Y:S01]  /*12640*/  ULDC UR6, c[0x0][0x228] ;  /* 0x00008a0000067ab9 */ /* 0x000fe20000000800 */
[----:B------:R-:W-:-:S02]  /*12650*/  IADD3 R30, P1, R30, R23, RZ ;  /* 0x000000171e1e7210 */ /* 0x000fc40007f3e0ff */
[----:B------:R-:W-:Y:S01]  /*12660*/  SHF.R.S32.HI R34, RZ, 0x1f, R32 ;  /* 0x0000001fff227819 */ /* 0x000fe20000011420 */
[C-C-:B------:R-:W-:Y:S01]  /*12670*/  IMAD.X R27, R31.reuse, 0x1, R21.reuse, P6 ;  /* 0x000000011f1b7824 */ /* 0x140fe200030e0615 */
[----:B------:R-:W-:Y:S01]  /*12680*/  ISETP.LT.AND P6, PT, R0, UR8, !P2 ;  /* 0x0000000800007c0c */ /* 0x000fe2000d7c1270 */
[--C-:B------:R-:W-:Y:S01]  /*12690*/  IMAD.X R31, R31, 0x1, R24.reuse, P1 ;  /* 0x000000011f1f7824 */ /* 0x100fe200008e0618 */
[----:B------:R-:W-:Y:S01]  /*126a0*/  PRMT R37, R16, 0x7770, RZ ;  /* 0x0000777010257816 */ /* 0x000fe200000000ff */
[----:B------:R-:W-:Y:S01]  /*126b0*/  ULDC UR8, c[0x0][0x228] ;  /* 0x00008a0000087ab9 */ /* 0x000fe20000000800 */
[----:B------:R3:W-:Y:S01]  /*126c0*/  @P5 STG.E.U8 desc[UR44][R26.64], R35 ;  /* 0x000000231a005986 */ /* 0x0007e2000c10112c */
[----:B0-----:R-:W-:Y:S01]  /*126d0*/  VIADD R25, R2, 0x1a ;  /* 0x0000001a02197836 */ /* 0x001fe20000000000 */
[-C--:B------:R-:W-:Y:S02]  /*126e0*/  IADD3 R28, P5, R32, R22.reuse, RZ ;  /* 0x00000016201c7210 */ /* 0x080fe40007fbe0ff */
[----:B------:R0:W-:Y:S01]  /*126f0*/  @P3 STG.E.U8 desc[UR44][R30.64], R33 ;  /* 0x000000211e003986 */ /* 0x0001e2000c10112c */
[----:B------:R-:W-:Y:S01]  /*12700*/  ISETP.LT.AND P3, PT, R3, UR6, !P2 ;  /* 0x0000000603007c0c */ /* 0x000fe2000d761270 */
[----:B------:R-:W-:Y:S01]  /*12710*/  ULDC UR6, c[0x0][0x228] ;  /* 0x00008a0000067ab9 */ /* 0x000fe20000000800 */
[----:B------:R-:W-:Y:S01]  /*12720*/  ISETP.GE.AND P1, PT, R25, UR4, PT ;  /* 0x0000000419007c0c */ /* 0x000fe2000bf26270 */
[----:B------:R-:W-:Y:S01]  /*12730*/  ULDC UR4, c[0x0][0x248] ;  /* 0x0000920000047ab9 */ /* 0x000fe20000000800 */
[----:B------:R-:W-:Y:S01]  /*12740*/  IMAD.X R29, R34, 0x1, R21, P5 ;  /* 0x00000001221d7824 */ /* 0x000fe200028e0615 */
[----:B------:R-:W-:Y:S01]  /*12750*/  ISETP.LT.AND P5, PT, R0, UR8, !P4 ;  /* 0x0000000800007c0c */ /* 0x000fe2000e7a1270 */
[C---:B------:R-:W-:Y:S01]  /*12760*/  VIADD R25, R32.reuse, UR4 ;  /* 0x0000000420197c36 */ /* 0x040fe20008000000 */
[----:B---3--:R-:W-:Y:S01]  /*12770*/  IADD3 R26, P2, R32, R23, RZ ;  /* 0x00000017201a7210 */ /* 0x008fe20007f5e0ff */
[----:B------:R-:W-:Y:S01]  /*12780*/  ULDC UR4, c[0x0][0x22c] ;  /* 0x00008b0000047ab9 */ /* 0x000fe20000000800 */
[----:B------:R3:W-:Y:S01]  /*12790*/  @P6 STG.E.U8 desc[UR44][R28.64], R37 ;  /* 0x000000251c006986 */ /* 0x0007e2000c10112c */
[----:B------:R-:W-:Y:S01]  /*127a0*/  PRMT R35, R16, 0x7771, RZ ;  /* 0x0000777110237816 */ /* 0x000fe200000000ff */
[----:B------:R-:W-:Y:S01]  /*127b0*/  ULDC UR8, c[0x0][0x228] ;  /* 0x00008a0000087ab9 */ /* 0x000fe20000000800 */
[----:B------:R-:W-:Y:S01]  /*127c0*/  SHF.R.S32.HI R36, RZ, 0x1f, R25 ;  /* 0x0000001fff247819 */ /* 0x000fe20000011419 */
[----:B------:R-:W-:Y:S01]  /*127d0*/  IMAD.X R27, R34, 0x1, R24, P2 ;  /* 0x00000001221b7824 */ /* 0x000fe200010e0618 */
[----:B0-----:R-:W-:-:S02]  /*127e0*/  IADD3 R30, P6, R25, R22, RZ ;  /* 0x00000016191e7210 */ /* 0x001fc40007fde0ff */
[----:B------:R-:W-:Y:S02]  /*127f0*/  PRMT R33, R16, 0x7772, RZ ;  /* 0x0000777210217816 */ /* 0x000fe400000000ff */
[----:B------:R-:W-:Y:S01]  /*12800*/  ISETP.LT.AND P4, PT, R3, UR6, !P4 ;  /* 0x0000000603007c0c */ /* 0x000fe2000e781270 */
[----:B------:R-:W-:Y:S01]  /*12810*/  IMAD.X R31, R36, 0x1, R21, P6 ;  /* 0x00000001241f7824 */ /* 0x000fe200030e0615 */
[----:B------:R-:W-:Y:S01]  /*12820*/  @P3 STG.E.U8 desc[UR44][R26.64], R35 ;  /* 0x000000231a003986 */ /* 0x000fe2000c10112c */
[----:B---3--:R-:W-:Y:S01]  /*12830*/  VIADD R28, R2, 0x1b ;  /* 0x0000001b021c7836 */ /* 0x008fe20000000000 */
[----:B------:R-:W-:Y:S02]  /*12840*/  ULDC UR6, c[0x0][0x228] ;  /* 0x00008a0000067ab9 */ /* 0x000fe40000000800 */
[----:B------:R0:W-:Y:S01]  /*12850*/  @P5 STG.E.U8 desc[UR44][R30.64], R33 ;  /* 0x000000211e005986 */ /* 0x0001e2000c10112c */
[----:B------:R-:W-:Y:S01]  /*12860*/  ISETP.LT.AND P5, PT, R0, UR8, !P1 ;  /* 0x0000000800007c0c */ /* 0x000fe2000cfa1270 */
[----:B------:R-:W-:Y:S01]  /*12870*/  ULDC UR8, c[0x0][0x228] ;  /* 0x00008a0000087ab9 */ /* 0x000fe20000000800 */
[----:B------:R-:W-:Y:S01]  /*12880*/  ISETP.GE.AND P2, PT, R28, UR4, PT ;  /* 0x000000041c007c0c */ /* 0x000fe2000bf46270 */
[----:B------:R-:W-:Y:S01]  /*12890*/  ULDC UR4, c[0x0][0x248] ;  /* 0x0000920000047ab9 */ /* 0x000fe20000000800 */
[C---:B------:R-:W-:Y:S01]  /*128a0*/  IADD3 R28, P3, R25.reuse, R23, RZ ;  /* 0x00000017191c7210 */ /* 0x040fe20007f7e0ff */
[----:B------:R-:W-:Y:S01]  /*128b0*/  VIADD R32, R25, UR4 ;  /* 0x0000000419207c36 */ /* 0x000fe20008000000 */
[----:B------:R-:W-:Y:S01]  /*128c0*/  ULDC UR4, c[0x0][0x22c] ;  /* 0x00008b0000047ab9 */ /* 0x000fe20000000800 */
[----:B------:R-:W-:-:S02]  /*128d0*/  PRMT R25, R17, 0x7770, RZ ;  /* 0x0000777011197816 */ /* 0x000fc400000000ff */
[----:B------:R-:W-:Y:S01]  /*128e0*/  IMAD.X R29, R36, 0x1, R24, P3 ;  /* 0x00000001241d7824 */ /* 0x000fe200018e0618 */
[----:B------:R-:W-:Y:S01]  /*128f0*/  SHF.R.S32.HI R34, RZ, 0x1f, R32 ;  /* 0x0000001fff227819 */ /* 0x000fe20000011420 */
[----:B0-----:R-:W-:Y:S01]  /*12900*/  VIADD R30, R2, 0x1c ;  /* 0x0000001c021e7836 */ /* 0x001fe20000000000 */
[-C--:B------:R-:W-:Y:S02]  /*12910*/  IADD3 R26, P6, R32, R22.reuse, RZ ;  /* 0x00000016201a7210 */ /* 0x080fe40007fde0ff */
[----:B------:R-:W-:Y:S02]  /*12920*/  PRMT R33, R16, 0x7773, RZ ;  /* 0x0000777310217816 */ /* 0x000fe400000000ff */
[----:B------:R-:W-:Y:S01]  /*12930*/  ISETP.GE.AND P3, PT, R30, UR4, PT ;  /* 0x000000041e007c0c */ /* 0x000fe2000bf66270 */
[----:B------:R-:W-:Y:S01]  /*12940*/  IMAD.X R27, R34, 0x1, R21, P6 ;  /* 0x00000001221b7824 */ /* 0x000fe200030e0615 */
[----:B------:R-:W-:Y:S01]  /*12950*/  ULDC UR4, c[0x0][0x248] ;  /* 0x0000920000047ab9 */ /* 0x000fe20000000800 */
[----:B------:R0:W-:Y:S01]  /*12960*/  @P4 STG.E.U8 desc[UR44][R28.64], R33 ;  /* 0x000000211c004986 */ /* 0x0001e2000c10112c */
[----:B------:R-:W-:Y:S01]  /*12970*/  ISETP.LT.AND P4, PT, R3, UR6, !P1 ;  /* 0x0000000603007c0c */ /* 0x000fe2000cf81270 */
[C---:B------:R-:W-:Y:S01]  /*12980*/  VIADD R16, R32.reuse, UR4 ;  /* 0x0000000420107c36 */ /* 0x040fe20008000000 */
[----:B------:R-:W-:Y:S01]  /*12990*/  IADD3 R30, P1, R32, R23, RZ ;  /* 0x00000017201e7210 */ /* 0x000fe20007f3e0ff */
[----:B------:R3:W-:Y:S01]  /*129a0*/  @P5 STG.E.U8 desc[UR44][R26.64], R25 ;  /* 0x000000191a005986 */ /* 0x0007e2000c10112c */
[----:B------:R-:W-:Y:S01]  /*129b0*/  ISETP.LT.AND P5, PT, R0, UR8, !P2 ;  /* 0x0000000800007c0c */ /* 0x000fe2000d7a1270 */
[----:B------:R-:W-:Y:S01]  /*129c0*/  ULDC UR4, c[0x0][0x22c] ;  /* 0x00008b0000047ab9 */ /* 0x000fe20000000800 */
[----:B------:R-:W-:Y:S01]  /*129d0*/  SHF.R.S32.HI R32, RZ, 0x1f, R16 ;  /* 0x0000001fff207819 */ /* 0x000fe20000011410 */
[----:B------:R-:W-:Y:S01]  /*129e0*/  IMAD.X R31, R34, 0x1, R24, P1 ;  /* 0x00000001221f7824 */ /* 0x000fe200008e0618 */
[----:B------:R-:W-:Y:S01]  /*129f0*/  PRMT R35, R17, 0x7771, RZ ;  /* 0x0000777111237816 */ /* 0x000fe200000000ff */
[----:B------:R-:W-:Y:S01]  /*12a00*/  ULDC UR6, c[0x0][0x228] ;  /* 0x00008a0000067ab9 */ /* 0x000fe20000000800 */
[----:B------:R-:W-:Y:S01]  /*12a10*/  ULDC UR8, c[0x0][0x228] ;  /* 0x00008a0000087ab9 */ /* 0x000fe20000000800 */
[----:B0-----:R-:W-:-:S02]  /*12a20*/  IADD3 R28, P6, R16, R22, RZ ;  /* 0x00000016101c7210 */ /* 0x001fc40007fde0ff */
[----:B------:R-:W-:Y:S01]  /*12a30*/  PRMT R33, R17, 0x7772, RZ ;  /* 0x0000777211217816 */ /* 0x000fe200000000ff */
[----:B------:R0:W-:Y:S01]  /*12a40*/  @P4 STG.E.U8 desc[UR44][R30.64], R35 ;  /* 0x000000231e004986 */ /* 0x0001e2000c10112c */
[----:B---3--:R-:W-:Y:S01]  /*12a50*/  VIADD R25, R2, 0x1d ;  /* 0x0000001d02197836 */ /* 0x008fe20000000000 */
[----:B------:R-:W-:Y:S01]  /*12a60*/  ISETP.LT.AND P4, PT, R3, UR6, !P2 ;  /* 0x0000000603007c0c */ /* 0x000fe2000d781270 */
[----:B------:R-:W-:Y:S01]  /*12a70*/  IMAD.X R29, R32, 0x1, R21, P6 ;  /* 0x00000001201d7824 */ /* 0x000fe200030e0615 */
[C---:B------:R-:W-:Y:S01]  /*12a80*/  IADD3 R26, P2, R16.reuse, R23, RZ ;  /* 0x00000017101a7210 */ /* 0x040fe20007f5e0ff */
[----:B------:R-:W-:Y:S01]  /*12a90*/  ULDC UR6, c[0x0][0x228] ;  /* 0x00008a0000067ab9 */ /* 0x000fe20000000800 */
[----:B------:R-:W-:Y:S01]  /*12aa0*/  ISETP.GE.AND P1, PT, R25, UR4, PT ;  /* 0x0000000419007c0c */ /* 0x000fe2000bf26270 */
[----:B------:R-:W-:Y:S01]  /*12ab0*/  ULDC UR4, c[0x0][0x248] ;  /* 0x0000920000047ab9 */ /* 0x000fe20000000800 */
[----:B------:R3:W-:Y:S01]  /*12ac0*/  @P5 STG.E.U8 desc[UR44][R28.64], R33 ;  /* 0x000000211c005986 */ /* 0x0007e2000c10112c */
[----:B------:R-:W-:Y:S01]  /*12ad0*/  VIADD R25, R16, UR4 ;  /* 0x0000000410197c36 */ /* 0x000fe20008000000 */
[----:B------:R-:W-:Y:S01]  /*12ae0*/  ISETP.LT.AND P5, PT, R0, UR8, !P3 ;  /* 0x0000000800007c0c */ /* 0x000fe2000dfa1270 */
[----:B------:R-:W-:Y:S01]  /*12af0*/  IMAD.X R27, R32, 0x1, R24, P2 ;  /* 0x00000001201b7824 */ /* 0x000fe200010e0618 */
[----:B------:R-:W-:Y:S01]  /*12b00*/  ULDC UR4, c[0x0][0x22c] ;  /* 0x00008b0000047ab9 */ /* 0x000fe20000000800 */
[----:B0-----:R-:W-:Y:S01]  /*12b10*/  PRMT R31, R18, 0x7770, RZ ;  /* 0x00007770121f7816 */ /* 0x001fe200000000ff */
[----:B------:R-:W-:Y:S01]  /*12b20*/  ULDC UR8, c[0x0][0x228] ;  /* 0x00008a0000087ab9 */ /* 0x000fe20000000800 */
[----:B------:R-:W-:-:S02]  /*12b30*/  SHF.R.S32.HI R34, RZ, 0x1f, R25 ;  /* 0x0000001fff227819 */ /* 0x000fc40000011419 */
[----:B------:R-:W-:Y:S02]  /*12b40*/  IADD3 R16, P6, R25, R22, RZ ;  /* 0x0000001619107210 */ /* 0x000fe40007fde0ff */
[----:B---3--:R-:W-:Y:S01]  /*12b50*/  PRMT R33, R17, 0x7773, RZ ;  /* 0x0000777311217816 */ /* 0x008fe200000000ff */
[----:B------:R-:W-:Y:S02]  /*12b60*/  VIADD R28, R2, 0x1e ;  /* 0x0000001e021c7836 */ /* 0x000fe40000000000 */
[----:B------:R-:W-:Y:S02]  /*12b70*/  IMAD.X R17, R34, 0x1, R21, P6 ;  /* 0x0000000122117824 */ /* 0x000fe400030e0615 */
[----:B------:R0:W-:Y:S01]  /*12b80*/  @P4 STG.E.U8 desc[UR44][R26.64], R33 ;  /* 0x000000211a004986 */ /* 0x0001e2000c10112c */
[----:B------:R-:W-:Y:S01]  /*12b90*/  ISETP.GE.AND P2, PT, R28, UR4, PT ;  /* 0x000000041c007c0c */ /* 0x000fe2000bf46270 */
[----:B------:R-:W-:Y:S01]  /*12ba0*/  ULDC UR4, c[0x0][0x248] ;  /* 0x0000920000047ab9 */ /* 0x000fe20000000800 */
[----:B------:R-:W-:Y:S01]  /*12bb0*/  ISETP.LT.AND P4, PT, R3, UR6, !P3 ;  /* 0x0000000603007c0c */ /* 0x000fe2000df81270 */
[C---:B------:R-:W-:Y:S01]  /*12bc0*/  VIADD R30, R25.reuse, UR4 ;  /* 0x00000004191e7c36 */ /* 0x040fe20008000000 */
[----:B------:R-:W-:Y:S01]  /*12bd0*/  IADD3 R28, P3, R25, R23, RZ ;  /* 0x00000017191c7210 */ /* 0x000fe20007f7e0ff */
[----:B------:R3:W-:Y:S01]  /*12be0*/  @P5 STG.E.U8 desc[UR44][R16.64], R31 ;  /* 0x0000001f10005986 */ /* 0x0007e2000c10112c */
[----:B------:R-:W-:Y:S01]  /*12bf0*/  ISETP.LT.AND P5, PT, R0, UR8, !P1 ;  /* 0x0000000800007c0c */ /* 0x000fe2000cfa1270 */
[----:B------:R-:W-:Y:S01]  /*12c00*/  VIADD R25, R2, 0x1f ;  /* 0x0000001f02197836 */ /* 0x000fe20000000000 */
[----:B------:R-:W-:Y:S01]  /*12c10*/  ULDC UR4, c[0x0][0x228] ;  /* 0x00008a0000047ab9 */ /* 0x000fe20000000800 */
[----:B------:R-:W-:Y:S01]  /*12c20*/  IMAD.X R29, R34, 0x1, R24, P3 ;  /* 0x00000001221d7824 */ /* 0x000fe200018e0618 */
[----:B------:R-:W-:Y:S01]  /*12c30*/  ULDC UR6, c[0x0][0x22c] ;  /* 0x00008b0000067ab9 */ /* 0x000fe20000000800 */
[----:B0-----:R-:W-:Y:S01]  /*12c40*/  SHF.R.S32.HI R27, RZ, 0x1f, R30 ;  /* 0x0000001fff1b7819 */ /* 0x001fe2000001141e */
[----:B------:R-:W-:Y:S01]  /*12c50*/  ULDC UR8, c[0x0][0x228] ;  /* 0x00008a0000087ab9 */ /* 0x000fe20000000800 */
[----:B------:R-:W-:-:S02]  /*12c60*/  PRMT R33, R18, 0x7771, RZ ;  /* 0x0000777112217816 */ /* 0x000fc400000000ff */
[----:B------:R-:W-:Y:S01]  /*12c70*/  ISETP.GE.AND P3, PT, R25, UR6, PT ;  /* 0x0000000619007c0c */ /* 0x000fe2000bf66270 */
[----:B------:R-:W-:Y:S01]  /*12c80*/  VIADD R25, R2, 0x20 ;  /* 0x0000002002197836 */ /* 0x000fe20000000000 */
[-C--:B---3--:R-:W-:Y:S01]  /*12c90*/  IADD3 R16, P6, R30, R22.reuse, RZ ;  /* 0x000000161e107210 */ /* 0x088fe20007fde0ff */
[----:B------:R0:W-:Y:S01]  /*12ca0*/  @P4 STG.E.U8 desc[UR44][R28.64], R33 ;  /* 0x000000211c004986 */ /* 0x0001e2000c10112c */
[----:B------:R-:W-:Y:S01]  /*12cb0*/  PRMT R31, R18, 0x7772, RZ ;  /* 0x00007772121f7816 */ /* 0x000fe200000000ff */
[----:B------:R-:W-:Y:S01]  /*12cc0*/  ULDC UR6, c[0x0][0x22c] ;  /* 0x00008b0000067ab9 */ /* 0x000fe20000000800 */
[----:B------:R-:W-:Y:S01]  /*12cd0*/  ISETP.LT.AND P4, PT, R3, UR4, !P1 ;  /* 0x0000000403007c0c */ /* 0x000fe2000cf81270 */
[C-C-:B------:R-:W-:Y:S01]  /*12ce0*/  IMAD.X R17, R27.reuse, 0x1, R21.reuse, P6 ;  /* 0x000000011b117824 */ /* 0x140fe200030e0615 */
[----:B------:R-:W-:Y:S01]  /*12cf0*/  ULDC UR4, c[0x0][0x248] ;  /* 0x0000920000047ab9 */ /* 0x000fe20000000800 */
[C---:B------:R-:W-:Y:S01]  /*12d00*/  IADD3 R26, P1, R30.reuse, R23, RZ ;  /* 0x000000171e1a7210 */ /* 0x040fe20007f3e0ff */
[----:B------:R-:W-:Y:S01]  /*12d10*/  VIADD R30, R30, UR4 ;  /* 0x000000041e1e7c36 */ /* 0x000fe20008000000 */
[----:B------:R-:W-:Y:S01]  /*12d20*/  ULDC UR4, c[0x0][0x22c] ;  /* 0x00008b0000047ab9 */ /* 0x000fe20000000800 */
[----:B------:R3:W-:Y:S01]  /*12d30*/  @P5 STG.E.U8 desc[UR44][R16.64], R31 ;  /* 0x0000001f10005986 */ /* 0x0007e2000c10112c */
[----:B------:R-:W-:Y:S01]  /*12d40*/  ISETP.LT.AND P5, PT, R0, UR8, !P2 ;  /* 0x0000000800007c0c */ /* 0x000fe2000d7a1270 */
[----:B------:R-:W-:Y:S01]  /*12d50*/  IMAD.X R27, R27, 0x1, R24, P1 ;  /* 0x000000011b1b7824 */ /* 0x000fe200008e0618 */
[----:B------:R-:W-:Y:S01]  /*12d60*/  ISETP.GE.AND P1, PT, R25, UR6, PT ;  /* 0x0000000619007c0c */ /* 0x000fe2000bf26270 */
[----:B------:R-:W-:Y:S01]  /*12d70*/  ULDC UR6, c[0x0][0x228] ;  /* 0x00008a0000067ab9 */ /* 0x000fe20000000800 */
[----:B0-----:R-:W-:Y:S01]  /*12d80*/  PRMT R29, R18, 0x7773, RZ ;  /* 0x00007773121d7816 */ /* 0x001fe200000000ff */
[----:B------:R-:W-:Y:S01]  /*12d90*/  VIADD R18, R2, 0x21 ;  /* 0x0000002102127836 */ /* 0x000fe20000000000 */
[----:B------:R-:W-:Y:S01]  /*12da0*/  SHF.R.S32.HI R25, RZ, 0x1f, R30 ;  /* 0x0000001fff197819 */ /* 0x000fe2000001141e */
[----:B------:R-:W-:Y:S01]  /*12db0*/  ULDC UR8, c[0x0][0x228] ;  /* 0x00008a0000087ab9 */ /* 0x000fe20000000800 */
[----:B------:R-:W-:Y:S01]  /*12dc0*/  PRMT R33, R19, 0x7770, RZ ;  /* 0x0000777013217816 */ /* 0x000fe200000000ff */
[----:B------:R0:W-:Y:S01]  /*12dd0*/  @P4 STG.E.U8 desc[UR44][R26.64], R29 ;  /* 0x0000001d1a004986 */ /* 0x0001e2000c10112c */
[----:B------:R-:W-:Y:S01]  /*12de0*/  ISETP.GE.AND P4, PT, R18, UR4, PT ;  /* 0x0000000412007c0c */ /* 0x000fe2000bf86270 */
[----:B------:R-:W-:Y:S01]  /*12df0*/  ULDC UR4, c[0x0][0x248] ;  /* 0x0000920000047ab9 */ /* 0x000fe20000000800 */
[C---:B---3--:R-:W-:Y:S01]  /*12e00*/  IADD3 R16, P6, R30.reuse, R22, RZ ;  /* 0x000000161e107210 */ /* 0x048fe20007fde0ff */
[----:B------:R-:W-:Y:S01]  /*12e10*/  VIADD R18, R30, UR4 ;  /* 0x000000041e127c36 */ /* 0x000fe20008000000 */
[----:B------:R-:W-:Y:S01]  /*12e20*/  ISETP.LT.AND P2, PT, R3, UR6, !P2 ;  /* 0x0000000603007c0c */ /* 0x000fe2000d741270 */
[----:B------:R-:W-:Y:S01]  /*12e30*/  ULDC UR6, c[0x0][0x228] ;  /* 0x00008a0000067ab9 */ /* 0x000fe20000000800 */
[----:B------:R-:W-:Y:S01]  /*12e40*/  PRMT R31, R19, 0x7772, RZ ;  /* 0x00007772131f7816 */ /* 0x000fe200000000ff */
[----:B------:R-:W-:Y:S01]  /*12e50*/  IMAD.X R17, R25, 0x1, R21, P6 ;  /* 0x0000000119117824 */ /* 0x000fe200030e0615 */
[----:B------:R-:W-:-:S02]  /*12e60*/  ULDC UR4, c[0x0][0x248] ;  /* 0x0000920000047ab9 */ /* 0x000fc40000000800 */
[----:B------:R-:W-:Y:S01]  /*12e70*/  VIADD R28, R18, UR4 ;  /* 0x00000004121c7c36 */ /* 0x000fe20008000000 */
[----:B0-----:R-:W-:Y:S01]  /*12e80*/  IADD3 R26, P6, R30, R23, RZ ;  /* 0x000000171e1a7210 */ /* 0x001fe20007fde0ff */
[----:B------:R0:W-:Y:S01]  /*12e90*/  @P5 STG.E.U8 desc[UR44][R16.64], R33 ;  /* 0x0000002110005986 */ /* 0x0001e2000c10112c */
[----:B------:R-:W-:Y:S01]  /*12ea0*/  ISETP.LT.AND P5, PT, R0, UR6, !P3 ;  /* 0x0000000600007c0c */ /* 0x000fe2000dfa1270 */
[----:B------:R-:W-:Y:S01]  /*12eb0*/  ULDC UR6, c[0x0][0x228] ;  /* 0x00008a0000067ab9 */ /* 0x000fe20000000800 */
[----:B------:R-:W-:Y:S01]  /*12ec0*/  PRMT R29, R19, 0x7773, RZ ;  /* 0x00007773131d7816 */ /* 0x000fe200000000ff */
[----:B------:R-:W-:Y:S01]  /*12ed0*/  IMAD.X R27, R25, 0x1, R24, P6 ;  /* 0x00000001191b7824 */ /* 0x000fe200030e0618 */
[----:B------:R-:W-:Y:S01]  /*12ee0*/  PRMT R25, R19, 0x7771, RZ ;  /* 0x0000777113197816 */ /* 0x000fe200000000ff */
[----:B------:R-:W-:Y:S01]  /*12ef0*/  ULDC UR4, c[0x0][0x22c] ;  /* 0x00008b0000047ab9 */ /* 0x000fe20000000800 */
[----:B------:R-:W-:Y:S02]  /*12f00*/  SHF.R.S32.HI R19, RZ, 0x1f, R18 ;  /* 0x0000001fff137819 */ /* 0x000fe40000011412 */
        /* <DEDUP_REMOVED lines=46> */
[----:B0-----:R-:W-:-:S02]  /*131f0*/  IADD3 R16, P6, R28, R22, RZ ;  /* 0x000000161c107210 */ /* 0x001fc40007fde0ff */
[C---:B------:R-:W-:Y:S02]  /*13200*/  PRMT R25, R13.reuse, 0x7770, RZ ;  /* 0x000077700d197816 */ /* 0x040fe400000000ff */
[----:B------:R-:W-:Y:S01]  /*13210*/  PRMT R31, R13, 0x7771, RZ ;  /* 0x000077710d1f7816 */ /* 0x000fe200000000ff */
[----:B------:R-:W-:Y:S01]  /*13220*/  IMAD.X R17, R30, 0x1, R21, P6 ;  /* 0x000000011e117824 */ /* 0x000fe200030e0615 */
[----:B---3--:R-:W-:Y:S01]  /*13230*/  PRMT R29, R12, 0x7773, RZ ;  /* 0x000077730c1d7816 */ /* 0x008fe200000000ff */
[----:B------:R-:W-:-:S04]  /*13240*/  VIADD R18, R2, 0x24 ;  /* 0x0000002402127836 */ /* 0x000fc80000000000 */
        /* <DEDUP_REMOVED lines=11> */
[----:B------:R-:W-:Y:S01]  /*13300*/  ULDC UR6, c[0x0][0x228] ;  /* 0x00008a0000067ab9 */ /* 0x000fe20000000800 */
[----:B0-----:R-:W-:Y:S01]  /*13310*/  IADD3 R26, P6, R12, R22, RZ ;  /* 0x000000160c1a7210 */ /* 0x001fe20007fde0ff */
[----:B------:R-:W-:Y:S01]  /*13320*/  ULDC UR8, c[0x0][0x228] ;  /* 0x00008a0000087ab9 */ /* 0x000fe20000000800 */
[----:B------:R-:W-:-:S02]  /*13330*/  PRMT R29, R13, 0x7772, RZ ;  /* 0x000077720d1d7816 */ /* 0x000fc400000000ff */
[----:B------:R0:W-:Y:S01]  /*13340*/  @P4 STG.E.U8 desc[UR44][R18.64], R31 ;  /* 0x0000001f12004986 */ /* 0x0001e2000c10112c */
[----:B------:R-:W-:Y:S01]  /*13350*/  IMAD.X R27, R28, 0x1, R21, P6 ;  /* 0x000000011c1b7824 */ /* 0x000fe200030e0615 */
[----:B------:R-:W-:Y:S01]  /*13360*/  ISETP.LT.AND P4, PT, R3, UR6, !P1 ;  /* 0x0000000603007c0c */ /* 0x000fe2000cf81270 */
        /* <DEDUP_REMOVED lines=10> */
[----:B0-----:R-:W-:-:S02]  /*13410*/  VIADD R18, R2, 0x26 ;  /* 0x0000002602127836 */ /* 0x001fc40000000000 */
[--C-:B------:R-:W-:Y:S01]  /*13420*/  IMAD.X R17, R28, 0x1, R24.reuse, P1 ;  /* 0x000000011c117824 */ /* 0x100fe200008e0618 */
[----:B------:R-:W-:Y:S02]  /*13430*/  SHF.R.S32.HI R30, RZ, 0x1f, R25 ;  /* 0x0000001fff1e7819 */ /* 0x000fe40000011419 */
[----:B------:R-:W-:Y:S02]  /*13440*/  IADD3 R12, P6, R25, R22, RZ ;  /* 0x00000016190c7210 */ /* 0x000fe40007fde0ff */
[----:B---3--:R-:W-:Y:S02]  /*13450*/  PRMT R29, R13, 0x7773, RZ ;  /* 0x000077730d1d7816 */ /* 0x008fe400000000ff */
[----:B------:R-:W-:Y:S01]  /*13460*/  PRMT R27, R14, 0x7770, RZ ;  /* 0x000077700e1b7816 */ /* 0x000fe200000000ff */
[----:B------:R-:W-:Y:S01]  /*13470*/  IMAD.X R13, R30, 0x1, R21, P6 ;  /* 0x000000011e0d7824 */ /* 0x000fe200030e0615 */
[----:B------:R-:W-:Y:S01]  /*13480*/  ISETP.GE.AND P1, PT, R18, UR4, PT ;  /* 0x0000000412007c0c */ /* 0x000fe2000bf26270 */
        /* <DEDUP_REMOVED lines=9> */
[----:B------:R-:W-:Y:S01]  /*13520*/  ULDC UR8, c[0x0][0x228] ;  /* 0x00008a0000087ab9 */ /* 0x000fe20000000800 */
[----:B------:R-:W-:Y:S01]  /*13530*/  VIADD R25, R2, 0x27 ;  /* 0x0000002702197836 */ /* 0x000fe20000000000 */
[----:B------:R-:W-:Y:S01]  /*13540*/  ULDC UR6, c[0x0][0x22c] ;  /* 0x00008b0000067ab9 */ /* 0x000fe20000000800 */
[----:B0-----:R-:W-:-:S02]  /*13550*/  SHF.R.S32.HI R17, RZ, 0x1f, R26 ;  /* 0x0000001fff117819 */ /* 0x001fc4000001141a */
[----:B------:R-:W-:Y:S02]  /*13560*/  PRMT R29, R14, 0x7772, RZ ;  /* 0x000077720e1d7816 */ /* 0x000fe400000000ff */
[----:B------:R-:W-:Y:S01]  /*13570*/  ISETP.GE.AND P3, PT, R25, UR6, PT ;  /* 0x0000000619007c0c */ /* 0x000fe2000bf66270 */
[----:B------:R-:W-:Y:S01]  /*13580*/  VIADD R25, R2, 0x28 ;  /* 0x0000002802197836 */ /* 0x000fe20000000000 */
[----:B---3--:R-:W-:Y:S01]  /*13590*/  IADD3 R12, P6, R26, R22, RZ ;  /* 0x000000161a0c7210 */ /* 0x008fe20007fde0ff */
[----:B------:R-:W-:Y:S01]  /*135a0*/  ULDC UR6, c[0x0][0x22c] ;  /* 0x00008b0000067ab9 */ /* 0x000fe20000000800 */
[----:B------:R-:W-:-:S03]  /*135b0*/  PRMT R27, R14, 0x7771, RZ ;  /* 0x000077710e1b7816 */ /* 0x000fc600000000ff */
        /* <DEDUP_REMOVED lines=11> */
[----:B------:R-:W-:Y:S01]  /*13670*/  ULDC UR6, c[0x0][0x228] ;  /* 0x00008a0000067ab9 */ /* 0x000fe20000000800 */
[----:B------:R-:W-:Y:S01]  /*13680*/  PRMT R25, R15, 0x7773, RZ ;  /* 0x000077730f197816 */ /* 0x000fe200000000ff */
[----:B------:R-:W-:Y:S01]  /*13690*/  ULDC UR8, c[0x0][0x228] ;  /* 0x00008a0000087ab9 */ /* 0x000fe20000000800 */
[----:B0-----:R-:W-:Y:S01]  /*136a0*/  PRMT R27, R14, 0x7773, RZ ;  /* 0x000077730e1b7816 */ /* 0x001fe200000000ff */
[----:B------:R-:W-:Y:S01]  /*136b0*/  VIADD R14, R2, 0x29 ;  /* 0x00000029020e7836 */ /* 0x000fe20000000000 */
[----:B------:R-:W-:-:S02]  /*136c0*/  SHF.R.S32.HI R18, RZ, 0x1f, R26 ;  /* 0x0000001fff127819 */ /* 0x000fc4000001141a */
[----:B---3--:R-:W-:Y:S01]  /*136d0*/  IADD3 R12, P6, R26, R22, RZ ;  /* 0x000000161a0c7210 */ /* 0x008fe20007fde0ff */
[----:B------:R0:W-:Y:S01]  /*136e0*/  @P4 STG.E.U8 desc[UR44][R16.64], R27 ;  /* 0x0000001b10004986 */ /* 0x0001e2000c10112c */
[----:B------:R-:W-:Y:S02]  /*136f0*/  PRMT R19, R15, 0x7770, RZ ;  /* 0x000077700f137816 */ /* 0x000fe400000000ff */
[----:B------:R-:W-:Y:S01]  /*13700*/  ISETP.GE.AND P4, PT, R14, UR4, PT ;  /* 0x000000040e007c0c */ /* 0x000fe2000bf86270 */
[----:B------:R-:W-:Y:S01]  /*13710*/  IMAD.X R13, R18, 0x1, R21, P6 ;  /* 0x00000001120d7824 */ /* 0x000fe200030e0615 */
[----:B------:R-:W-:Y:S01]  /*13720*/  ISETP.LT.AND P1, PT, R3, UR6, !P1 ;  /* 0x0000000603007c0c */ /* 0x000fe2000cf21270 */
[----:B------:R-:W-:Y:S01]  /*13730*/  ULDC UR4, c[0x0][0x248] ;  /* 0x0000920000047ab9 */ /* 0x000fe20000000800 */
[----:B------:R-:W-:Y:S01]  /*13740*/  ULDC UR6, c[0x0][0x228] ;  /* 0x00008a0000067ab9 */ /* 0x000fe20000000800 */
[----:B------:R-:W-:Y:S01]  /*13750*/  VIADD R14, R26, UR4 ;  /* 0x000000041a0e7c36 */ /* 0x000fe20008000000 */
[----:B------:R3:W-:Y:S01]  /*13760*/  @P5 STG.E.U8 desc[UR44][R12.64], R19 ;  /* 0x000000130c005986 */ /* 0x0007e2000c10112c */
[----:B------:R-:W-:Y:S01]  /*13770*/  ISETP.LT.AND P5, PT, R0, UR6, !P3 ;  /* 0x0000000600007c0c */ /* 0x000fe2000dfa1270 */
[----:B------:R-:W-:Y:S01]  /*13780*/  ULDC UR6, c[0x0][0x228] ;  /* 0x00008a0000067ab9 */ /* 0x000fe20000000800 */
[----:B0-----:R-:W-:Y:S01]  /*13790*/  IADD3 R16, P6, R26, R23, RZ ;  /* 0x000000171a107210 */ /* 0x001fe20007fde0ff */
[----:B------:R-:W-:Y:S01]  /*137a0*/  ULDC UR4, c[0x0][0x248] ;  /* 0x0000920000047ab9 */ /* 0x000fe20000000800 */
[----:B------:R-:W-:-:S02]  /*137b0*/  PRMT R29, R15, 0x7771, RZ ;  /* 0x000077710f1d7816 */ /* 0x000fc400000000ff */
[----:B------:R-:W-:Y:S01]  /*137c0*/  PRMT R27, R15, 0x7772, RZ ;  /* 0x000077720f1b7816 */ /* 0x000fe200000000ff */
[----:B------:R-:W-:Y:S01]  /*137d0*/  IMAD.X R17, R18, 0x1, R24, P6 ;  /* 0x0000000112117824 */ /* 0x000fe200030e0618 */
[----:B------:R-:W-:Y:S01]  /*137e0*/  SHF.R.S32.HI R15, RZ, 0x1f, R14 ;  /* 0x0000001fff0f7819 */ /* 0x000fe2000001140e */
[----:B------:R-:W-:Y:S01]  /*137f0*/  VIADD R18, R2, 0x2a ;  /* 0x0000002a02127836 */ /* 0x000fe20000000000 */
[----:B------:R-:W-:Y:S01]  /*13800*/  ISETP.LT.AND P3, PT, R3, UR6, !P3 ;  /* 0x0000000603007c0c */ /* 0x000fe2000df61270 */
[C---:B---3--:R-:W-:Y:S01]  /*13810*/  VIADD R19, R14.reuse, UR4 ;  /* 0x000000040e137c36 */ /* 0x048fe20008000000 */
[CC--:B------:R-:W-:Y:S01]  /*13820*/  IADD3 R12, P6, R14.reuse, R22.reuse, RZ ;  /* 0x000000160e0c7210 */ /* 0x0c0fe20007fde0ff */
[----:B------:R0:W-:Y:S01]  /*13830*/  @P1 STG.E.U8 desc[UR44][R16.64], R29 ;  /* 0x0000001d10001986 */ /* 0x0001e2000c10112c */
[-C--:B------:R-:W-:Y:S01]  /*13840*/  IADD3 R14, P1, R14, R23.reuse, RZ ;  /* 0x000000170e0e7210 */ /* 0x080fe20007f3e0ff */
[----:B------:R-:W-:Y:S01]  /*13850*/  ULDC UR4, c[0x0][0x22c] ;  /* 0x00008b0000047ab9 */ /* 0x000fe20000000800 */
[----:B------:R-:W-:Y:S01]  /*13860*/  SHF.R.S32.HI R26, RZ, 0x1f, R19 ;  /* 0x0000001fff1a7819 */ /* 0x000fe20000011413 */
[C-C-:B------:R-:W-:Y:S01]  /*13870*/  IMAD.X R13, R15.reuse, 0x1, R21.reuse, P6 ;  /* 0x000000010f0d7824 */ /* 0x140fe200030e0615 */
[----:B------:R-:W-:Y:S01]  /*13880*/  ISETP.LT.AND P6, PT, R0, UR8, !P2 ;  /* 0x0000000800007c0c */ /* 0x000fe2000d7c1270 */
[----:B------:R-:W-:Y:S01]  /*13890*/  IMAD.X R15, R15, 0x1, R24, P1 ;  /* 0x000000010f0f7824 */ /* 0x000fe200008e0618 */
[----:B------:R-:W-:Y:S01]  /*138a0*/  ISETP.GE.AND P1, PT, R18, UR4, PT ;  /* 0x0000000412007c0c */ /* 0x000fe2000bf26270 */
[----:B------:R-:W-:Y:S01]  /*138b0*/  ULDC UR4, c[0x0][0x248] ;  /* 0x0000920000047ab9 */ /* 0x000fe20000000800 */
[----:B------:R3:W-:Y:S01]  /*138c0*/  @P5 STG.E.U8 desc[UR44][R12.64], R27 ;  /* 0x0000001b0c005986 */ /* 0x0007e2000c10112c */
[----:B------:R-:W-:Y:S01]  /*138d0*/  ULDC UR6, c[0x0][0x228] ;  /* 0x00008a0000067ab9 */ /* 0x000fe20000000800 */
[----:B------:R-:W-:Y:S01]  /*138e0*/  ULDC UR8, c[0x0][0x228] ;  /* 0x00008a0000087ab9 */ /* 0x000fe20000000800 */
[CC--:B0-----:R-:W-:Y:S01]  /*138f0*/  IADD3 R16, P5, R19.reuse, R22.reuse, RZ ;  /* 0x0000001613107210 */ /* 0x0c1fe20007fbe0ff */
[----:B------:R0:W-:Y:S01]  /*13900*/  @P3 STG.E.U8 desc[UR44][R14.64], R25 ;  /* 0x000000190e003986 */ /* 0x0001e2000c10112c */
[----:B-1----:R-:W-:Y:S01]  /*13910*/  PRMT R29, R8, 0x7770, RZ ;  /* 0x00007770081d7816 */ /* 0x002fe200000000ff */
[----:B------:R-:W-:Y:S01]  /*13920*/  VIADD R18, R19, UR4 ;  /* 0x0000000413127c36 */ /* 0x000fe20008000000 */
[----:B------:R-:W-:Y:S01]  /*13930*/  ISETP.LT.AND P3, PT, R3, UR6, !P2 ;  /* 0x0000000603007c0c */ /* 0x000fe2000d761270 */
[----:B------:R-:W-:Y:S01]  /*13940*/  IMAD.X R17, R26, 0x1, R21, P5 ;  /* 0x000000011a117824 */ /* 0x000fe200028e0615 */
[----:B------:R-:W-:Y:S01]  /*13950*/  ISETP.LT.AND P5, PT, R0, UR8, !P4 ;  /* 0x0000000800007c0c */ /* 0x000fe2000e7a1270 */
[----:B------:R-:W-:Y:S01]  /*13960*/  ULDC UR4, c[0x0][0x22c] ;  /* 0x00008b0000047ab9 */ /* 0x000fe20000000800 */
[----:B------:R-:W-:Y:S01]  /*13970*/  SHF.R.S32.HI R28, RZ, 0x1f, R18 ;  /* 0x0000001fff1c7819 */ /* 0x000fe20000011412 */
[----:B------:R-:W-:Y:S01]  /*13980*/  ULDC UR6, c[0x0][0x228] ;  /* 0x00008a0000067ab9 */ /* 0x000fe20000000800 */
[----:B------:R1:W-:Y:S01]  /*13990*/  @P6 STG.E.U8 desc[UR44][R16.64], R29 ;  /* 0x0000001d10006986 */ /* 0x0003e2000c10112c */
[----:B---3--:R-:W-:Y:S01]  /*139a0*/  IADD3 R12, P2, R19, R23, RZ ;  /* 0x00000017130c7210 */ /* 0x008fe20007f5e0ff */
[----:B------:R-:W-:Y:S01]  /*139b0*/  ULDC UR8, c[0x0][0x228] ;  /* 0x00008a0000087ab9 */ /* 0x000fe20000000800 */
[----:B0-----:R-:W-:-:S02]  /*139c0*/  IADD3 R14, P6, R18, R22, RZ ;  /* 0x00000016120e7210 */ /* 0x001fc40007fde0ff */
[----:B------:R-:W-:Y:S01]  /*139d0*/  PRMT R27, R8, 0x7771, RZ ;  /* 0x00007771081b7816 */ /* 0x000fe200000000ff */
[----:B------:R-:W-:Y:S01]  /*139e0*/  IMAD.X R13, R26, 0x1, R24, P2 ;  /* 0x000000011a0d7824 */ /* 0x000fe200010e0618 */
[----:B------:R-:W-:Y:S01]  /*139f0*/  PRMT R25, R8, 0x7772, RZ ;  /* 0x0000777208197816 */ /* 0x000fe200000000ff */
[----:B------:R-:W-:Y:S01]  /*13a00*/  IMAD.X R15, R28, 0x1, R21, P6 ;  /* 0x000000011c0f7824 */ /* 0x000fe200030e0615 */
[----:B------:R-:W-:Y:S01]  /*13a10*/  ISETP.LT.AND P4, PT, R3, UR6, !P4 ;  /* 0x0000000603007c0c */ /* 0x000fe2000e781270 */
[----:B------:R-:W-:Y:S01]  /*13a20*/  ULDC UR6, c[0x0][0x228] ;  /* 0x00008a0000067ab9 */ /* 0x000fe20000000800 */
[----:B------:R0:W-:Y:S01]  /*13a30*/  @P3 STG.E.U8 desc[UR44][R12.64], R27 ;  /* 0x0000001b0c003986 */ /* 0x0001e2000c10112c */
[----:B-1----:R-:W-:-:S03]  /*13a40*/  VIADD R16, R2, 0x2b ;  /* 0x0000002b02107836 */ /* 0x002fc60000000000 */
        /* <DEDUP_REMOVED lines=8> */
[----:B0-----:R-:W-:Y:S02]  /*13ad0*/  PRMT R27, R8, 0x7773, RZ ;  /* 0x00007773081b7816 */ /* 0x001fe400000000ff */
[----:B------:R-:W-:Y:S01]  /*13ae0*/  IMAD.X R17, R28, 0x1, R24, P3 ;  /* 0x000000011c117824 */ /* 0x000fe200018e0618 */
[----:B------:R-:W-:Y:S01]  /*13af0*/  SHF.R.S32.HI R18, RZ, 0x1f, R19 ;  /* 0x0000001fff127819 */ /* 0x000fe20000011413 */
[----:B-1----:R-:W-:Y:S01]  /*13b00*/  VIADD R14, R2, 0x2c ;  /* 0x0000002c020e7836 */ /* 0x002fe20000000000 */
[----:B------:R-:W-:-:S02]  /*13b10*/  IADD3 R12, P6, R19, R22, RZ ;  /* 0x00000016130c7210 */ /* 0x000fc40007fde0ff */
[----:B------:R-:W-:Y:S01]  /*13b20*/  PRMT R25, R9, 0x7770, RZ ;  /* 0x0000777009197816 */ /* 0x000fe200000000ff */
[----:B------:R0:W-:Y:S01]  /*13b30*/  @P4 STG.E.U8 desc[UR44][R16.64], R27 ;  /* 0x0000001b10004986 */ /* 0x0001e2000c10112c */
[----:B------:R-:W-:Y:S01]  /*13b40*/  ISETP.GE.AND P3, PT, R14, UR4, PT ;  /* 0x000000040e007c0c */ /* 0x000fe2000bf66270 */
[----:B------:R-:W-:Y:S01]  /*13b50*/  IMAD.X R13, R18, 0x1, R21, P6 ;  /* 0x00000001120d7824 */ /* 0x000fe200030e0615 */
        /* <DEDUP_REMOVED lines=9> */
[----:B0-----:R-:W-:Y:S01]  /*13bf0*/  IADD3 R16, P6, R8, R22, RZ ;  /* 0x0000001608107210 */ /* 0x001fe20007fde0ff */
[----:B------:R-:W-:Y:S01]  /*13c00*/  ULDC UR6, c[0x0][0x228] ;  /* 0x00008a0000067ab9 */ /* 0x000fe20000000800 */
[----:B------:R-:W-:Y:S01]  /*13c10*/  PRMT R19, R9, 0x7772, RZ ;  /* 0x0000777209137816 */ /* 0x000fe200000000ff */
[----:B------:R-:W-:-:S02]  /*13c20*/  ULDC UR8, c[0x0][0x228] ;  /* 0x00008a0000087ab9 */ /* 0x000fc40000000800 */
[----:B------:R-:W-:Y:S02]  /*13c30*/  IMAD.X R17, R26, 0x1, R21, P6 ;  /* 0x000000011a117824 */ /* 0x000fe400030e0615 */
[----:B-1----:R-:W-:Y:S01]  /*13c40*/  VIADD R12, R2, 0x2d ;  /* 0x0000002d020c7836 */ /* 0x002fe20000000000 */
[----:B------:R-:W-:-:S04]  /*13c50*/  PRMT R25, R9, 0x7771, RZ ;  /* 0x0000777109197816 */ /* 0x000fc800000000ff */
[----:B------:R-:W-:Y:S01]  /*13c60*/  ISETP.GE.AND P1, PT, R12, UR4, PT ;  /* 0x000000040c007c0c */ /* 0x000fe2000bf26270 */
[----:B------:R-:W-:Y:S01]  /*13c70*/  ULDC UR4, c[0x0][0x248] ;  /* 0x0000920000047ab9 */ /* 0x000fe20000000800 */
[----:B------:R0:W-:Y:S01]  /*13c80*/  @P4 STG.E.U8 desc[UR44][R14.64], R25 ;  /* 0x000000190e004986 */ /* 0x0001e2000c10112c */
[----:B------:R-:W-:Y:S01]  /*13c90*/  VIADD R18, R8, UR4 ;  /* 0x0000000408127c36 */ /* 0x000fe20008000000 */
[----:B------:R-:W-:Y:S01]  /*13ca0*/  ISETP.LT.AND P4, PT, R3, UR6, !P2 ;  /* 0x0000000603007c0c */ /* 0x000fe2000d781270 */
[----:B------:R-:W-:Y:S01]  /*13cb0*/  ULDC UR4, c[0x0][0x22c] ;  /* 0x00008b0000047ab9 */ /* 0x000fe20000000800 */
[----:B------:R1:W-:Y:S01]  /*13cc0*/  @P5 STG.E.U8 desc[UR44][R16.64], R19 ;  /* 0x0000001310005986 */ /* 0x0003e2000c10112c */
[----:B------:R-:W-:Y:S01]  /*13cd0*/  ISETP.LT.AND P5, PT, R0, UR8, !P3 ;  /* 0x0000000800007c0c */ /* 0x000fe2000dfa1270 */
[----:B------:R-:W-:Y:S01]  /*13ce0*/  ULDC UR6, c[0x0][0x228] ;  /* 0x00008a0000067ab9 */ /* 0x000fe20000000800 */
[----:B------:R-:W-:Y:S01]  /*13cf0*/  IADD3 R12, P2, R8, R23, RZ ;  /* 0x00000017080c7210 */ /* 0x000fe20007f5e0ff */
[----:B------:R-:W-:Y:S01]  /*13d00*/  ULDC UR8, c[0x0][0x228] ;  /* 0x00008a0000087ab9 */ /* 0x000fe20000000800 */
[----:B------:R-:W-:-:S02]  /*13d10*/  SHF.R.S32.HI R27, RZ, 0x1f, R18 ;  /* 0x0000001fff1b7819 */ /* 0x000fc40000011412 */
[-C--:B------:R-:W-:Y:S01]  /*13d20*/  IADD3 R8, P6, R18, R22.reuse, RZ ;  /* 0x0000001612087210 */ /* 0x080fe20007fde0ff */
[----:B0-----:R-:W-:Y:S01]  /*13d30*/  VIADD R14, R2, 0x2e ;  /* 0x0000002e020e7836 */ /* 0x001fe20000000000 */
[----:B------:R-:W-:Y:S01]  /*13d40*/  ISETP.LT.AND P3, PT, R3, UR6, !P3 ;  /* 0x0000000603007c0c */ /* 0x000fe2000df61270 */
[----:B------:R-:W-:Y:S01]  /*13d50*/  IMAD.X R13, R26, 0x1, R24, P2 ;  /* 0x000000011a0d7824 */ /* 0x000fe200010e0618 */
[C---:B------:R-:W-:Y:S01]  /*13d60*/  PRMT R25, R10.reuse, 0x7771, RZ ;  /* 0x000077710a197816 */ /* 0x040fe200000000ff */
[----:B------:R-:W-:Y:S01]  /*13d70*/  ULDC UR6, c[0x0][0x228] ;  /* 0x00008a0000067ab9 */ /* 0x000fe20000000800 */
[----:B-1----:R-:W-:Y:S01]  /*13d80*/  PRMT R19, R9, 0x7773, RZ ;  /* 0x0000777309137816 */ /* 0x002fe200000000ff */
[C---:B------:R-:W-:Y:S01]  /*13d90*/  IMAD.X R9, R27.reuse, 0x1, R21, P6 ;  /* 0x000000011b097824 */ /* 0x040fe200030e0615 */
[----:B------:R-:W-:Y:S02]  /*13da0*/  PRMT R17, R10, 0x7770, RZ ;  /* 0x000077700a117816 */ /* 0x000fe400000000ff */
[----:B------:R-:W-:Y:S01]  /*13db0*/  ISETP.GE.AND P2, PT, R14, UR4, PT ;  /* 0x000000040e007c0c */ /* 0x000fe2000bf46270 */
[----:B------:R-:W-:Y:S01]  /*13dc0*/  ULDC UR4, c[0x0][0x248] ;  /* 0x0000920000047ab9 */ /* 0x000fe20000000800 */
[----:B------:R0:W-:Y:S01]  /*13dd0*/  @P4 STG.E.U8 desc[UR44][R12.64], R19 ;  /* 0x000000130c004986 */ /* 0x0001e2000c10112c */
[C---:B------:R-:W-:Y:S01]  /*13de0*/  VIADD R16, R18.reuse, UR4 ;  /* 0x0000000412107c36 */ /* 0x040fe20008000000 */
[----:B------:R-:W-:Y:S01]  /*13df0*/  IADD3 R14, P4, R18, R23, RZ ;  /* 0x00000017120e7210 */ /* 0x000fe20007f9e0ff */
[----:B------:R-:W-:Y:S01]  /*13e00*/  ULDC UR4, c[0x0][0x22c] ;  /* 0x00008b0000047ab9 */ /* 0x000fe20000000800 */
[----:B------:R1:W-:Y:S01]  /*13e10*/  @P5 STG.E.U8 desc[UR44][R8.64], R17 ;  /* 0x0000001108005986 */ /* 0x0003e2000c10112c */
[----:B------:R-:W-:Y:S01]  /*13e20*/  ISETP.LT.AND P5, PT, R0, UR8, !P1 ;  /* 0x0000000800007c0c */ /* 0x000fe2000cfa1270 */
[----:B------:R-:W-:Y:S01]  /*13e30*/  ULDC UR8, c[0x0][0x228] ;  /* 0x00008a0000087ab9 */ /* 0x000fe20000000800 */
[----:B------:R-:W-:Y:S01]  /*13e40*/  SHF.R.S32.HI R18, RZ, 0x1f, R16 ;  /* 0x0000001fff127819 */ /* 0x000fe20000011410 */
[----:B------:R-:W-:Y:S01]  /*13e50*/  IMAD.X R15, R27, 0x1, R24, P4 ;  /* 0x000000011b0f7824 */ /* 0x000fe200020e0618 */
[----:B------:R-:W-:Y:S01]  /*13e60*/  ISETP.LT.AND P1, PT, R3, UR6, !P1 ;  /* 0x0000000603007c0c */ /* 0x000fe2000cf21270 */
[----:B------:R-:W-:Y:S01]  /*13e70*/  ULDC UR6, c[0x0][0x228] ;  /* 0x00008a0000067ab9 */ /* 0x000fe20000000800 */
[----:B0-----:R-:W-:-:S02]  /*13e80*/  IADD3 R12, P6, R16, R22, RZ ;  /* 0x00000016100c7210 */ /* 0x001fc40007fde0ff */
[----:B------:R0:W-:Y:S01]  /*13e90*/  @P3 STG.E.U8 desc[UR44][R14.64], R25 ;  /* 0x000000190e003986 */ /* 0x0001e2000c10112c */
[----:B------:R-:W-:Y:S01]  /*13ea0*/  PRMT R19, R10, 0x7772, RZ ;  /* 0x000077720a137816 */ /* 0x000fe200000000ff */
[----:B-1----:R-:W-:Y:S01]  /*13eb0*/  VIADD R8, R2, 0x2f ;  /* 0x0000002f02087836 */ /* 0x002fe20000000000 */
[----:B------:R-:W-:Y:S01]  /*13ec0*/  ISETP.LT.AND P3, PT, R0, UR8, !P2 ;  /* 0x0000000800007c0c */ /* 0x000fe2000d761270 */
[----:B------:R-:W-:Y:S01]  /*13ed0*/  IMAD.X R13, R18, 0x1, R21, P6 ;  /* 0x00000001120d7824 */ /* 0x000fe200030e0615 */
[----:B------:R-:W-:Y:S01]  /*13ee0*/  ULDC UR8, c[0x0][0x228] ;  /* 0x00008a0000087ab9 */ /* 0x000fe20000000800 */
[----:B------:R-:W-:Y:S01]  /*13ef0*/  ISETP.LT.AND P2, PT, R3, UR6, !P2 ;  /* 0x0000000603007c0c */ /* 0x000fe2000d741270 */
[----:B------:R-:W-:Y:S01]  /*13f00*/  ULDC UR6, c[0x0][0x22c] ;  /* 0x00008b0000067ab9 */ /* 0x000fe20000000800 */
[----:B------:R-:W-:Y:S01]  /*13f10*/  ISETP.GE.AND P4, PT, R8, UR4, PT ;  /* 0x0000000408007c0c */ /* 0x000fe2000bf86270 */
[----:B------:R-:W-:Y:S01]  /*13f20*/  ULDC UR4, c[0x0][0x248] ;  /* 0x0000920000047ab9 */ /* 0x000fe20000000800 */
[----:B------:R1:W-:Y:S01]  /*13f30*/  @P5 STG.E.U8 desc[UR44][R12.64], R19 ;  /* 0x000000130c005986 */ /* 0x0003e2000c10112c */
[C---:B------:R-:W-:Y:S01]  /*13f40*/  VIADD R17, R16.reuse, UR4 ;  /* 0x0000000410117c36 */ /* 0x040fe20008000000 */
[----:B------:R-:W-:Y:S01]  /*13f50*/  IADD3 R8, P5, R16, R23, RZ ;  /* 0x0000001710087210 */ /* 0x000fe20007fbe0ff */
[----:B------:R-:W-:Y:S01]  /*13f60*/  ULDC UR4, c[0x0][0x22c] ;  /* 0x00008b0000047ab9 */ /* 0x000fe20000000800 */
[----:B0-----:R-:W-:Y:S01]  /*13f70*/  PRMT R25, R10, 0x7773, RZ ;  /* 0x000077730a197816 */ /* 0x001fe200000000ff */
[----:B------:R-:W-:Y:S01]  /*13f80*/  VIADD R10, R2, 0x31 ;  /* 0x00000031020a7836 */ /* 0x000fe20000000000 */
[----:B------:R-:W-:Y:S01]  /*13f90*/  SHF.R.S32.HI R26, RZ, 0x1f, R17 ;  /* 0x0000001fff1a7819 */ /* 0x000fe20000011411 */
[----:B------:R-:W-:Y:S01]  /*13fa0*/  IMAD.X R9, R18, 0x1, R24, P5 ;  /* 0x0000000112097824 */ /* 0x000fe200028e0618 */
[----:B------:R-:W-:Y:S01]  /*13fb0*/  IADD3 R14, P6, R17, R22, RZ ;  /* 0x00000016110e7210 */ /* 0x000fe20007fde0ff */
[----:B-1----:R-:W-:Y:S01]  /*13fc0*/  VIADD R12, R2, 0x30 ;  /* 0x00000030020c7836 */ /* 0x002fe20000000000 */
[----:B------:R-:W-:-:S03]  /*13fd0*/  PRMT R19, R11, 0x7770, RZ ;  /* 0x000077700b137816 */ /* 0x000fc600000000ff */
[----:B------:R-:W-:Y:S01]  /*13fe0*/  IMAD.X R15, R26, 0x1, R21, P6 ;  /* 0x000000011a0f7824 */ /* 0x000fe200030e0615 */
[----:B------:R0:W-:Y:S01]  /*13ff0*/  @P1 STG.E.U8 desc[UR44][R8.64], R25 ;  /* 0x0000001908001986 */ /* 0x0001e2000c10112c */
        /* <DEDUP_REMOVED lines=8> */
[----:B------:R-:W-:Y:S01]  /*14080*/  ISETP.LT.AND P4, PT, R3, UR8, !P4 ;  /* 0x0000000803007c0c */ /* 0x000fe2000e781270 */
[----:B------:R-:W-:Y:S01]  /*14090*/  ULDC UR8, c[0x0][0x228] ;  /* 0x00008a0000087ab9 */ /* 0x000fe20000000800 */
[----:B------:R-:W-:Y:S01]  /*140a0*/  SHF.R.S32.HI R18, RZ, 0x1f, R16 ;  /* 0x0000001fff127819 */ /* 0x000fe20000011410 */
[----:B------:R-:W-:Y:S01]  /*140b0*/  IMAD.X R13, R26, 0x1, R24, P3 ;  /* 0x000000011a0d7824 */ /* 0x000fe200018e0618 */
[----:B0-----:R-:W-:-:S02]  /*140c0*/  IADD3 R8, P6, R16, R22, RZ ;  /* 0x0000001610087210 */ /* 0x001fc40007fde0ff */
[C---:B------:R-:W-:Y:S02]  /*140d0*/  PRMT R25, R11.reuse, 0x7771, RZ ;  /* 0x000077710b197816 */ /* 0x040fe400000000ff */
[----:B-1----:R-:W-:Y:S01]  /*140e0*/  PRMT R19, R11, 0x7772, RZ ;  /* 0x000077720b137816 */ /* 0x002fe200000000ff */
[----:B------:R-:W-:Y:S01]  /*140f0*/  IMAD.X R9, R18, 0x1, R21, P6 ;  /* 0x0000000112097824 */ /* 0x000fe200030e0615 */
[----:B------:R-:W-:Y:S01]  /*14100*/  ISETP.GE.AND P3, PT, R10, UR4, PT ;  /* 0x000000040a007c0c */ /* 0x000fe2000bf66270 */
[----:B------:R0:W-:Y:S01]  /*14110*/  @P2 STG.E.U8 desc[UR44][R12.64], R25 ;  /* 0x000000190c002986 */ /* 0x0001e2000c10112c */
[----:B------:R-:W-:Y:S01]  /*14120*/  ULDC UR4, c[0x0][0x248] ;  /* 0x0000920000047ab9 */ /* 0x000fe20000000800 */
[----:B------:R-:W-:Y:S01]  /*14130*/  ISETP.LT.AND P6, PT, R0, UR10, !P5 ;  /* 0x0000000a00007c0c */ /* 0x000fe2000efc1270 */
[C---:B------:R-:W-:Y:S01]  /*14140*/  VIADD R17, R16.reuse, UR4 ;  /* 0x0000000410117c36 */ /* 0x040fe20008000000 */
[----:B------:R1:W-:Y:S01]  /*14150*/  @P1 STG.E.U8 desc[UR44][R8.64], R19 ;  /* 0x0000001308001986 */ /* 0x0003e2000c10112c */
[----:B------:R-:W-:Y:S01]  /*14160*/  IADD3 R14, P1, R16, R23, RZ ;  /* 0x00000017100e7210 */ /* 0x000fe20007f3e0ff */
[----:B------:R-:W-:Y:S01]  /*14170*/  VIADD R10, R2, 0x32 ;  /* 0x00000032020a7836 */ /* 0x000fe20000000000 */
[----:B------:R-:W-:Y:S01]  /*14180*/  ULDC UR4, c[0x0][0x22c] ;  /* 0x00008b0000047ab9 */ /* 0x000fe20000000800 */
[----:B------:R-:W-:-:S02]  /*14190*/  ULDC UR10, c[0x0][0x228] ;  /* 0x00008a00000a7ab9 */ /* 0x000fc40000000800 */
[----:B------:R-:W-:Y:S01]  /*141a0*/  IMAD.X R15, R18, 0x1, R24, P1 ;  /* 0x00000001120f7824 */ /* 0x000fe200008e0618 */
[----:B------:R-:W-:Y:S01]  /*141b0*/  ISETP.GE.AND P2, PT, R10, UR6, PT ;  /* 0x000000060a007c0c */ /* 0x000fe2000bf46270 */
[C---:B------:R-:W-:Y:S01]  /*141c0*/  VIADD R10, R2.reuse, 0x33 ;  /* 0x00000033020a7836 */ /* 0x040fe20000000000 */
[----:B0-----:R-:W-:Y:S01]  /*141d0*/  SHF.R.S32.HI R25, RZ, 0x1f, R17 ;  /* 0x0000001fff197819 */ /* 0x001fe20000011411 */
[----:B------:R-:W-:Y:S01]  /*141e0*/  ULDC UR6, c[0x0][0x228] ;  /* 0x00008a0000067ab9 */ /* 0x000fe20000000800 */
[----:B------:R-:W-:Y:S01]  /*141f0*/  PRMT R13, R11, 0x7773, RZ ;  /* 0x000077730b0d7816 */ /* 0x000fe200000000ff */
[----:B------:R-:W-:Y:S01]  /*14200*/  VIADD R12, R2, 0x34 ;  /* 0x00000034020c7836 */ /* 0x000fe20000000000 */
[----:B-1----:R-:W-:Y:S02]  /*14210*/  IADD3 R8, P1, R17, R22, RZ ;  /* 0x0000001611087210 */ /* 0x002fe40007f3e0ff */
[----:B--2---:R-:W-:Y:S01]  /*14220*/  PRMT R19, R4, 0x7770, RZ ;  /* 0x0000777004137816 */ /* 0x004fe200000000ff */
[----:B------:R0:W-:Y:S01]  /*14230*/  @P4 STG.E.U8 desc[UR44][R14.64], R13 ;  /* 0x0000000d0e004986 */ /* 0x0001e2000c10112c */
[----:B------:R-:W-:Y:S01]  /*14240*/  ISETP.LT.AND P4, PT, R3, UR6, !P5 ;  /* 0x0000000603007c0c */ /* 0x000fe2000ef81270 */
[----:B------:R-:W-:Y:S01]  /*14250*/  IMAD.X R9, R25, 0x1, R21, P1 ;  /* 0x0000000119097824 */ /* 0x000fe200008e0615 */
[----:B------:R-:W-:Y:S01]  /*14260*/  ISETP.GE.AND P1, PT, R10, UR4, PT ;  /* 0x000000040a007c0c */ /* 0x000fe2000bf26270 */
[----:B------:R-:W-:Y:S01]  /*14270*/  ULDC UR4, c[0x0][0x248] ;  /* 0x0000920000047ab9 */ /* 0x000fe20000000800 */
[----:B------:R-:W-:Y:S01]  /*14280*/  ISETP.LT.AND P5, PT, R0, UR8, !P3 ;  /* 0x0000000800007c0c */ /* 0x000fe2000dfa1270 */
[C---:B------:R-:W-:Y:S01]  /*14290*/  VIADD R16, R17.reuse, UR4 ;  /* 0x0000000411107c36 */ /* 0x040fe20008000000 */
[----:B------:R1:W-:Y:S01]  /*142a0*/  @P6 STG.E.U8 desc[UR44][R8.64], R19 ;  /* 0x0000001308006986 */ /* 0x0003e2000c10112c */
[----:B------:R-:W-:Y:S01]  /*142b0*/  IADD3 R10, P6, R17, R23, RZ ;  /* 0x00000017110a7210 */ /* 0x000fe20007fde0ff */
[----:B------:R-:W-:Y:S01]  /*142c0*/  ULDC UR6, c[0x0][0x22c] ;  /* 0x00008b0000067ab9 */ /* 0x000fe20000000800 */
[----:B------:R-:W-:Y:S01]  /*142d0*/  ISETP.LT.AND P3, PT, R3, UR10, !P3 ;  /* 0x0000000a03007c0c */ /* 0x000fe2000df61270 */
[----:B------:R-:W-:Y:S01]  /*142e0*/  ULDC UR4, c[0x0][0x248] ;  /* 0x0000920000047ab9 */ /* 0x000fe20000000800 */
[----:B0-----:R-:W-:Y:S01]  /*142f0*/  SHF.R.S32.HI R13, RZ, 0x1f, R16 ;  /* 0x0000001fff0d7819 */ /* 0x001fe20000011410 */
[----:B------:R-:W-:Y:S01]  /*14300*/  IMAD.X R11, R25, 0x1, R24, P6 ;  /* 0x00000001190b7824 */ /* 0x000fe200030e0618 */
[C---:B------:R-:W-:Y:S01]  /*14310*/  PRMT R15, R4.reuse, 0x7772, RZ ;  /* 0x00007772040f7816 */ /* 0x040fe200000000ff */
[----:B------:R-:W-:Y:S01]  /*14320*/  ULDC UR8, c[0x0][0x228] ;  /* 0x00008a0000087ab9 */ /* 0x000fe20000000800 */
[----:B------:R-:W-:-:S02]  /*14330*/  PRMT R17, R4, 0x7773, RZ ;  /* 0x0000777304117816 */ /* 0x000fc400000000ff */
[----:B------:R-:W-:Y:S02]  /*14340*/  PRMT R25, R7, 0x7771, RZ ;  /* 0x0000777107197816 */ /* 0x000fe400000000ff */
[----:B-1----:R-:W-:Y:S01]  /*14350*/  PRMT R19, R4, 0x7771, RZ ;  /* 0x0000777104137816 */ /* 0x002fe200000000ff */
[----:B------:R-:W-:Y:S01]  /*14360*/  VIADD R4, R2, 0x35 ;  /* 0x0000003502047836 */ /* 0x000fe20000000000 */
[----:B------:R-:W-:-:S03]  /*14370*/  IADD3 R8, P6, R16, R22, RZ ;  /* 0x0000001610087210 */ /* 0x000fc60007fde0ff */
[----:B------:R0:W-:Y:S01]  /*14380*/  @P4 STG.E.U8 desc[UR44][R10.64], R19 ;  /* 0x000000130a004986 */ /* 0x0001e2000c10112c */
[----:B------:R-:W-:Y:S01]  /*14390*/  ISETP.GE.AND P4, PT, R12, UR6, PT ;  /* 0x000000060c007c0c */ /* 0x000fe2000bf86270 */
[C-C-:B------:R-:W-:Y:S01]  /*143a0*/  IMAD.X R9, R13.reuse, 0x1, R21.reuse, P6 ;  /* 0x000000010d097824 */ /* 0x140fe200030e0615 */
[CC--:B------:R-:W-:Y:S01]  /*143b0*/  IADD3 R12, P6, R16.reuse, R23.reuse, RZ ;  /* 0x00000017100c7210 */ /* 0x0c0fe20007fde0ff */
[----:B------:R-:W-:Y:S01]  /*143c0*/  ULDC UR6, c[0x0][0x228] ;  /* 0x00008a0000067ab9 */ /* 0x000fe20000000800 */
[----:B------:R-:W-:Y:S01]  /*143d0*/  VIADD R16, R16, UR4 ;  /* 0x0000000410107c36 */ /* 0x000fe20008000000 */
[----:B------:R-:W-:Y:S01]  /*143e0*/  ULDC UR4, c[0x0][0x248] ;  /* 0x0000920000047ab9 */ /* 0x000fe20000000800 */
[----:B------:R1:W-:Y:S01]  /*143f0*/  @P5 STG.E.U8 desc[UR44][R8.64], R15 ;  /* 0x0000000f08005986 */ /* 0x0003e2000c10112c */
[----:B------:R-:W-:Y:S01]  /*14400*/  IMAD.X R13, R13, 0x1, R24, P6 ;  /* 0x000000010d0d7824 */ /* 0x000fe200030e0618 */
[----:B------:R-:W-:Y:S01]  /*14410*/  ISETP.LT.AND P5, PT, R0, UR6, !P2 ;  /* 0x0000000600007c0c */ /* 0x000fe2000d7a1270 */
[----:B------:R-:W-:Y:S01]  /*14420*/  ULDC UR6, c[0x0][0x228] ;  /* 0x00008a0000067ab9 */ /* 0x000fe20000000800 */
[----:B------:R-:W-:Y:S01]  /*14430*/  SHF.R.S32.HI R18, RZ, 0x1f, R16 ;  /* 0x0000001fff127819 */ /* 0x000fe20000011410 */
[C---:B------:R-:W-:Y:S01]  /*14440*/  VIADD R14, R16.reuse, UR4 ;  /* 0x00000004100e7c36 */ /* 0x040fe20008000000 */
[----:B------:R2:W-:Y:S01]  /*14450*/  @P3 STG.E.U8 desc[UR44][R12.64], R17 ;  /* 0x000000110c003986 */ /* 0x0005e2000c10112c */
[----:B0-----:R-:W-:Y:S01]  /*14460*/  IADD3 R10, P3, R16, R22, RZ ;  /* 0x00000016100a7210 */ /* 0x001fe20007f7e0ff */
[----:B------:R-:W-:Y:S01]  /*14470*/  ULDC UR4, c[0x0][0x248] ;  /* 0x0000920000047ab9 */ /* 0x000fe20000000800 */
[----:B------:R-:W-:Y:S01]  /*14480*/  ISETP.LT.AND P2, PT, R3, UR6, !P2 ;  /* 0x0000000603007c0c */ /* 0x000fe2000d741270 */
[----:B------:R-:W-:Y:S01]  /*14490*/  ULDC UR6, c[0x0][0x228] ;  /* 0x00008a0000067ab9 */ /* 0x000fe20000000800 */
[----:B------:R-:W-:Y:S01]  /*144a0*/  ISETP.LT.AND P6, PT, R0, UR8, !P1 ;  /* 0x0000000800007c0c */ /* 0x000fe2000cfc1270 */
[----:B------:R-:W-:Y:S01]  /*144b0*/  IMAD.X R11, R18, 0x1, R21, P3 ;  /* 0x00000001120b7824 */ /* 0x000fe200018e0615 */
[----:B-1----:R-:W-:Y:S01]  /*144c0*/  PRMT R15, R5, 0x7770, RZ ;  /* 0x00007770050f7816 */ /* 0x002fe200000000ff */
[----:B------:R-:W-:Y:S01]  /*144d0*/  ULDC UR8, c[0x0][0x228] ;  /* 0x00008a0000087ab9 */ /* 0x000fe20000000800 */
[----:B------:R-:W-:-:S02]  /*144e0*/  IADD3 R8, P3, R16, R23, RZ ;  /* 0x0000001710087210 */ /* 0x000fc40007f7e0ff */
[----:B------:R-:W-:Y:S01]  /*144f0*/  SHF.R.S32.HI R16, RZ, 0x1f, R14 ;  /* 0x0000001fff107819 */ /* 0x000fe2000001140e */
[----:B------:R0:W-:Y:S01]  /*14500*/  @P5 STG.E.U8 desc[UR44][R10.64], R15 ;  /* 0x0000000f0a005986 */ /* 0x0001e2000c10112c */
[-C--:B--2---:R-:W-:Y:S01]  /*14510*/  IADD3 R12, P5, R14, R22.reuse, RZ ;  /* 0x000000160e0c7210 */ /* 0x084fe20007fbe0ff */
[--C-:B------:R-:W-:Y:S01]  /*14520*/  IMAD.X R9, R18, 0x1, R24.reuse, P3 ;  /* 0x0000000112097824 */ /* 0x100fe200018e0618 */
[----:B------:R-:W-:Y:S02]  /*14530*/  PRMT R19, R5, 0x7771, RZ ;  /* 0x0000777105137816 */ /* 0x000fe400000000ff */
[----:B------:R-:W-:Y:S01]  /*14540*/  ISETP.LT.AND P1, PT, R3, UR6, !P1 ;  /* 0x0000000603007c0c */ /* 0x000fe2000cf21270 */
[----:B------:R-:W-:Y:S01]  /*14550*/  IMAD.X R13, R16, 0x1, R21, P5 ;  /* 0x00000001100d7824 */ /* 0x000fe200028e0615 */
[----:B------:R-:W-:Y:S01]  /*14560*/  PRMT R17, R5, 0x7772, RZ ;  /* 0x0000777205117816 */ /* 0x000fe200000000ff */
[----:B------:R1:W-:Y:S01]  /*14570*/  @P2 STG.E.U8 desc[UR44][R8.64], R19 ;  /* 0x0000001308002986 */ /* 0x0003e2000c10112c */
[----:B------:R-:W-:Y:S01]  /*14580*/  ISETP.LT.AND P5, PT, R0, UR8, !P4 ;  /* 0x0000000800007c0c */ /* 0x000fe2000e7a1270 */
[----:B------:R-:W-:Y:S01]  /*14590*/  ULDC UR6, c[0x0][0x228] ;  /* 0x00008a0000067ab9 */ /* 0x000fe20000000800 */
[----:B------:R-:W-:Y:S01]  /*145a0*/  ISETP.GE.AND P3, PT, R4, UR23, PT ;  /* 0x0000001704007c0c */ /* 0x000fe2000bf66270 */
[C---:B0-----:R-:W-:Y:S01]  /*145b0*/  VIADD R15, R14.reuse, UR4 ;  /* 0x000000040e0f7c36 */ /* 0x041fe20008000000 */
[----:B------:R-:W-:Y:S01]  /*145c0*/  IADD3 R10, P2, R14, R23, RZ ;  /* 0x000000170e0a7210 */ /* 0x000fe20007f5e0ff */
[----:B------:R0:W-:Y:S01]  /*145d0*/  @P6 STG.E.U8 desc[UR44][R12.64], R17 ;  /* 0x000000110c006986 */ /* 0x0001e2000c10112c */
[----:B------:R-:W-:Y:S01]  /*145e0*/  VIADD R14, R2, 0x36 ;  /* 0x00000036020e7836 */ /* 0x000fe20000000000 */
[----:B------:R-:W-:Y:S01]  /*145f0*/  ISETP.LT.AND P4, PT, R3, UR6, !P4 ;  /* 0x0000000603007c0c */ /* 0x000fe2000e781270 */
[----:B------:R-:W-:Y:S01]  /*14600*/  ULDC UR4, c[0x0][0x248] ;  /* 0x0000920000047ab9 */ /* 0x000fe20000000800 */
[----:B------:R-:W-:Y:S01]  /*14610*/  IMAD.X R11, R16, 0x1, R24, P2 ;  /* 0x00000001100b7824 */ /* 0x000fe200010e0618 */
[----:B------:R-:W-:Y:S01]  /*14620*/  SHF.R.S32.HI R18, RZ, 0x1f, R15 ;  /* 0x0000001fff127819 */ /* 0x000fe2000001140f */
[----:B-1----:R-:W-:Y:S01]  /*14630*/  VIADD R8, R2, 0x37 ;  /* 0x0000003702087836 */ /* 0x002fe20000000000 */
[C---:B------:R-:W-:Y:S01]  /*14640*/  IADD3 R4, P6, R15.reuse, R22, RZ ;  /* 0x000000160f047210 */ /* 0x040fe20007fde0ff */
[----:B------:R-:W-:Y:S01]  /*14650*/  ULDC UR8, c[0x0][0x228] ;  /* 0x00008a0000087ab9 */ /* 0x000fe20000000800 */
[----:B------:R-:W-:Y:S01]  /*14660*/  ISETP.GE.AND P2, PT, R14, UR21, PT ;  /* 0x000000150e007c0c */ /* 0x000fe2000bf46270 */
[----:B------:R-:W-:Y:S01]  /*14670*/  VIADD R14, R15, UR4 ;  /* 0x000000040f0e7c36 */ /* 0x000fe20008000000 */
[----:B------:R-:W-:Y:S01]  /*14680*/  ULDC UR6, c[0x0][0x228] ;  /* 0x00008a0000067ab9 */ /* 0x000fe20000000800 */
[----:B0-----:R-:W-:Y:S01]  /*14690*/  PRMT R17, R5, 0x7773, RZ ;  /* 0x0000777305117816 */ /* 0x001fe200000000ff */
[----:B------:R-:W-:Y:S01]  /*146a0*/  IMAD.X R5, R18, 0x1, R21, P6 ;  /* 0x0000000112057824 */ /* 0x000fe200030e0615 */
[C---:B------:R-:W-:Y:S01]  /*146b0*/  PRMT R13, R6.reuse, 0x7770, RZ ;  /* 0x00007770060d7816 */ /* 0x040fe200000000ff */
[----:B------:R-:W-:Y:S01]  /*146c0*/  ULDC UR4, c[0x0][0x248] ;  /* 0x0000920000047ab9 */ /* 0x000fe20000000800 */
[----:B------:R-:W-:Y:S01]  /*146d0*/  PRMT R19, R6, 0x7773, RZ ;  /* 0x0000777306137816 */ /* 0x000fe200000000ff */
[----:B------:R0:W-:Y:S01]  /*146e0*/  @P1 STG.E.U8 desc[UR44][R10.64], R17 ;  /* 0x000000110a001986 */ /* 0x0001e2000c10112c */
[----:B------:R-:W-:-:S02]  /*146f0*/  ISETP.GE.AND P1, PT, R8, UR19, PT ;  /* 0x0000001308007c0c */ /* 0x000fc4000bf26270 */
[-C--:B------:R-:W-:Y:S01]  /*14700*/  IADD3 R8, P6, R15, R23.reuse, RZ ;  /* 0x000000170f087210 */ /* 0x080fe20007fde0ff */
[----:B------:R1:W-:Y:S01]  /*14710*/  @P5 STG.E.U8 desc[UR44][R4.64], R13 ;  /* 0x0000000d04005986 */ /* 0x0003e2000c10112c */
[----:B------:R-:W-:Y:S02]  /*14720*/  SHF.R.S32.HI R15, RZ, 0x1f, R14 ;  /* 0x0000001fff0f7819 */ /* 0x000fe4000001140e */
[----:B------:R-:W-:Y:S01]  /*14730*/  ISETP.LT.AND P5, PT, R0, UR8, !P3 ;  /* 0x0000000800007c0c */ /* 0x000fe2000dfa1270 */
[----:B------:R-:W-:Y:S01]  /*14740*/  IMAD.X R9, R18, 0x1, R24, P6 ;  /* 0x0000000112097824 */ /* 0x000fe200030e0618 */
[----:B------:R-:W-:Y:S01]  /*14750*/  ISETP.LT.AND P3, PT, R3, UR6, !P3 ;  /* 0x0000000603007c0c */ /* 0x000fe2000df61270 */
[----:B------:R-:W-:Y:S01]  /*14760*/  ULDC UR6, c[0x0][0x228] ;  /* 0x00008a0000067ab9 */ /* 0x000fe20000000800 */
[----:B------:R-:W-:Y:S01]  /*14770*/  ULDC UR8, c[0x0][0x228] ;  /* 0x00008a0000087ab9 */ /* 0x000fe20000000800 */
[----:B0-----:R-:W-:Y:S01]  /*14780*/  PRMT R11, R6, 0x7771, RZ ;  /* 0x00007771060b7816 */ /* 0x001fe200000000ff */
[----:B------:R-:W-:Y:S01]  /*14790*/  VIADD R10, R2, 0x38 ;  /* 0x00000038020a7836 */ /* 0x000fe20000000000 */
[----:B------:R-:W-:Y:S01]  /*147a0*/  PRMT R17, R6, 0x7772, RZ ;  /* 0x0000777206117816 */ /* 0x000fe200000000ff */
[C---:B------:R-:W-:Y:S01]  /*147b0*/  VIADD R6, R14.reuse, UR4 ;  /* 0x000000040e067c36 */ /* 0x040fe20008000000 */
[----:B-1----:R-:W-:Y:S01]  /*147c0*/  IADD3 R4, P6, R14, R22, RZ ;  /* 0x000000160e047210 */ /* 0x002fe20007fde0ff */
[----:B------:R-:W-:Y:S01]  /*147d0*/  @P4 STG.E.U8 desc[UR44][R8.64], R11 ;  /* 0x0000000b08004986 */ /* 0x000fe2000c10112c */
[----:B------:R-:W-:Y:S01]  /*147e0*/  ISETP.GE.AND P4, PT, R10, UR17, PT ;  /* 0x000000110a007c0c */ /* 0x000fe2000bf86270 */
[----:B------:R-:W-:Y:S01]  /*147f0*/  ULDC UR4, c[0x0][0x248] ;  /* 0x0000920000047ab9 */ /* 0x000fe20000000800 */
[----:B------:R-:W-:Y:S01]  /*14800*/  SHF.R.S32.HI R18, RZ, 0x1f, R6 ;  /* 0x0000001fff127819 */ /* 0x000fe20000011406 */
[----:B------:R-:W-:Y:S01]  /*14810*/  IMAD.X R5, R15, 0x1, R21, P6 ;  /* 0x000000010f057824 */ /* 0x000fe200030e0615 */
[----:B------:R-:W-:Y:S01]  /*14820*/  IADD3 R12, P6, R14, R23, RZ ;  /* 0x000000170e0c7210 */ /* 0x000fe20007fde0ff */
[----:B------:R0:W1:Y:S01]  /*14830*/  LDS.128 R8, [R20] ;  /* 0x0000000014087984 */ /* 0x0000620000000c00 */
[----:B------:R-:W-:Y:S01]  /*14840*/  VIADD R16, R6, UR4 ;  /* 0x0000000406107c36 */ /* 0x000fe20008000000 */
[----:B------:R-:W-:-:S02]  /*14850*/  ULDC UR4, c[0x0][0x248] ;  /* 0x0000920000047ab9 */ /* 0x000fc40000000800 */
[----:B------:R-:W-:Y:S01]  /*14860*/  IMAD.X R13, R15, 0x1, R24, P6 ;  /* 0x000000010f0d7824 */ /* 0x000fe200030e0618 */
[----:B------:R2:W-:Y:S01]  /*14870*/  @P5 STG.E.U8 desc[UR44][R4.64], R17 ;  /* 0x0000001104005986 */ /* 0x0005e2000c10112c */
[C---:B------:R-:W-:Y:S01]  /*14880*/  ISETP.LT.AND P5, PT, R0.reuse, UR6, !P2 ;  /* 0x0000000600007c0c */ /* 0x040fe2000d7a1270 */
[----:B------:R-:W-:Y:S01]  /*14890*/  ULDC UR6, c[0x0][0x228] ;  /* 0x00008a0000067ab9 */ /* 0x000fe20000000800 */
[----:B------:R-:W-:Y:S01]  /*148a0*/  ISETP.LT.AND P6, PT, R0, UR8, !P1 ;  /* 0x0000000800007c0c */ /* 0x000fe2000cfc1270 */
[----:B------:R3:W-:Y:S01]  /*148b0*/  @P3 STG.E.U8 desc[UR44][R12.64], R19 ;  /* 0x000000130c003986 */ /* 0x0007e2000c10112c */
[----:B------:R-:W-:Y:S01]  /*148c0*/  IADD3 R14, P3, R6, R22, RZ ;  /* 0x00000016060e7210 */ /* 0x000fe20007f7e0ff */
[----:B------:R-:W-:Y:S01]  /*148d0*/  ULDC UR8, c[0x0][0x228] ;  /* 0x00008a0000087ab9 */ /* 0x000fe20000000800 */
[C---:B------:R-:W-:Y:S01]  /*148e0*/  ISETP.LT.AND P2, PT, R3.reuse, UR6, !P2 ;  /* 0x0000000603007c0c */ /* 0x040fe2000d741270 */
[----:B------:R-:W-:Y:S01]  /*148f0*/  ULDC UR6, c[0x0][0x228] ;  /* 0x00008a0000067ab9 */ /* 0x000fe20000000800 */
[----:B0-----:R-:W-:Y:S01]  /*14900*/  SHF.R.S32.HI R20, RZ, 0x1f, R16 ;  /* 0x0000001fff147819 */ /* 0x001fe20000011410 */
[----:B------:R-:W-:Y:S01]  /*14910*/  IMAD.X R15, R18, 0x1, R21, P3 ;  /* 0x00000001120f7824 */ /* 0x000fe200018e0615 */
[----:B------:R-:W-:Y:S01]  /*14920*/  ISETP.LT.AND P1, PT, R3, UR6, !P1 ;  /* 0x0000000603007c0c */ /* 0x000fe2000cf21270 */
[----:B------:R-:W-:Y:S01]  /*14930*/  ULDC UR6, c[0x0][0x228] ;  /* 0x00008a0000067ab9 */ /* 0x000fe20000000800 */
[----:B--2---:R-:W-:-:S02]  /*14940*/  PRMT R17, R7, 0x7770, RZ ;  /* 0x0000777007117816 */ /* 0x004fc400000000ff */
[-C--:B------:R-:W-:Y:S01]  /*14950*/  IADD3 R4, P3, R6, R23.reuse, RZ ;  /* 0x0000001706047210 */ /* 0x080fe20007f7e0ff */
[----:B------:R-:W-:Y:S01]  /*14960*/  VIADD R6, R2, 0x39 ;  /* 0x0000003902067836 */ /* 0x000fe20000000000 */
[----:B---3--:R-:W-:Y:S01]  /*14970*/  PRMT R19, R7, 0x7772, RZ ;  /* 0x0000777207137816 */ /* 0x008fe200000000ff */
[----:B------:R0:W-:Y:S01]  /*14980*/  @P5 STG.E.U8 desc[UR44][R14.64], R17 ;  /* 0x000000110e005986 */ /* 0x0001e2000c10112c */
[----:B------:R-:W-:Y:S01]  /*14990*/  IADD3 R12, P5, R16, R22, RZ ;  /* 0x00000016100c7210 */ /* 0x000fe20007fbe0ff */
[----:B------:R-:W-:Y:S01]  /*149a0*/  IMAD.X R5, R18, 0x1, R24, P3 ;  /* 0x0000000112057824 */ /* 0x000fe200018e0618 */
[----:B------:R-:W-:Y:S01]  /*149b0*/  ISETP.GE.AND P3, PT, R6, UR15, PT ;  /* 0x0000000f06007c0c */ /* 0x000fe2000bf66270 */
[----:B------:R-:W-:Y:S02]  /*149c0*/  VIADD R6, R2, 0x3a ;  /* 0x0000003a02067836 */ /* 0x000fe40000000000 */
[----:B------:R-:W-:Y:S01]  /*149d0*/  IMAD.X R13, R20, 0x1, R21, P5 ;  /* 0x00000001140d7824 */ /* 0x000fe200028e0615 */
[----:B------:R2:W-:Y:S01]  /*149e0*/  @P2 STG.E.U8 desc[UR44][R4.64], R25 ;  /* 0x0000001904002986 */ /* 0x0005e2000c10112c */
[----:B------:R-:W-:Y:S01]  /*149f0*/  ISETP.LT.AND P5, PT, R0, UR8, !P4 ;  /* 0x0000000800007c0c */ /* 0x000fe2000e7a1270 */
[----:B------:R-:W-:Y:S01]  /*14a00*/  ULDC UR8, c[0x0][0x228] ;  /* 0x00008a0000087ab9 */ /* 0x000fe20000000800 */
[----:B------:R-:W-:Y:S01]  /*14a10*/  ISETP.LT.AND P4, PT, R3, UR6, !P4 ;  /* 0x0000000603007c0c */ /* 0x000fe2000e781270 */
[----:B------:R3:W-:Y:S01]  /*14a20*/  @P6 STG.E.U8 desc[UR44][R12.64], R19 ;  /* 0x000000130c006986 */ /* 0x0007e2000c10112c */
[C---:B0-----:R-:W-:Y:S01]  /*14a30*/  IADD3 R14, P2, R16.reuse, R23, RZ ;  /* 0x00000017100e7210 */ /* 0x041fe20007f5e0ff */
[----:B------:R-:W-:Y:S01]  /*14a40*/  VIADD R17, R16, UR4 ;  /* 0x0000000410117c36 */ /* 0x000fe20008000000 */
[----:B------:R-:W-:Y:S01]  /*14a50*/  ULDC UR4, c[0x0][0x248] ;  /* 0x0000920000047ab9 */ /* 0x000fe20000000800 */
[----:B------:R-:W-:-:S02]  /*14a60*/  ULDC UR6, c[0x0][0x228] ;  /* 0x00008a0000067ab9 */ /* 0x000fc40000000800 */
[----:B------:R-:W-:Y:S01]  /*14a70*/  IMAD.X R15, R20, 0x1, R24, P2 ;  /* 0x00000001140f7824 */ /* 0x000fe200010e0618 */
[----:B------:R-:W-:Y:S01]  /*14a80*/  ISETP.GE.AND P2, PT, R6, UR13, PT ;  /* 0x0000000d06007c0c */ /* 0x000fe2000bf46270 */
[C---:B------:R-:W-:Y:S01]  /*14a90*/  VIADD R6, R2.reuse, 0x3b ;  /* 0x0000003b02067836 */ /* 0x040fe20000000000 */
[----:B------:R-:W-:Y:S01]  /*14aa0*/  SHF.R.S32.HI R18, RZ, 0x1f, R17 ;  /* 0x0000001fff127819 */ /* 0x000fe20000011411 */
[C---:B------:R-:W-:Y:S01]  /*14ab0*/  VIADD R16, R17.reuse, UR4 ;  /* 0x0000000411107c36 */ /* 0x040fe20008000000 */
[----:B--2---:R-:W-:Y:S01]  /*14ac0*/  IADD3 R4, P6, R17, R22, RZ ;  /* 0x0000001611047210 */ /* 0x004fe20007fde0ff */
[----:B---3--:R-:W-:Y:S01]  /*14ad0*/  VIADD R12, R2, 0x3c ;  /* 0x0000003c020c7836 */ /* 0x008fe20000000000 */
[----:B------:R-:W-:Y:S01]  /*14ae0*/  PRMT R13, R7, 0x7773, RZ ;  /* 0x00007773070d7816 */ /* 0x000fe200000000ff */
[----:B------:R-:W-:Y:S01]  /*14af0*/  ULDC UR4, c[0x0][0x248] ;  /* 0x0000920000047ab9 */ /* 0x000fe20000000800 */
[----:B-1----:R-:W-:Y:S01]  /*14b00*/  PRMT R19, R8, 0x7770, RZ ;  /* 0x0000777008137816 */ /* 0x002fe200000000ff */
[----:B------:R-:W-:Y:S01]  /*14b10*/  IMAD.X R5, R18, 0x1, R21, P6 ;  /* 0x0000000112057824 */ /* 0x000fe200030e0615 */
[----:B------:R-:W-:Y:S01]  /*14b20*/  PRMT R25, R10, 0x7772, RZ ;  /* 0x000077720a197816 */ /* 0x000fe200000000ff */
[----:B------:R0:W-:Y:S01]  /*14b30*/  @P1 STG.E.U8 desc[UR44][R14.64], R13 ;  /* 0x0000000d0e001986 */ /* 0x0001e2000c10112c */
[----:B------:R-:W-:-:S02]  /*14b40*/  ISETP.GE.AND P1, PT, R6, UR11, PT ;  /* 0x0000000b06007c0c */ /* 0x000fc4000bf26270 */
[----:B------:R-:W-:Y:S01]  /*14b50*/  IADD3 R6, P6, R17, R23, RZ ;  /* 0x0000001711067210 */ /* 0x000fe20007fde0ff */
[----:B------:R1:W-:Y:S01]  /*14b60*/  @P5 STG.E.U8 desc[UR44][R4.64], R19 ;  /* 0x0000001304005986 */ /* 0x0003e2000c10112c */
[----:B------:R-:W-:Y:S01]  /*14b70*/  ISETP.LT.AND P5, PT, R0, UR8, !P3 ;  /* 0x0000000800007c0c */ /* 0x000fe2000dfa1270 */
[----:B------:R-:W-:Y:S01]  /*14b80*/  ULDC UR8, c[0x0][0x228] ;  /* 0x00008a0000087ab9 */ /* 0x000fe20000000800 */
[----:B------:R-:W-:Y:S01]  /*14b90*/  ISETP.LT.AND P3, PT, R3, UR6, !P3 ;  /* 0x0000000603007c0c */ /* 0x000fe2000df61270 */
[----:B------:R-:W-:Y:S01]  /*14ba0*/  IMAD.X R7, R18, 0x1, R24, P6 ;  /* 0x0000000112077824 */ /* 0x000fe200030e0618 */
[C---:B------:R-:W-:Y:S01]  /*14bb0*/  PRMT R17, R8.reuse, 0x7773, RZ ;  /* 0x0000777308117816 */ /* 0x040fe200000000ff */
[----:B------:R-:W-:Y:S01]  /*14bc0*/  ULDC UR6, c[0x0][0x228] ;  /* 0x00008a0000067ab9 */ /* 0x000fe20000000800 */
[----:B0-----:R-:W-:Y:S02]  /*14bd0*/  SHF.R.S32.HI R13, RZ, 0x1f, R16 ;  /* 0x0000001fff0d7819 */ /* 0x001fe40000011410 */
[----:B------:R-:W-:-:S02]  /*14be0*/  PRMT R15, R8, 0x7772, RZ ;  /* 0x00007772080f7816 */ /* 0x000fc400000000ff */
[----:B-1----:R-:W-:Y:S01]  /*14bf0*/  PRMT R19, R8, 0x7771, RZ ;  /* 0x0000777108137816 */ /* 0x002fe200000000ff */
[----:B------:R-:W-:Y:S01]  /*14c00*/  VIADD R8, R2, 0x3d ;  /* 0x0000003d02087836 */ /* 0x000fe20000000000 */
[----:B------:R-:W-:Y:S01]  /*14c10*/  IADD3 R4, P6, R16, R22, RZ ;  /* 0x0000001610047210 */ /* 0x000fe20007fde0ff */
[----:B------:R-:W-:Y:S02]  /*14c20*/  VIADD R2, R2, 0x3e ;  /* 0x0000003e02027836 */ /* 0x000fe40000000000 */
[----:B------:R0:W-:Y:S01]  /*14c30*/  @P4 STG.E.U8 desc[UR44][R6.64], R19 ;  /* 0x0000001306004986 */ /* 0x0001e2000c10112c */
[----:B------:R-:W-:Y:S01]  /*14c40*/  ISETP.GE.AND P4, PT, R12, UR9, PT ;  /* 0x000000090c007c0c */ /* 0x000fe2000bf86270 */
[----:B------:R-:W-:Y:S01]  /*14c50*/  IMAD.X R5, R13, 0x1, R21, P6 ;  /* 0x000000010d057824 */ /* 0x000fe200030e0615 */
[C---:B------:R-:W-:Y:S01]  /*14c60*/  IADD3 R12, P6, R16.reuse, R23, RZ ;  /* 0x00000017100c7210 */ /* 0x040fe20007fde0ff */
[----:B------:R-:W-:Y:S01]  /*14c70*/  VIADD R16, R16, UR4 ;  /* 0x0000000410107c36 */ /* 0x000fe20008000000 */
[----:B------:R-:W-:-:S02]  /*14c80*/  ULDC UR4, c[0x0][0x248] ;  /* 0x0000920000047ab9 */ /* 0x000fc40000000800 */
        /* <DEDUP_REMOVED lines=11> */
[C---:B------:R-:W-:Y:S01]  /*14d40*/  PRMT R19, R9.reuse, 0x7771, RZ ;  /* 0x0000777109137816 */ /* 0x040fe200000000ff */
[----:B------:R-:W-:Y:S01]  /*14d50*/  IMAD.X R7, R18, 0x1, R21, P3 ;  /* 0x0000000112077824 */ /* 0x000fe200018e0615 */
[----:B-1----:R-:W-:-:S02]  /*14d60*/  PRMT R15, R9, 0x7770, RZ ;  /* 0x00007770090f7816 */ /* 0x002fc400000000ff */
[----:B------:R-:W-:Y:S01]  /*14d70*/  ISETP.LT.AND P3, PT, R3, UR6, !P2 ;  /* 0x0000000603007c0c */ /* 0x000fe2000d761270 */
[----:B------:R-:W-:Y:S01]  /*14d80*/  ULDC UR6, c[0x0][0x228] ;  /* 0x00008a0000067ab9 */ /* 0x000fe20000000800 */
[-C--:B------:R-:W-:Y:S01]  /*14d90*/  IADD3 R4, P2, R16, R23.reuse, RZ ;  /* 0x0000001710047210 */ /* 0x080fe20007f5e0ff */
[----:B------:R0:W-:Y:S01]  /*14da0*/  @P5 STG.E.U8 desc[UR44][R6.64], R15 ;  /* 0x0000000f06005986 */ /* 0x0001e2000c10112c */
[----:B------:R-:W-:Y:S02]  /*14db0*/  SHF.R.S32.HI R16, RZ, 0x1f, R14 ;  /* 0x0000001fff107819 */ /* 0x000fe4000001140e */
[-C--:B--2---:R-:W-:Y:S01]  /*14dc0*/  IADD3 R12, P5, R14, R22.reuse, RZ ;  /* 0x000000160e0c7210 */ /* 0x084fe20007fbe0ff */
[--C-:B------:R-:W-:Y:S01]  /*14dd0*/  IMAD.X R5, R18, 0x1, R24.reuse, P2 ;  /* 0x0000000112057824 */ /* 0x100fe200010e0618 */
[----:B------:R-:W-:Y:S02]  /*14de0*/  PRMT R17, R9, 0x7772, RZ ;  /* 0x0000777209117816 */ /* 0x000fe400000000ff */
[----:B------:R-:W-:Y:S01]  /*14df0*/  ISETP.GE.AND P2, PT, R8, UR7, PT ;  /* 0x0000000708007c0c */ /* 0x000fe2000bf46270 */
[----:B------:R-:W-:Y:S01]  /*14e00*/  IMAD.X R13, R16, 0x1, R21, P5 ;  /* 0x00000001100d7824 */ /* 0x000fe200028e0615 */
[----:B------:R-:W-:Y:S01]  /*14e10*/  ULDC UR7, c[0x0][0x228] ;  /* 0x00008a0000077ab9 */ /* 0x000fe20000000800 */
[----:B------:R1:W-:Y:S01]  /*14e20*/  @P3 STG.E.U8 desc[UR44][R4.64], R19 ;  /* 0x0000001304003986 */ /* 0x0003e2000c10112c */
[C---:B------:R-:W-:Y:S01]  /*14e30*/  ISETP.LT.AND P1, PT, R3.reuse, UR6, !P1 ;  /* 0x0000000603007c0c */ /* 0x040fe2000cf21270 */
[----:B0-----:R-:W-:Y:S01]  /*14e40*/  VIADD R15, R14, UR4 ;  /* 0x000000040e0f7c36 */ /* 0x001fe20008000000 */
[----:B------:R-:W-:Y:S01]  /*14e50*/  ISETP.LT.AND P5, PT, R0, UR7, !P4 ;  /* 0x0000000700007c0c */ /* 0x000fe2000e7a1270 */
[----:B------:R0:W-:Y:S01]  /*14e60*/  @P6 STG.E.U8 desc[UR44][R12.64], R17 ;  /* 0x000000110c006986 */ /* 0x0001e2000c10112c */
[-C--:B------:R-:W-:Y:S01]  /*14e70*/  IADD3 R6, P6, R14, R23.reuse, RZ ;  /* 0x000000170e067210 */ /* 0x080fe20007fde0ff */
[----:B------:R-:W-:Y:S01]  /*14e80*/  ULDC UR4, c[0x0][0x248] ;  /* 0x0000920000047ab9 */ /* 0x000fe20000000800 */
[----:B------:R-:W-:Y:S01]  /*14e90*/  SHF.R.S32.HI R14, RZ, 0x1f, R15 ;  /* 0x0000001fff0e7819 */ /* 0x000fe2000001140f */
[----:B------:R-:W-:Y:S01]  /*14ea0*/  ULDC UR6, c[0x0][0x228] ;  /* 0x00008a0000067ab9 */ /* 0x000fe20000000800 */
[----:B------:R-:W-:Y:S01]  /*14eb0*/  ISETP.LT.AND P4, PT, R3, UR8, !P4 ;  /* 0x0000000803007c0c */ /* 0x000fe2000e781270 */
[--C-:B------:R-:W-:Y:S01]  /*14ec0*/  IMAD.X R7, R16, 0x1, R24.reuse, P6 ;  /* 0x0000000110077824 */ /* 0x100fe200030e0618 */
[----:B------:R-:W-:Y:S01]  /*14ed0*/  ISETP.GE.AND P6, PT, R2, UR5, PT ;  /* 0x0000000502007c0c */ /* 0x000fe2000bfc6270 */
[----:B------:R-:W-:Y:S01]  /*14ee0*/  ULDC UR5, c[0x0][0x248] ;  /* 0x0000920000057ab9 */ /* 0x000fe20000000800 */
[----:B-1----:R-:W-:Y:S01]  /*14ef0*/  IADD3 R4, P3, R15, R22, RZ ;  /* 0x000000160f047210 */ /* 0x002fe20007f7e0ff */
[----:B------:R-:W-:Y:S01]  /*14f00*/  ULDC UR7, c[0x0][0x228] ;  /* 0x00008a0000077ab9 */ /* 0x000fe20000000800 */
[----:B------:R-:W-:Y:S01]  /*14f10*/  PRMT R19, R9, 0x7773, RZ ;  /* 0x0000777309137816 */ /* 0x000fe200000000ff */
[----:B------:R-:W-:Y:S01]  /*14f20*/  ULDC UR8, c[0x0][0x228] ;  /* 0x00008a0000087ab9 */ /* 0x000fe20000000800 */
[----:B0-----:R-:W-:Y:S01]  /*14f30*/  PRMT R17, R10, 0x7770, RZ ;  /* 0x000077700a117816 */ /* 0x001fe200000000ff */
[----:B------:R-:W-:Y:S01]  /*14f40*/  IMAD.X R5, R14, 0x1, R21, P3 ;  /* 0x000000010e057824 */ /* 0x000fe200018e0615 */
[C---:B------:R-:W-:Y:S01]  /*14f50*/  IADD3 R8, P3, R15.reuse, R23, RZ ;  /* 0x000000170f087210 */ /* 0x040fe20007f7e0ff */
[----:B------:R-:W-:Y:S01]  /*14f60*/  VIADD R15, R15, UR4 ;  /* 0x000000040f0f7c36 */ /* 0x000fe20008000000 */
[----:B------:R-:W-:Y:S01]  /*14f70*/  PRMT R13, R10, 0x7771, RZ ;  /* 0x000077710a0d7816 */ /* 0x000fe200000000ff */
[----:B------:R0:W-:Y:S01]  /*14f80*/  @P1 STG.E.U8 desc[UR44][R6.64], R19 ;  /* 0x0000001306001986 */ /* 0x0001e2000c10112c */
[----:B------:R-:W-:Y:S01]  /*14f90*/  ULDC UR4, c[0x0][0x248] ;  /* 0x0000920000047ab9 */ /* 0x000fe20000000800 */
[----:B------:R-:W-:Y:S01]  /*14fa0*/  IMAD.X R9, R14, 0x1, R24, P3 ;  /* 0x000000010e097824 */ /* 0x000fe200018e0618 */
[----:B------:R-:W-:Y:S01]  /*14fb0*/  ISETP.LT.AND P1, PT, R0, UR8, !P0 ;  /* 0x0000000800007c0c */ /* 0x000fe2000c721270 */
[----:B------:R1:W-:Y:S01]  /*14fc0*/  @P5 STG.E.U8 desc[UR44][R4.64], R17 ;  /* 0x0000001104005986 */ /* 0x0003e2000c10112c */
[----:B------:R-:W-:Y:S01]  /*14fd0*/  VIADD R12, R15, UR5 ;  /* 0x000000050f0c7c36 */ /* 0x000fe20008000000 */
[----:B------:R-:W-:-:S02]  /*14fe0*/  ULDC UR5, c[0x0][0x228] ;  /* 0x00008a0000057ab9 */ /* 0x000fc40000000800 */
[----:B------:R2:W-:Y:S01]  /*14ff0*/  @P4 STG.E.U8 desc[UR44][R8.64], R13 ;  /* 0x0000000d08004986 */ /* 0x0005e2000c10112c */
[----:B------:R-:W-:Y:S01]  /*15000*/  VIADD R2, R12, UR4 ;  /* 0x000000040c027c36 */ /* 0x000fe20008000000 */
[----:B------:R-:W-:Y:S01]  /*15010*/  ULDC UR4, c[0x0][0x228] ;  /* 0x00008a0000047ab9 */ /* 0x000fe20000000800 */
[----:B------:R-:W-:Y:S02]  /*15020*/  ISETP.LT.AND P0, PT, R3, UR5, !P0 ;  /* 0x0000000503007c0c */ /* 0x000fe4000c701270 */
[----:B0-----:R-:W-:Y:S02]  /*15030*/  SHF.R.S32.HI R7, RZ, 0x1f, R15 ;  /* 0x0000001fff077819 */ /* 0x001fe4000001140f */
[C---:B------:R-:W-:Y:S02]  /*15040*/  IADD3 R6, P4, R15.reuse, R23, RZ ;  /* 0x000000170f067210 */ /* 0x040fe40007f9e0ff */
[----:B-1----:R-:W-:Y:S02]  /*15050*/  IADD3 R4, P3, R15, R22, RZ ;  /* 0x000000160f047210 */ /* 0x002fe40007f7e0ff */
[----:B------:R-:W-:-:S02]  /*15060*/  SHF.R.S32.HI R16, RZ, 0x1f, R2 ;  /* 0x0000001fff107819 */ /* 0x000fc40000011402 */
[----:B--2---:R-:W-:Y:S01]  /*15070*/  SHF.R.S32.HI R13, RZ, 0x1f, R12 ;  /* 0x0000001fff0d7819 */ /* 0x004fe2000001140c */
[C-C-:B------:R-:W-:Y:S01]  /*15080*/  IMAD.X R5, R7.reuse, 0x1, R21.reuse, P3 ;  /* 0x0000000107057824 */ /* 0x140fe200018e0615 */
[CC--:B------:R-:W-:Y:S01]  /*15090*/  IADD3 R8, P5, R12.reuse, R22.reuse, RZ ;  /* 0x000000160c087210 */ /* 0x0c0fe20007fbe0ff */
[--C-:B------:R-:W-:Y:S01]  /*150a0*/  IMAD.X R7, R7, 0x1, R24.reuse, P4 ;  /* 0x0000000107077824 */ /* 0x100fe200020e0618 */
[----:B------:R-:W-:Y:S02]  /*150b0*/  IADD3 R12, P4, R12, R23, RZ ;  /* 0x000000170c0c7210 */ /* 0x000fe40007f9e0ff */
[----:B------:R-:W-:Y:S01]  /*150c0*/  IADD3 R14, P3, R2, R22, RZ ;  /* 0x00000016020e7210 */ /* 0x000fe20007f7e0ff */
[C-C-:B------:R-:W-:Y:S01]  /*150d0*/  IMAD.X R9, R13.reuse, 0x1, R21.reuse, P5 ;  /* 0x000000010d097824 */ /* 0x140fe200028e0615 */
[C---:B------:R-:W-:Y:S01]  /*150e0*/  ISETP.LT.AND P5, PT, R0.reuse, UR6, !P2 ;  /* 0x0000000600007c0c */ /* 0x040fe2000d7a1270 */
[----:B------:R-:W-:Y:S01]  /*150f0*/  IMAD.X R13, R13, 0x1, R24, P4 ;  /* 0x000000010d0d7824 */ /* 0x000fe200020e0618 */
[C---:B------:R-:W-:Y:S01]  /*15100*/  ISETP.LT.AND P2, PT, R3.reuse, UR4, !P2 ;  /* 0x0000000403007c0c */ /* 0x040fe2000d741270 */
[----:B------:R-:W-:Y:S01]  /*15110*/  ULDC UR4, c[0x0][0x228] ;  /* 0x00008a0000047ab9 */ /* 0x000fe20000000800 */
[----:B------:R-:W-:Y:S01]  /*15120*/  ISETP.LT.AND P4, PT, R0, UR7, !P6 ;  /* 0x0000000700007c0c */ /* 0x000fe2000f781270 */
[----:B------:R-:W-:Y:S01]  /*15130*/  IMAD.X R15, R16, 0x1, R21, P3 ;  /* 0x00000001100f7824 */ /* 0x000fe200018e0615 */
[----:B------:R-:W-:-:S02]  /*15140*/  ISETP.LT.AND P6, PT, R3, UR4, !P6 ;  /* 0x0000000403007c0c */ /* 0x000fc4000f7c1270 */
[----:B------:R-:W-:Y:S02]  /*15150*/  IADD3 R2, P3, R2, R23, RZ ;  /* 0x0000001702027210 */ /* 0x000fe40007f7e0ff */
[----:B------:R-:W-:Y:S02]  /*15160*/  PRMT R23, R10, 0x7773, RZ ;  /* 0x000077730a177816 */ /* 0x000fe400000000ff */
[C---:B------:R-:W-:Y:S01]  /*15170*/  PRMT R17, R11.reuse, 0x7773, RZ ;  /* 0x000077730b117816 */ /* 0x040fe200000000ff */
[----:B------:R0:W-:Y:S01]  /*15180*/  @P5 STG.E.U8 desc[UR44][R4.64], R25 ;  /* 0x0000001904005986 */ /* 0x0001e2000c10112c */
[C---:B------:R-:W-:Y:S01]  /*15190*/  PRMT R19, R11.reuse, 0x7772, RZ ;  /* 0x000077720b137816 */ /* 0x040fe200000000ff */
[----:B------:R-:W-:Y:S01]  /*151a0*/  IMAD.X R3, R16, 0x1, R24, P3 ;  /* 0x0000000110037824 */ /* 0x000fe200018e0618 */
[C---:B------:R-:W-:Y:S01]  /*151b0*/  PRMT R21, R11.reuse, 0x7771, RZ ;  /* 0x000077710b157816 */ /* 0x040fe200000000ff */
[----:B------:R0:W-:Y:S01]  /*151c0*/  @P2 STG.E.U8 desc[UR44][R6.64], R23 ;  /* 0x0000001706002986 */ /* 0x0001e2000c10112c */
[----:B------:R-:W-:-:S05]  /*151d0*/  PRMT R11, R11, 0x7770, RZ ;  /* 0x000077700b0b7816 */ /* 0x000fca00000000ff */
[----:B------:R0:W-:Y:S04]  /*151e0*/  @P4 STG.E.U8 desc[UR44][R8.64], R11 ;  /* 0x0000000b08004986 */ /* 0x0001e8000c10112c */
[----:B------:R0:W-:Y:S04]  /*151f0*/  @P6 STG.E.U8 desc[UR44][R12.64], R21 ;  /* 0x000000150c006986 */ /* 0x0001e8000c10112c */
[----:B------:R0:W-:Y:S01]  /*15200*/  @P1 STG.E.U8 desc[UR44][R14.64], R19 ;  /* 0x000000130e001986 */ /* 0x0001e2000c10112c */
[----:B------:R-:W-:Y:S05]  /*15210*/  @!P0 EXIT ;  /* 0x000000000000894d */ /* 0x000fea0003800000 */
[----:B------:R-:W-:Y:S01]  /*15220*/  STG.E.U8 desc[UR44][R2.64], R17 ;  /* 0x0000001102007986 */ /* 0x000fe2000c10112c */
[----:B------:R-:W-:Y:S05]  /*15230*/  EXIT ;  /* 0x000000000000794d */ /* 0x000fea0003800000 */
.L_x_3:
[----:B------:R-:W-:-:S00]  /*15240*/  BRA `(.L_x_3) ;  /* 0xfffffffc00fc7947 */ /* 0x000fc0000383ffff */
[----:B------:R-:W-:-:S00]  /*15250*/  NOP ;  /* 0x0000000000007918 */ /* 0x000fc00000000000 */
        /* <DEDUP_REMOVED lines=10> */
.L_x_4:


//--------------------- .nv.shared.matmul_kernel  --------------------------
	.section	.nv.shared.matmul_kernel,"aw",@nobits
	.sectionflags	@""
	.align	16
	.zero		1024


//--------------------- .nv.shared.reserved.0     --------------------------
	.section	.nv.shared.reserved.0,"aw",@nobits
	.weak		__nv_reservedSMEM_offset_0_alias
	.size		__nv_reservedSMEM_offset_0_alias, 0, 0
	.other		__nv_reservedSMEM_offset_0_alias,@"STO_CUDA_RESERVED_SHARED STV_DEFAULT"
__nv_reservedSMEM_offset_0_alias:
	.zero		0


//--------------------- .nv.constant0.matmul_kernel --------------------------
	.section	.nv.constant0.matmul_kernel,"a",@progbits
	.sectionflags	@""
	.align	4
.nv.constant0.matmul_kernel:
	.zero		608


//--------------------- SYMBOLS --------------------------

	.type		.nv.reservedSmem.offset0,@object
	.size		.nv.reservedSmem.offset0,0x4
